	.target	sm_80

	.elftype	@"ET_EXEC"


//--------------------- .note.nv.tkinfo           --------------------------
	.section	.note.nv.tkinfo,"",@"SHT_NOTE"
	.sectionflags	@"SHF_NOTE_NV_TKINFO"
	.tkinfo
        /*0018*/ 	.word	0x00000002
        /*0030*/ 	.string	""
        /*0030*/ 	.string	"ptxas"
        /*0030*/ 	.string	"Cuda compilation tools, release 13.0, V13.0.88"
        /*0030*/ 	.string	"Build cuda_13.0.r13.0/compiler.36424714_0"
        /*0030*/ 	.string	"-arch sm_80 -m 64 "



//--------------------- .note.nv.cuinfo           --------------------------
	.section	.note.nv.cuinfo,"",@"SHT_NOTE"
	.sectionflags	@"SHF_NOTE_NV_CUINFO"
        /*0018*/ 	.short	0x0002
        /*001a*/ 	.short	0x0050
        /*001c*/ 	.short	0x0082
	.zero		2


//--------------------- .nv.info                  --------------------------
	.section	.nv.info,"",@"SHT_CUDA_INFO"
	.align	4


	//----- nvinfo : EIATTR_REGCOUNT
	.align		4
        /*0000*/ 	.byte	0x04, 0x2f
        /*0002*/ 	.short	(.L_39 - .L_38)
	.align		4
.L_38:
        /*0004*/ 	.word	index@(_ZN2at6native29vectorized_elementwise_kernelILi8EZZZNS0_66_GLOBAL__N__d53a5ca4_28_ActivationLeakyReluKernel_cu_9e10b42f_310517leaky_relu_kernelERNS_18TensorIteratorBaseERKN3c106ScalarEENKUlvE_clEvENKUlvE_clEvEUldE_St5arrayIPcLm2EEEEviT0_T1_)
        /*0008*/ 	.word	0x00000004


	//----- nvinfo : EIATTR_FRAME_SIZE
	.align		4
.L_39:
        /*000c*/ 	.byte	0x04, 0x11
        /*000e*/ 	.short	(.L_41 - .L_40)
	.align		4
.L_40:
        /*0010*/ 	.word	index@(_ZN2at6native29vectorized_elementwise_kernelILi8EZZZNS0_66_GLOBAL__N__d53a5ca4_28_ActivationLeakyReluKernel_cu_9e10b42f_310517leaky_relu_kernelERNS_18TensorIteratorBaseERKN3c106ScalarEENKUlvE_clEvENKUlvE_clEvEUldE_St5arrayIPcLm2EEEEviT0_T1_)
        /*0014*/ 	.word	0x00000000


	//----- nvinfo : EIATTR_REGCOUNT
	.align		4
.L_41:
        /*0018*/ 	.byte	0x04, 0x2f
        /*001a*/ 	.short	(.L_43 - .L_42)
	.align		4
.L_42:
        /*001c*/ 	.word	index@(_ZN2at6native29vectorized_elementwise_kernelILi4EZZZNS0_66_GLOBAL__N__d53a5ca4_28_ActivationLeakyReluKernel_cu_9e10b42f_310517leaky_relu_kernelERNS_18TensorIteratorBaseERKN3c106ScalarEENKUlvE_clEvENKUlvE_clEvEUldE_St5arrayIPcLm2EEEEviT0_T1_)
        /*0020*/ 	.word	0x00000020


	//----- nvinfo : EIATTR_FRAME_SIZE
	.align		4
.L_43:
        /*0024*/ 	.byte	0x04, 0x11
        /*0026*/ 	.short	(.L_45 - .L_44)
	.align		4
.L_44:
        /*0028*/ 	.word	index@(_ZN2at6native29vectorized_elementwise_kernelILi4EZZZNS0_66_GLOBAL__N__d53a5ca4_28_ActivationLeakyReluKernel_cu_9e10b42f_310517leaky_relu_kernelERNS_18TensorIteratorBaseERKN3c106ScalarEENKUlvE_clEvENKUlvE_clEvEUldE_St5arrayIPcLm2EEEEviT0_T1_)
        /*002c*/ 	.word	0x00000000


	//----- nvinfo : EIATTR_REGCOUNT
	.align		4
.L_45:
        /*0030*/ 	.byte	0x04, 0x2f
        /*0032*/ 	.short	(.L_47 - .L_46)
	.align		4
.L_46:
        /*0034*/ 	.word	index@(_ZN2at6native29vectorized_elementwise_kernelILi2EZZZNS0_66_GLOBAL__N__d53a5ca4_28_ActivationLeakyReluKernel_cu_9e10b42f_310517leaky_relu_kernelERNS_18TensorIteratorBaseERKN3c106ScalarEENKUlvE_clEvENKUlvE_clEvEUldE_St5arrayIPcLm2EEEEviT0_T1_)
        /*0038*/ 	.word	0x00000020


	//----- nvinfo : EIATTR_FRAME_SIZE
	.align		4
.L_47:
        /*003c*/ 	.byte	0x04, 0x11
        /*003e*/ 	.short	(.L_49 - .L_48)
	.align		4
.L_48:
        /*0040*/ 	.word	index@(_ZN2at6native29vectorized_elementwise_kernelILi2EZZZNS0_66_GLOBAL__N__d53a5ca4_28_ActivationLeakyReluKernel_cu_9e10b42f_310517leaky_relu_kernelERNS_18TensorIteratorBaseERKN3c106ScalarEENKUlvE_clEvENKUlvE_clEvEUldE_St5arrayIPcLm2EEEEviT0_T1_)
        /*0044*/ 	.word	0x00000000


	//----- nvinfo : EIATTR_REGCOUNT
	.align		4
.L_49:
        /*0048*/ 	.byte	0x04, 0x2f
        /*004a*/ 	.short	(.L_51 - .L_50)
	.align		4
.L_50:
        /*004c*/ 	.word	index@(_ZN2at6native27unrolled_elementwise_kernelIZZZNS0_66_GLOBAL__N__d53a5ca4_28_ActivationLeakyReluKernel_cu_9e10b42f_310517leaky_relu_kernelERNS_18TensorIteratorBaseERKN3c106ScalarEENKUlvE_clEvENKUlvE_clEvEUldE_St5arrayIPcLm2EELi4E23TrivialOffsetCalculatorILi1EjESG_NS0_6memory15LoadWithoutCastENSH_16StoreWithoutCastEEEviT_T0_T2_T3_T4_T5_)
        /*0050*/ 	.word	0x0000001a


	//----- nvinfo : EIATTR_FRAME_SIZE
	.align		4
.L_51:
        /*0054*/ 	.byte	0x04, 0x11
        /*0056*/ 	.short	(.L_53 - .L_52)
	.align		4
.L_52:
        /*0058*/ 	.word	index@(_ZN2at6native27unrolled_elementwise_kernelIZZZNS0_66_GLOBAL__N__d53a5ca4_28_ActivationLeakyReluKernel_cu_9e10b42f_310517leaky_relu_kernelERNS_18TensorIteratorBaseERKN3c106ScalarEENKUlvE_clEvENKUlvE_clEvEUldE_St5arrayIPcLm2EELi4E23TrivialOffsetCalculatorILi1EjESG_NS0_6memory15LoadWithoutCastENSH_16StoreWithoutCastEEEviT_T0_T2_T3_T4_T5_)
        /*005c*/ 	.word	0x00000000


	//----- nvinfo : EIATTR_REGCOUNT
	.align		4
.L_53:
        /*0060*/ 	.byte	0x04, 0x2f
        /*0062*/ 	.short	(.L_55 - .L_54)
	.align		4
.L_54:
        /*0064*/ 	.word	index@(_ZN2at6native18elementwise_kernelILi128ELi2EZNS0_22gpu_kernel_impl_nocastIZZZNS0_66_GLOBAL__N__d53a5ca4_28_ActivationLeakyReluKernel_cu_9e10b42f_310517leaky_relu_kernelERNS_18TensorIteratorBaseERKN3c106ScalarEENKUlvE_clEvENKUlvE_clEvEUldE_EEvS5_RKT_EUliE_EEviT1_)
        /*0068*/ 	.word	0x0000000c


	//----- nvinfo : EIATTR_FRAME_SIZE
	.align		4
.L_55:
        /*006c*/ 	.byte	0x04, 0x11
        /*006e*/ 	.short	(.L_57 - .L_56)
	.align		4
.L_56:
        /*0070*/ 	.word	index@(_ZN2at6native18elementwise_kernelILi128ELi2EZNS0_22gpu_kernel_impl_nocastIZZZNS0_66_GLOBAL__N__d53a5ca4_28_ActivationLeakyReluKernel_cu_9e10b42f_310517leaky_relu_kernelERNS_18TensorIteratorBaseERKN3c106ScalarEENKUlvE_clEvENKUlvE_clEvEUldE_EEvS5_RKT_EUliE_EEviT1_)
        /*0074*/ 	.word	0x00000000


	//----- nvinfo : EIATTR_REGCOUNT
	.align		4
.L_57:
        /*0078*/ 	.byte	0x04, 0x2f
        /*007a*/ 	.short	(.L_59 - .L_58)
	.align		4
.L_58:
        /*007c*/ 	.word	index@(_ZN2at6native27unrolled_elementwise_kernelIZZZNS0_66_GLOBAL__N__d53a5ca4_28_ActivationLeakyReluKernel_cu_9e10b42f_310517leaky_relu_kernelERNS_18TensorIteratorBaseERKN3c106ScalarEENKUlvE_clEvENKUlvE_clEvEUldE_St5arrayIPcLm2EELi4E23TrivialOffsetCalculatorILi1EjESG_NS0_6memory12LoadWithCastILi1EEENSH_13StoreWithCastILi1EEEEEviT_T0_T2_T3_T4_T5_)
        /*0080*/ 	.word	0x00000022


	//----- nvinfo : EIATTR_FRAME_SIZE
	.align		4
.L_59:
        /*0084*/ 	.byte	0x04, 0x11
        /*0086*/ 	.short	(.L_61 - .L_60)
	.align		4
.L_60:
        /*0088*/ 	.word	index@(_ZN2at6native27unrolled_elementwise_kernelIZZZNS0_66_GLOBAL__N__d53a5ca4_28_ActivationLeakyReluKernel_cu_9e10b42f_310517leaky_relu_kernelERNS_18TensorIteratorBaseERKN3c106ScalarEENKUlvE_clEvENKUlvE_clEvEUldE_St5arrayIPcLm2EELi4E23TrivialOffsetCalculatorILi1EjESG_NS0_6memory12LoadWithCastILi1EEENSH_13StoreWithCastILi1EEEEEviT_T0_T2_T3_T4_T5_)
        /*008c*/ 	.word	0x00000000


	//----- nvinfo : EIATTR_REGCOUNT
	.align		4
.L_61:
        /*0090*/ 	.byte	0x04, 0x2f
        /*0092*/ 	.short	(.L_63 - .L_62)
	.align		4
.L_62:
        /*0094*/ 	.word	index@(_ZN2at6native18elementwise_kernelILi128ELi4EZNS0_15gpu_kernel_implIZZZNS0_66_GLOBAL__N__d53a5ca4_28_ActivationLeakyReluKernel_cu_9e10b42f_310517leaky_relu_kernelERNS_18TensorIteratorBaseERKN3c106ScalarEENKUlvE_clEvENKUlvE_clEvEUldE_EEvS5_RKT_EUliE_EEviT1_)
        /*0098*/ 	.word	0x0000001a


	//----- nvinfo : EIATTR_FRAME_SIZE
	.align		4
.L_63:
        /*009c*/ 	.byte	0x04, 0x11
        /*009e*/ 	.short	(.L_65 - .L_64)
	.align		4
.L_64:
        /*00a0*/ 	.word	index@(_ZN2at6native18elementwise_kernelILi128ELi4EZNS0_15gpu_kernel_implIZZZNS0_66_GLOBAL__N__d53a5ca4_28_ActivationLeakyReluKernel_cu_9e10b42f_310517leaky_relu_kernelERNS_18TensorIteratorBaseERKN3c106ScalarEENKUlvE_clEvENKUlvE_clEvEUldE_EEvS5_RKT_EUliE_EEviT1_)
        /*00a4*/ 	.word	0x00000000


	//----- nvinfo : EIATTR_REGCOUNT
	.align		4
.L_65:
        /*00a8*/ 	.byte	0x04, 0x2f
        /*00aa*/ 	.short	(.L_67 - .L_66)
	.align		4
.L_66:
        /*00ac*/ 	.word	index@(_ZN2at6native29vectorized_elementwise_kernelILi8EZZZNS0_66_GLOBAL__N__d53a5ca4_28_ActivationLeakyReluKernel_cu_9e10b42f_310517leaky_relu_kernelERNS_18TensorIteratorBaseERKN3c106ScalarEENKUlvE_clEvENKUlvE0_clEvEUlfE_St5arrayIPcLm2EEEEviT0_T1_)
        /*00b0*/ 	.word	0x00000004


	//----- nvinfo : EIATTR_FRAME_SIZE
	.align		4
.L_67:
        /*00b4*/ 	.byte	0x04, 0x11
        /*00b6*/ 	.short	(.L_69 - .L_68)
	.align		4
.L_68:
        /*00b8*/ 	.word	index@(_ZN2at6native29vectorized_elementwise_kernelILi8EZZZNS0_66_GLOBAL__N__d53a5ca4_28_ActivationLeakyReluKernel_cu_9e10b42f_310517leaky_relu_kernelERNS_18TensorIteratorBaseERKN3c106ScalarEENKUlvE_clEvENKUlvE0_clEvEUlfE_St5arrayIPcLm2EEEEviT0_T1_)
        /*00bc*/ 	.word	0x00000000


	//----- nvinfo : EIATTR_REGCOUNT
	.align		4
.L_69:
        /*00c0*/ 	.byte	0x04, 0x2f
        /*00c2*/ 	.short	(.L_71 - .L_70)
	.align		4
.L_70:
        /*00c4*/ 	.word	index@(_ZN2at6native29vectorized_elementwise_kernelILi4EZZZNS0_66_GLOBAL__N__d53a5ca4_28_ActivationLeakyReluKernel_cu_9e10b42f_310517leaky_relu_kernelERNS_18TensorIteratorBaseERKN3c106ScalarEENKUlvE_clEvENKUlvE0_clEvEUlfE_St5arrayIPcLm2EEEEviT0_T1_)
        /*00c8*/ 	.word	0x0000001c


	//----- nvinfo : EIATTR_FRAME_SIZE
	.align		4
.L_71:
        /*00cc*/ 	.byte	0x04, 0x11
        /*00ce*/ 	.short	(.L_73 - .L_72)
	.align		4
.L_72:
        /*00d0*/ 	.word	index@(_ZN2at6native29vectorized_elementwise_kernelILi4EZZZNS0_66_GLOBAL__N__d53a5ca4_28_ActivationLeakyReluKernel_cu_9e10b42f_310517leaky_relu_kernelERNS_18TensorIteratorBaseERKN3c106ScalarEENKUlvE_clEvENKUlvE0_clEvEUlfE_St5arrayIPcLm2EEEEviT0_T1_)
        /*00d4*/ 	.word	0x00000000


	//----- nvinfo : EIATTR_REGCOUNT
	.align		4
.L_73:
        /*00d8*/ 	.byte	0x04, 0x2f
        /*00da*/ 	.short	(.L_75 - .L_74)
	.align		4
.L_74:
        /*00dc*/ 	.word	index@(_ZN2at6native29vectorized_elementwise_kernelILi2EZZZNS0_66_GLOBAL__N__d53a5ca4_28_ActivationLeakyReluKernel_cu_9e10b42f_310517leaky_relu_kernelERNS_18TensorIteratorBaseERKN3c106ScalarEENKUlvE_clEvENKUlvE0_clEvEUlfE_St5arrayIPcLm2EEEEviT0_T1_)
        /*00e0*/ 	.word	0x0000001c


	//----- nvinfo : EIATTR_FRAME_SIZE
	.align		4
.L_75:
        /*00e4*/ 	.byte	0x04, 0x11
        /*00e6*/ 	.short	(.L_77 - .L_76)
	.align		4
.L_76:
        /*00e8*/ 	.word	index@(_ZN2at6native29vectorized_elementwise_kernelILi2EZZZNS0_66_GLOBAL__N__d53a5ca4_28_ActivationLeakyReluKernel_cu_9e10b42f_310517leaky_relu_kernelERNS_18TensorIteratorBaseERKN3c106ScalarEENKUlvE_clEvENKUlvE0_clEvEUlfE_St5arrayIPcLm2EEEEviT0_T1_)
        /*00ec*/ 	.word	0x00000000


	//----- nvinfo : EIATTR_REGCOUNT
	.align		4
.L_77:
        /*00f0*/ 	.byte	0x04, 0x2f
        /*00f2*/ 	.short	(.L_79 - .L_78)
	.align		4
.L_78:
        /*00f4*/ 	.word	index@(_ZN2at6native27unrolled_elementwise_kernelIZZZNS0_66_GLOBAL__N__d53a5ca4_28_ActivationLeakyReluKernel_cu_9e10b42f_310517leaky_relu_kernelERNS_18TensorIteratorBaseERKN3c106ScalarEENKUlvE_clEvENKUlvE0_clEvEUlfE_St5arrayIPcLm2EELi4E23TrivialOffsetCalculatorILi1EjESG_NS0_6memory15LoadWithoutCastENSH_16StoreWithoutCastEEEviT_T0_T2_T3_T4_T5_)
        /*00f8*/ 	.word	0x00000014


	//----- nvinfo : EIATTR_FRAME_SIZE
	.align		4
.L_79:
        /*00fc*/ 	.byte	0x04, 0x11
        /*00fe*/ 	.short	(.L_81 - .L_80)
	.align		4
.L_80:
        /*0100*/ 	.word	index@(_ZN2at6native27unrolled_elementwise_kernelIZZZNS0_66_GLOBAL__N__d53a5ca4_28_ActivationLeakyReluKernel_cu_9e10b42f_310517leaky_relu_kernelERNS_18TensorIteratorBaseERKN3c106ScalarEENKUlvE_clEvENKUlvE0_clEvEUlfE_St5arrayIPcLm2EELi4E23TrivialOffsetCalculatorILi1EjESG_NS0_6memory15LoadWithoutCastENSH_16StoreWithoutCastEEEviT_T0_T2_T3_T4_T5_)
        /*0104*/ 	.word	0x00000000


	//----- nvinfo : EIATTR_REGCOUNT
	.align		4
.L_81:
        /*0108*/ 	.byte	0x04, 0x2f
        /*010a*/ 	.short	(.L_83 - .L_82)
	.align		4
.L_82:
        /*010c*/ 	.word	index@(_ZN2at6native18elementwise_kernelILi128ELi2EZNS0_22gpu_kernel_impl_nocastIZZZNS0_66_GLOBAL__N__d53a5ca4_28_ActivationLeakyReluKernel_cu_9e10b42f_310517leaky_relu_kernelERNS_18TensorIteratorBaseERKN3c106ScalarEENKUlvE_clEvENKUlvE0_clEvEUlfE_EEvS5_RKT_EUliE_EEviT1_)
        /*0110*/ 	.word	0x0000000c


	//----- nvinfo : EIATTR_FRAME_SIZE
	.align		4
.L_83:
        /*0114*/ 	.byte	0x04, 0x11
        /*0116*/ 	.short	(.L_85 - .L_84)
	.align		4
.L_84:
        /*0118*/ 	.word	index@(_ZN2at6native18elementwise_kernelILi128ELi2EZNS0_22gpu_kernel_impl_nocastIZZZNS0_66_GLOBAL__N__d53a5ca4_28_ActivationLeakyReluKernel_cu_9e10b42f_310517leaky_relu_kernelERNS_18TensorIteratorBaseERKN3c106ScalarEENKUlvE_clEvENKUlvE0_clEvEUlfE_EEvS5_RKT_EUliE_EEviT1_)
        /*011c*/ 	.word	0x00000000


	//----- nvinfo : EIATTR_REGCOUNT
	.align		4
.L_85:
        /*0120*/ 	.byte	0x04, 0x2f
        /*0122*/ 	.short	(.L_87 - .L_86)
	.align		4
.L_86:
        /*0124*/ 	.word	index@(_ZN2at6native27unrolled_elementwise_kernelIZZZNS0_66_GLOBAL__N__d53a5ca4_28_ActivationLeakyReluKernel_cu_9e10b42f_310517leaky_relu_kernelERNS_18TensorIteratorBaseERKN3c106ScalarEENKUlvE_clEvENKUlvE0_clEvEUlfE_St5arrayIPcLm2EELi4E23TrivialOffsetCalculatorILi1EjESG_NS0_6memory12LoadWithCastILi1EEENSH_13StoreWithCastILi1EEEEEviT_T0_T2_T3_T4_T5_)
        /*0128*/ 	.word	0x0000001e


	//----- nvinfo : EIATTR_FRAME_SIZE
	.align		4
.L_87:
        /*012c*/ 	.byte	0x04, 0x11
        /*012e*/ 	.short	(.L_89 - .L_88)
	.align		4
.L_88:
        /*0130*/ 	.word	index@(_ZN2at6native27unrolled_elementwise_kernelIZZZNS0_66_GLOBAL__N__d53a5ca4_28_ActivationLeakyReluKernel_cu_9e10b42f_310517leaky_relu_kernelERNS_18TensorIteratorBaseERKN3c106ScalarEENKUlvE_clEvENKUlvE0_clEvEUlfE_St5arrayIPcLm2EELi4E23TrivialOffsetCalculatorILi1EjESG_NS0_6memory12LoadWithCastILi1EEENSH_13StoreWithCastILi1EEEEEviT_T0_T2_T3_T4_T5_)
        /*0134*/ 	.word	0x00000000


	//----- nvinfo : EIATTR_REGCOUNT
	.align		4
.L_89:
        /*0138*/ 	.byte	0x04, 0x2f
        /*013a*/ 	.short	(.L_91 - .L_90)
	.align		4
.L_90:
        /*013c*/ 	.word	index@(_ZN2at6native18elementwise_kernelILi128ELi4EZNS0_15gpu_kernel_implIZZZNS0_66_GLOBAL__N__d53a5ca4_28_ActivationLeakyReluKernel_cu_9e10b42f_310517leaky_relu_kernelERNS_18TensorIteratorBaseERKN3c106ScalarEENKUlvE_clEvENKUlvE0_clEvEUlfE_EEvS5_RKT_EUliE_EEviT1_)
        /*0140*/ 	.word	0x0000001a


	//----- nvinfo : EIATTR_FRAME_SIZE
	.align		4
.L_91:
        /*0144*/ 	.byte	0x04, 0x11
        /*0146*/ 	.short	(.L_93 - .L_92)
	.align		4
.L_92:
        /*0148*/ 	.word	index@(_ZN2at6native18elementwise_kernelILi128ELi4EZNS0_15gpu_kernel_implIZZZNS0_66_GLOBAL__N__d53a5ca4_28_ActivationLeakyReluKernel_cu_9e10b42f_310517leaky_relu_kernelERNS_18TensorIteratorBaseERKN3c106ScalarEENKUlvE_clEvENKUlvE0_clEvEUlfE_EEvS5_RKT_EUliE_EEviT1_)
        /*014c*/ 	.word	0x00000000


	//----- nvinfo : EIATTR_REGCOUNT
	.align		4
.L_93:
        /*0150*/ 	.byte	0x04, 0x2f
        /*0152*/ 	.short	(.L_95 - .L_94)
	.align		4
.L_94:
        /*0154*/ 	.word	index@(_ZN2at6native29vectorized_elementwise_kernelILi8EZZZNS0_66_GLOBAL__N__d53a5ca4_28_ActivationLeakyReluKernel_cu_9e10b42f_310517leaky_relu_kernelERNS_18TensorIteratorBaseERKN3c106ScalarEENKUlvE_clEvENKUlvE1_clEvEUlNS5_4HalfEE_St5arrayIPcLm2EEEEviT0_T1_)
        /*0158*/ 	.word	0x00000004


	//----- nvinfo : EIATTR_FRAME_SIZE
	.align		4
.L_95:
        /*015c*/ 	.byte	0x04, 0x11
        /*015e*/ 	.short	(.L_97 - .L_96)
	.align		4
.L_96:
        /*0160*/ 	.word	index@(_ZN2at6native29vectorized_elementwise_kernelILi8EZZZNS0_66_GLOBAL__N__d53a5ca4_28_ActivationLeakyReluKernel_cu_9e10b42f_310517leaky_relu_kernelERNS_18TensorIteratorBaseERKN3c106ScalarEENKUlvE_clEvENKUlvE1_clEvEUlNS5_4HalfEE_St5arrayIPcLm2EEEEviT0_T1_)
        /*0164*/ 	.word	0x00000000


	//----- nvinfo : EIATTR_REGCOUNT
	.align		4
.L_97:
        /*0168*/ 	.byte	0x04, 0x2f
        /*016a*/ 	.short	(.L_99 - .L_98)
	.align		4
.L_98:
        /*016c*/ 	.word	index@(_ZN2at6native29vectorized_elementwise_kernelILi4EZZZNS0_66_GLOBAL__N__d53a5ca4_28_ActivationLeakyReluKernel_cu_9e10b42f_310517leaky_relu_kernelERNS_18TensorIteratorBaseERKN3c106ScalarEENKUlvE_clEvENKUlvE1_clEvEUlNS5_4HalfEE_St5arrayIPcLm2EEEEviT0_T1_)
        /*0170*/ 	.word	0x00000015


	//----- nvinfo : EIATTR_FRAME_SIZE
	.align		4
.L_99:
        /*0174*/ 	.byte	0x04, 0x11
        /*0176*/ 	.short	(.L_101 - .L_100)
	.align		4
.L_100:
        /*0178*/ 	.word	index@(_ZN2at6native29vectorized_elementwise_kernelILi4EZZZNS0_66_GLOBAL__N__d53a5ca4_28_ActivationLeakyReluKernel_cu_9e10b42f_310517leaky_relu_kernelERNS_18TensorIteratorBaseERKN3c106ScalarEENKUlvE_clEvENKUlvE1_clEvEUlNS5_4HalfEE_St5arrayIPcLm2EEEEviT0_T1_)
        /*017c*/ 	.word	0x00000000


	//----- nvinfo : EIATTR_REGCOUNT
	.align		4
.L_101:
        /*0180*/ 	.byte	0x04, 0x2f
        /*0182*/ 	.short	(.L_103 - .L_102)
	.align		4
.L_102:
        /*0184*/ 	.word	index@(_ZN2at6native29vectorized_elementwise_kernelILi2EZZZNS0_66_GLOBAL__N__d53a5ca4_28_ActivationLeakyReluKernel_cu_9e10b42f_310517leaky_relu_kernelERNS_18TensorIteratorBaseERKN3c106ScalarEENKUlvE_clEvENKUlvE1_clEvEUlNS5_4HalfEE_St5arrayIPcLm2EEEEviT0_T1_)
        /*0188*/ 	.word	0x00000015


	//----- nvinfo : EIATTR_FRAME_SIZE
	.align		4
.L_103:
        /*018c*/ 	.byte	0x04, 0x11
        /*018e*/ 	.short	(.L_105 - .L_104)
	.align		4
.L_104:
        /*0190*/ 	.word	index@(_ZN2at6native29vectorized_elementwise_kernelILi2EZZZNS0_66_GLOBAL__N__d53a5ca4_28_ActivationLeakyReluKernel_cu_9e10b42f_310517leaky_relu_kernelERNS_18TensorIteratorBaseERKN3c106ScalarEENKUlvE_clEvENKUlvE1_clEvEUlNS5_4HalfEE_St5arrayIPcLm2EEEEviT0_T1_)
        /*0194*/ 	.word	0x00000000


	//----- nvinfo : EIATTR_REGCOUNT
	.align		4
.L_105:
        /*0198*/ 	.byte	0x04, 0x2f
        /*019a*/ 	.short	(.L_107 - .L_106)
	.align		4
.L_106:
        /*019c*/ 	.word	index@(_ZN2at6native27unrolled_elementwise_kernelIZZZNS0_66_GLOBAL__N__d53a5ca4_28_ActivationLeakyReluKernel_cu_9e10b42f_310517leaky_relu_kernelERNS_18TensorIteratorBaseERKN3c106ScalarEENKUlvE_clEvENKUlvE1_clEvEUlNS5_4HalfEE_St5arrayIPcLm2EELi4E23TrivialOffsetCalculatorILi1EjESH_NS0_6memory15LoadWithoutCastENSI_16StoreWithoutCastEEEviT_T0_T2_T3_T4_T5_)
        /*01a0*/ 	.word	0x00000012


	//----- nvinfo : EIATTR_FRAME_SIZE
	.align		4
.L_107:
        /*01a4*/ 	.byte	0x04, 0x11
        /*01a6*/ 	.short	(.L_109 - .L_108)
	.align		4
.L_108:
        /*01a8*/ 	.word	index@(_ZN2at6native27unrolled_elementwise_kernelIZZZNS0_66_GLOBAL__N__d53a5ca4_28_ActivationLeakyReluKernel_cu_9e10b42f_310517leaky_relu_kernelERNS_18TensorIteratorBaseERKN3c106ScalarEENKUlvE_clEvENKUlvE1_clEvEUlNS5_4HalfEE_St5arrayIPcLm2EELi4E23TrivialOffsetCalculatorILi1EjESH_NS0_6memory15LoadWithoutCastENSI_16StoreWithoutCastEEEviT_T0_T2_T3_T4_T5_)
        /*01ac*/ 	.word	0x00000000


	//----- nvinfo : EIATTR_REGCOUNT
	.align		4
.L_109:
        /*01b0*/ 	.byte	0x04, 0x2f
        /*01b2*/ 	.short	(.L_111 - .L_110)
	.align		4
.L_110:
        /*01b4*/ 	.word	index@(_ZN2at6native18elementwise_kernelILi128ELi4EZNS0_22gpu_kernel_impl_nocastIZZZNS0_66_GLOBAL__N__d53a5ca4_28_ActivationLeakyReluKernel_cu_9e10b42f_310517leaky_relu_kernelERNS_18TensorIteratorBaseERKN3c106ScalarEENKUlvE_clEvENKUlvE1_clEvEUlNS6_4HalfEE_EEvS5_RKT_EUliE_EEviT1_)
        /*01b8*/ 	.word	0x0000000c


	//----- nvinfo : EIATTR_FRAME_SIZE
	.align		4
.L_111:
        /*01bc*/ 	.byte	0x04, 0x11
        /*01be*/ 	.short	(.L_113 - .L_112)
	.align		4
.L_112:
        /*01c0*/ 	.word	index@(_ZN2at6native18elementwise_kernelILi128ELi4EZNS0_22gpu_kernel_impl_nocastIZZZNS0_66_GLOBAL__N__d53a5ca4_28_ActivationLeakyReluKernel_cu_9e10b42f_310517leaky_relu_kernelERNS_18TensorIteratorBaseERKN3c106ScalarEENKUlvE_clEvENKUlvE1_clEvEUlNS6_4HalfEE_EEvS5_RKT_EUliE_EEviT1_)
        /*01c4*/ 	.word	0x00000000


	//----- nvinfo : EIATTR_REGCOUNT
	.align		4
.L_113:
        /*01c8*/ 	.byte	0x04, 0x2f
        /*01ca*/ 	.short	(.L_115 - .L_114)
	.align		4
.L_114:
        /*01cc*/ 	.word	index@(_ZN2at6native27unrolled_elementwise_kernelIZZZNS0_66_GLOBAL__N__d53a5ca4_28_ActivationLeakyReluKernel_cu_9e10b42f_310517leaky_relu_kernelERNS_18TensorIteratorBaseERKN3c106ScalarEENKUlvE_clEvENKUlvE1_clEvEUlNS5_4HalfEE_St5arrayIPcLm2EELi4E23TrivialOffsetCalculatorILi1EjESH_NS0_6memory12LoadWithCastILi1EEENSI_13StoreWithCastILi1EEEEEviT_T0_T2_T3_T4_T5_)
        /*01d0*/ 	.word	0x0000001c


	//----- nvinfo : EIATTR_FRAME_SIZE
	.align		4
.L_115:
        /*01d4*/ 	.byte	0x04, 0x11
        /*01d6*/ 	.short	(.L_117 - .L_116)
	.align		4
.L_116:
        /*01d8*/ 	.word	index@(_ZN2at6native27unrolled_elementwise_kernelIZZZNS0_66_GLOBAL__N__d53a5ca4_28_ActivationLeakyReluKernel_cu_9e10b42f_310517leaky_relu_kernelERNS_18TensorIteratorBaseERKN3c106ScalarEENKUlvE_clEvENKUlvE1_clEvEUlNS5_4HalfEE_St5arrayIPcLm2EELi4E23TrivialOffsetCalculatorILi1EjESH_NS0_6memory12LoadWithCastILi1EEENSI_13StoreWithCastILi1EEEEEviT_T0_T2_T3_T4_T5_)
        /*01dc*/ 	.word	0x00000000


	//----- nvinfo : EIATTR_REGCOUNT
	.align		4
.L_117:
        /*01e0*/ 	.byte	0x04, 0x2f
        /*01e2*/ 	.short	(.L_119 - .L_118)
	.align		4
.L_118:
        /*01e4*/ 	.word	index@(_ZN2at6native18elementwise_kernelILi128ELi4EZNS0_15gpu_kernel_implIZZZNS0_66_GLOBAL__N__d53a5ca4_28_ActivationLeakyReluKernel_cu_9e10b42f_310517leaky_relu_kernelERNS_18TensorIteratorBaseERKN3c106ScalarEENKUlvE_clEvENKUlvE1_clEvEUlNS6_4HalfEE_EEvS5_RKT_EUliE_EEviT1_)
        /*01e8*/ 	.word	0x0000001a


	//----- nvinfo : EIATTR_FRAME_SIZE
	.align		4
.L_119:
        /*01ec*/ 	.byte	0x04, 0x11
        /*01ee*/ 	.short	(.L_121 - .L_120)
	.align		4
.L_120:
        /*01f0*/ 	.word	index@(_ZN2at6native18elementwise_kernelILi128ELi4EZNS0_15gpu_kernel_implIZZZNS0_66_GLOBAL__N__d53a5ca4_28_ActivationLeakyReluKernel_cu_9e10b42f_310517leaky_relu_kernelERNS_18TensorIteratorBaseERKN3c106ScalarEENKUlvE_clEvENKUlvE1_clEvEUlNS6_4HalfEE_EEvS5_RKT_EUliE_EEviT1_)
        /*01f4*/ 	.word	0x00000000


	//----- nvinfo : EIATTR_REGCOUNT
	.align		4
.L_121:
        /*01f8*/ 	.byte	0x04, 0x2f
        /*01fa*/ 	.short	(.L_123 - .L_122)
	.align		4
.L_122:
        /*01fc*/ 	.word	index@(_ZN2at6native29vectorized_elementwise_kernelILi8EZZZNS0_66_GLOBAL__N__d53a5ca4_28_ActivationLeakyReluKernel_cu_9e10b42f_310517leaky_relu_kernelERNS_18TensorIteratorBaseERKN3c106ScalarEENKUlvE_clEvENKUlvE2_clEvEUlNS5_8BFloat16EE_St5arrayIPcLm2EEEEviT0_T1_)
        /*0200*/ 	.word	0x00000004


	//----- nvinfo : EIATTR_FRAME_SIZE
	.align		4
.L_123:
        /*0204*/ 	.byte	0x04, 0x11
        /*0206*/ 	.short	(.L_125 - .L_124)
	.align		4
.L_124:
        /*0208*/ 	.word	index@(_ZN2at6native29vectorized_elementwise_kernelILi8EZZZNS0_66_GLOBAL__N__d53a5ca4_28_ActivationLeakyReluKernel_cu_9e10b42f_310517leaky_relu_kernelERNS_18TensorIteratorBaseERKN3c106ScalarEENKUlvE_clEvENKUlvE2_clEvEUlNS5_8BFloat16EE_St5arrayIPcLm2EEEEviT0_T1_)
        /*020c*/ 	.word	0x00000000


	//----- nvinfo : EIATTR_REGCOUNT
	.align		4
.L_125:
        /*0210*/ 	.byte	0x04, 0x2f
        /*0212*/ 	.short	(.L_127 - .L_126)
	.align		4
.L_126:
        /*0214*/ 	.word	index@(_ZN2at6native29vectorized_elementwise_kernelILi4EZZZNS0_66_GLOBAL__N__d53a5ca4_28_ActivationLeakyReluKernel_cu_9e10b42f_310517leaky_relu_kernelERNS_18TensorIteratorBaseERKN3c106ScalarEENKUlvE_clEvENKUlvE2_clEvEUlNS5_8BFloat16EE_St5arrayIPcLm2EEEEviT0_T1_)
        /*0218*/ 	.word	0x00000016


	//----- nvinfo : EIATTR_FRAME_SIZE
	.align		4
.L_127:
        /*021c*/ 	.byte	0x04, 0x11
        /*021e*/ 	.short	(.L_129 - .L_128)
	.align		4
.L_128:
        /*0220*/ 	.word	index@(_ZN2at6native29vectorized_elementwise_kernelILi4EZZZNS0_66_GLOBAL__N__d53a5ca4_28_ActivationLeakyReluKernel_cu_9e10b42f_310517leaky_relu_kernelERNS_18TensorIteratorBaseERKN3c106ScalarEENKUlvE_clEvENKUlvE2_clEvEUlNS5_8BFloat16EE_St5arrayIPcLm2EEEEviT0_T1_)
        /*0224*/ 	.word	0x00000000


	//----- nvinfo : EIATTR_REGCOUNT
	.align		4
.L_129:
        /*0228*/ 	.byte	0x04, 0x2f
        /*022a*/ 	.short	(.L_131 - .L_130)
	.align		4
.L_130:
        /*022c*/ 	.word	index@(_ZN2at6native29vectorized_elementwise_kernelILi2EZZZNS0_66_GLOBAL__N__d53a5ca4_28_ActivationLeakyReluKernel_cu_9e10b42f_310517leaky_relu_kernelERNS_18TensorIteratorBaseERKN3c106ScalarEENKUlvE_clEvENKUlvE2_clEvEUlNS5_8BFloat16EE_St5arrayIPcLm2EEEEviT0_T1_)
        /*0230*/ 	.word	0x00000016


	//----- nvinfo : EIATTR_FRAME_SIZE
	.align		4
.L_131:
        /*0234*/ 	.byte	0x04, 0x11
        /*0236*/ 	.short	(.L_133 - .L_132)
	.align		4
.L_132:
        /*0238*/ 	.word	index@(_ZN2at6native29vectorized_elementwise_kernelILi2EZZZNS0_66_GLOBAL__N__d53a5ca4_28_ActivationLeakyReluKernel_cu_9e10b42f_310517leaky_relu_kernelERNS_18TensorIteratorBaseERKN3c106ScalarEENKUlvE_clEvENKUlvE2_clEvEUlNS5_8BFloat16EE_St5arrayIPcLm2EEEEviT0_T1_)
        /*023c*/ 	.word	0x00000000


	//----- nvinfo : EIATTR_REGCOUNT
	.align		4
.L_133:
        /*0240*/ 	.byte	0x04, 0x2f
        /*0242*/ 	.short	(.L_135 - .L_134)
	.align		4
.L_134:
        /*0244*/ 	.word	index@(_ZN2at6native27unrolled_elementwise_kernelIZZZNS0_66_GLOBAL__N__d53a5ca4_28_ActivationLeakyReluKernel_cu_9e10b42f_310517leaky_relu_kernelERNS_18TensorIteratorBaseERKN3c106ScalarEENKUlvE_clEvENKUlvE2_clEvEUlNS5_8BFloat16EE_St5arrayIPcLm2EELi4E23TrivialOffsetCalculatorILi1EjESH_NS0_6memory15LoadWithoutCastENSI_16StoreWithoutCastEEEviT_T0_T2_T3_T4_T5_)
        /*0248*/ 	.word	0x00000012


	//----- nvinfo : EIATTR_FRAME_SIZE
	.align		4
.L_135:
        /*024c*/ 	.byte	0x04, 0x11
        /*024e*/ 	.short	(.L_137 - .L_136)
	.align		4
.L_136:
        /*0250*/ 	.word	index@(_ZN2at6native27unrolled_elementwise_kernelIZZZNS0_66_GLOBAL__N__d53a5ca4_28_ActivationLeakyReluKernel_cu_9e10b42f_310517leaky_relu_kernelERNS_18TensorIteratorBaseERKN3c106ScalarEENKUlvE_clEvENKUlvE2_clEvEUlNS5_8BFloat16EE_St5arrayIPcLm2EELi4E23TrivialOffsetCalculatorILi1EjESH_NS0_6memory15LoadWithoutCastENSI_16StoreWithoutCastEEEviT_T0_T2_T3_T4_T5_)
        /*0254*/ 	.word	0x00000000


	//----- nvinfo : EIATTR_REGCOUNT
	.align		4
.L_137:
        /*0258*/ 	.byte	0x04, 0x2f
        /*025a*/ 	.short	(.L_139 - .L_138)
	.align		4
.L_138:
        /*025c*/ 	.word	index@(_ZN2at6native18elementwise_kernelILi128ELi4EZNS0_22gpu_kernel_impl_nocastIZZZNS0_66_GLOBAL__N__d53a5ca4_28_ActivationLeakyReluKernel_cu_9e10b42f_310517leaky_relu_kernelERNS_18TensorIteratorBaseERKN3c106ScalarEENKUlvE_clEvENKUlvE2_clEvEUlNS6_8BFloat16EE_EEvS5_RKT_EUliE_EEviT1_)
        /*0260*/ 	.word	0x0000000c


	//----- nvinfo : EIATTR_FRAME_SIZE
	.align		4
.L_139:
        /*0264*/ 	.byte	0x04, 0x11
        /*0266*/ 	.short	(.L_141 - .L_140)
	.align		4
.L_140:
        /*0268*/ 	.word	index@(_ZN2at6native18elementwise_kernelILi128ELi4EZNS0_22gpu_kernel_impl_nocastIZZZNS0_66_GLOBAL__N__d53a5ca4_28_ActivationLeakyReluKernel_cu_9e10b42f_310517leaky_relu_kernelERNS_18TensorIteratorBaseERKN3c106ScalarEENKUlvE_clEvENKUlvE2_clEvEUlNS6_8BFloat16EE_EEvS5_RKT_EUliE_EEviT1_)
        /*026c*/ 	.word	0x00000000


	//----- nvinfo : EIATTR_REGCOUNT
	.align		4
.L_141:
        /*0270*/ 	.byte	0x04, 0x2f
        /*0272*/ 	.short	(.L_143 - .L_142)
	.align		4
.L_142:
        /*0274*/ 	.word	index@(_ZN2at6native27unrolled_elementwise_kernelIZZZNS0_66_GLOBAL__N__d53a5ca4_28_ActivationLeakyReluKernel_cu_9e10b42f_310517leaky_relu_kernelERNS_18TensorIteratorBaseERKN3c106ScalarEENKUlvE_clEvENKUlvE2_clEvEUlNS5_8BFloat16EE_St5arrayIPcLm2EELi4E23TrivialOffsetCalculatorILi1EjESH_NS0_6memory12LoadWithCastILi1EEENSI_13StoreWithCastILi1EEEEEviT_T0_T2_T3_T4_T5_)
        /*0278*/ 	.word	0x0000001c


	//----- nvinfo : EIATTR_FRAME_SIZE
	.align		4
.L_143:
        /*027c*/ 	.byte	0x04, 0x11
        /*027e*/ 	.short	(.L_145 - .L_144)
	.align		4
.L_144:
        /*0280*/ 	.word	index@(_ZN2at6native27unrolled_elementwise_kernelIZZZNS0_66_GLOBAL__N__d53a5ca4_28_ActivationLeakyReluKernel_cu_9e10b42f_310517leaky_relu_kernelERNS_18TensorIteratorBaseERKN3c106ScalarEENKUlvE_clEvENKUlvE2_clEvEUlNS5_8BFloat16EE_St5arrayIPcLm2EELi4E23TrivialOffsetCalculatorILi1EjESH_NS0_6memory12LoadWithCastILi1EEENSI_13StoreWithCastILi1EEEEEviT_T0_T2_T3_T4_T5_)
        /*0284*/ 	.word	0x00000000


	//----- nvinfo : EIATTR_REGCOUNT
	.align		4
.L_145:
        /*0288*/ 	.byte	0x04, 0x2f
        /*028a*/ 	.short	(.L_147 - .L_146)
	.align		4
.L_146:
        /*028c*/ 	.word	index@(_ZN2at6native18elementwise_kernelILi128ELi4EZNS0_15gpu_kernel_implIZZZNS0_66_GLOBAL__N__d53a5ca4_28_ActivationLeakyReluKernel_cu_9e10b42f_310517leaky_relu_kernelERNS_18TensorIteratorBaseERKN3c106ScalarEENKUlvE_clEvENKUlvE2_clEvEUlNS6_8BFloat16EE_EEvS5_RKT_EUliE_EEviT1_)
        /*0290*/ 	.word	0x0000001a


	//----- nvinfo : EIATTR_FRAME_SIZE
	.align		4
.L_147:
        /*0294*/ 	.byte	0x04, 0x11
        /*0296*/ 	.short	(.L_149 - .L_148)
	.align		4
.L_148:
        /*0298*/ 	.word	index@(_ZN2at6native18elementwise_kernelILi128ELi4EZNS0_15gpu_kernel_implIZZZNS0_66_GLOBAL__N__d53a5ca4_28_ActivationLeakyReluKernel_cu_9e10b42f_310517leaky_relu_kernelERNS_18TensorIteratorBaseERKN3c106ScalarEENKUlvE_clEvENKUlvE2_clEvEUlNS6_8BFloat16EE_EEvS5_RKT_EUliE_EEviT1_)
        /*029c*/ 	.word	0x00000000


	//----- nvinfo : EIATTR_REGCOUNT
	.align		4
.L_149:
        /*02a0*/ 	.byte	0x04, 0x2f
        /*02a2*/ 	.short	(.L_151 - .L_150)
	.align		4
.L_150:
        /*02a4*/ 	.word	index@(_ZN2at6native29vectorized_elementwise_kernelILi8EZZZNS0_66_GLOBAL__N__d53a5ca4_28_ActivationLeakyReluKernel_cu_9e10b42f_310526leaky_relu_backward_kernelERNS_18TensorIteratorBaseERKN3c106ScalarEENKUlvE_clEvENKUlvE_clEvEUlddE_St5arrayIPcLm3EEEEviT0_T1_)
        /*02a8*/ 	.word	0x00000004


	//----- nvinfo : EIATTR_FRAME_SIZE
	.align		4
.L_151:
        /*02ac*/ 	.byte	0x04, 0x11
        /*02ae*/ 	.short	(.L_153 - .L_152)
	.align		4
.L_152:
        /*02b0*/ 	.word	index@(_ZN2at6native29vectorized_elementwise_kernelILi8EZZZNS0_66_GLOBAL__N__d53a5ca4_28_ActivationLeakyReluKernel_cu_9e10b42f_310526leaky_relu_backward_kernelERNS_18TensorIteratorBaseERKN3c106ScalarEENKUlvE_clEvENKUlvE_clEvEUlddE_St5arrayIPcLm3EEEEviT0_T1_)
        /*02b4*/ 	.word	0x00000000


	//----- nvinfo : EIATTR_REGCOUNT
	.align		4
.L_153:
        /*02b8*/ 	.byte	0x04, 0x2f
        /*02ba*/ 	.short	(.L_155 - .L_154)
	.align		4
.L_154:
        /*02bc*/ 	.word	index@(_ZN2at6native29vectorized_elementwise_kernelILi4EZZZNS0_66_GLOBAL__N__d53a5ca4_28_ActivationLeakyReluKernel_cu_9e10b42f_310526leaky_relu_backward_kernelERNS_18TensorIteratorBaseERKN3c106ScalarEENKUlvE_clEvENKUlvE_clEvEUlddE_St5arrayIPcLm3EEEEviT0_T1_)
        /*02c0*/ 	.word	0x00000020


	//----- nvinfo : EIATTR_FRAME_SIZE
	.align		4
.L_155:
        /*02c4*/ 	.byte	0x04, 0x11
        /*02c6*/ 	.short	(.L_157 - .L_156)
	.align		4
.L_156:
        /*02c8*/ 	.word	index@(_ZN2at6native29vectorized_elementwise_kernelILi4EZZZNS0_66_GLOBAL__N__d53a5ca4_28_ActivationLeakyReluKernel_cu_9e10b42f_310526leaky_relu_backward_kernelERNS_18TensorIteratorBaseERKN3c106ScalarEENKUlvE_clEvENKUlvE_clEvEUlddE_St5arrayIPcLm3EEEEviT0_T1_)
        /*02cc*/ 	.word	0x00000000


	//----- nvinfo : EIATTR_REGCOUNT
	.align		4
.L_157:
        /*02d0*/ 	.byte	0x04, 0x2f
        /*02d2*/ 	.short	(.L_159 - .L_158)
	.align		4
.L_158:
        /*02d4*/ 	.word	index@(_ZN2at6native29vectorized_elementwise_kernelILi2EZZZNS0_66_GLOBAL__N__d53a5ca4_28_ActivationLeakyReluKernel_cu_9e10b42f_310526leaky_relu_backward_kernelERNS_18TensorIteratorBaseERKN3c106ScalarEENKUlvE_clEvENKUlvE_clEvEUlddE_St5arrayIPcLm3EEEEviT0_T1_)
        /*02d8*/ 	.word	0x00000020


	//----- nvinfo : EIATTR_FRAME_SIZE
	.align		4
.L_159:
        /*02dc*/ 	.byte	0x04, 0x11
        /*02de*/ 	.short	(.L_161 - .L_160)
	.align		4
.L_160:
        /*02e0*/ 	.word	index@(_ZN2at6native29vectorized_elementwise_kernelILi2EZZZNS0_66_GLOBAL__N__d53a5ca4_28_ActivationLeakyReluKernel_cu_9e10b42f_310526leaky_relu_backward_kernelERNS_18TensorIteratorBaseERKN3c106ScalarEENKUlvE_clEvENKUlvE_clEvEUlddE_St5arrayIPcLm3EEEEviT0_T1_)
        /*02e4*/ 	.word	0x00000000


	//----- nvinfo : EIATTR_REGCOUNT
	.align		4
.L_161:
        /*02e8*/ 	.byte	0x04, 0x2f
        /*02ea*/ 	.short	(.L_163 - .L_162)
	.align		4
.L_162:
        /*02ec*/ 	.word	index@(_ZN2at6native27unrolled_elementwise_kernelIZZZNS0_66_GLOBAL__N__d53a5ca4_28_ActivationLeakyReluKernel_cu_9e10b42f_310526leaky_relu_backward_kernelERNS_18TensorIteratorBaseERKN3c106ScalarEENKUlvE_clEvENKUlvE_clEvEUlddE_St5arrayIPcLm3EELi4E23TrivialOffsetCalculatorILi2EjESF_ILi1EjENS0_6memory15LoadWithoutCastENSI_16StoreWithoutCastEEEviT_T0_T2_T3_T4_T5_)
        /*02f0*/ 	.word	0x0000001e


	//----- nvinfo : EIATTR_FRAME_SIZE
	.align		4
.L_163:
        /*02f4*/ 	.byte	0x04, 0x11
        /*02f6*/ 	.short	(.L_165 - .L_164)
	.align		4
.L_164:
        /*02f8*/ 	.word	index@(_ZN2at6native27unrolled_elementwise_kernelIZZZNS0_66_GLOBAL__N__d53a5ca4_28_ActivationLeakyReluKernel_cu_9e10b42f_310526leaky_relu_backward_kernelERNS_18TensorIteratorBaseERKN3c106ScalarEENKUlvE_clEvENKUlvE_clEvEUlddE_St5arrayIPcLm3EELi4E23TrivialOffsetCalculatorILi2EjESF_ILi1EjENS0_6memory15LoadWithoutCastENSI_16StoreWithoutCastEEEviT_T0_T2_T3_T4_T5_)
        /*02fc*/ 	.word	0x00000000


	//----- nvinfo : EIATTR_REGCOUNT
	.align		4
.L_165:
        /*0300*/ 	.byte	0x04, 0x2f
        /*0302*/ 	.short	(.L_167 - .L_166)
	.align		4
.L_166:
        /*0304*/ 	.word	index@(_ZN2at6native18elementwise_kernelILi128ELi2EZNS0_22gpu_kernel_impl_nocastIZZZNS0_66_GLOBAL__N__d53a5ca4_28_ActivationLeakyReluKernel_cu_9e10b42f_310526leaky_relu_backward_kernelERNS_18TensorIteratorBaseERKN3c106ScalarEENKUlvE_clEvENKUlvE_clEvEUlddE_EEvS5_RKT_EUliE_EEviT1_)
        /*0308*/ 	.word	0x0000000e


	//----- nvinfo : EIATTR_FRAME_SIZE
	.align		4
.L_167:
        /*030c*/ 	.byte	0x04, 0x11
        /*030e*/ 	.short	(.L_169 - .L_168)
	.align		4
.L_168:
        /*0310*/ 	.word	index@(_ZN2at6native18elementwise_kernelILi128ELi2EZNS0_22gpu_kernel_impl_nocastIZZZNS0_66_GLOBAL__N__d53a5ca4_28_ActivationLeakyReluKernel_cu_9e10b42f_310526leaky_relu_backward_kernelERNS_18TensorIteratorBaseERKN3c106ScalarEENKUlvE_clEvENKUlvE_clEvEUlddE_EEvS5_RKT_EUliE_EEviT1_)
        /*0314*/ 	.word	0x00000000


	//----- nvinfo : EIATTR_REGCOUNT
	.align		4
.L_169:
        /*0318*/ 	.byte	0x04, 0x2f
        /*031a*/ 	.short	(.L_171 - .L_170)
	.align		4
.L_170:
        /*031c*/ 	.word	index@(_ZN2at6native27unrolled_elementwise_kernelIZZZNS0_66_GLOBAL__N__d53a5ca4_28_ActivationLeakyReluKernel_cu_9e10b42f_310526leaky_relu_backward_kernelERNS_18TensorIteratorBaseERKN3c106ScalarEENKUlvE_clEvENKUlvE_clEvEUlddE_St5arrayIPcLm3EELi4E23TrivialOffsetCalculatorILi2EjESF_ILi1EjENS0_6memory12LoadWithCastILi2EEENSI_13StoreWithCastILi1EEEEEviT_T0_T2_T3_T4_T5_)
        /*0320*/ 	.word	0x00000028


	//----- nvinfo : EIATTR_FRAME_SIZE
	.align		4
.L_171:
        /*0324*/ 	.byte	0x04, 0x11
        /*0326*/ 	.short	(.L_173 - .L_172)
	.align		4
.L_172:
        /*0328*/ 	.word	index@(_ZN2at6native27unrolled_elementwise_kernelIZZZNS0_66_GLOBAL__N__d53a5ca4_28_ActivationLeakyReluKernel_cu_9e10b42f_310526leaky_relu_backward_kernelERNS_18TensorIteratorBaseERKN3c106ScalarEENKUlvE_clEvENKUlvE_clEvEUlddE_St5arrayIPcLm3EELi4E23TrivialOffsetCalculatorILi2EjESF_ILi1EjENS0_6memory12LoadWithCastILi2EEENSI_13StoreWithCastILi1EEEEEviT_T0_T2_T3_T4_T5_)
        /*032c*/ 	.word	0x00000000


	//----- nvinfo : EIATTR_REGCOUNT
	.align		4
.L_173:
        /*0330*/ 	.byte	0x04, 0x2f
        /*0332*/ 	.short	(.L_175 - .L_174)
	.align		4
.L_174:
        /*0334*/ 	.word	index@(_ZN2at6native18elementwise_kernelILi128ELi4EZNS0_15gpu_kernel_implIZZZNS0_66_GLOBAL__N__d53a5ca4_28_ActivationLeakyReluKernel_cu_9e10b42f_310526leaky_relu_backward_kernelERNS_18TensorIteratorBaseERKN3c106ScalarEENKUlvE_clEvENKUlvE_clEvEUlddE_EEvS5_RKT_EUliE_EEviT1_)
        /*0338*/ 	.word	0x0000001c


	//----- nvinfo : EIATTR_FRAME_SIZE
	.align		4
.L_175:
        /*033c*/ 	.byte	0x04, 0x11
        /*033e*/ 	.short	(.L_177 - .L_176)
	.align		4
.L_176:
        /*0340*/ 	.word	index@(_ZN2at6native18elementwise_kernelILi128ELi4EZNS0_15gpu_kernel_implIZZZNS0_66_GLOBAL__N__d53a5ca4_28_ActivationLeakyReluKernel_cu_9e10b42f_310526leaky_relu_backward_kernelERNS_18TensorIteratorBaseERKN3c106ScalarEENKUlvE_clEvENKUlvE_clEvEUlddE_EEvS5_RKT_EUliE_EEviT1_)
        /*0344*/ 	.word	0x00000000


	//----- nvinfo : EIATTR_REGCOUNT
	.align		4
.L_177:
        /*0348*/ 	.byte	0x04, 0x2f
        /*034a*/ 	.short	(.L_179 - .L_178)
	.align		4
.L_178:
        /*034c*/ 	.word	index@(_ZN2at6native29vectorized_elementwise_kernelILi8EZZZNS0_66_GLOBAL__N__d53a5ca4_28_ActivationLeakyReluKernel_cu_9e10b42f_310526leaky_relu_backward_kernelERNS_18TensorIteratorBaseERKN3c106ScalarEENKUlvE_clEvENKUlvE0_clEvEUlffE_St5arrayIPcLm3EEEEviT0_T1_)
        /*0350*/ 	.word	0x00000004


	//----- nvinfo : EIATTR_FRAME_SIZE
	.align		4
.L_179:
        /*0354*/ 	.byte	0x04, 0x11
        /*0356*/ 	.short	(.L_181 - .L_180)
	.align		4
.L_180:
        /*0358*/ 	.word	index@(_ZN2at6native29vectorized_elementwise_kernelILi8EZZZNS0_66_GLOBAL__N__d53a5ca4_28_ActivationLeakyReluKernel_cu_9e10b42f_310526leaky_relu_backward_kernelERNS_18TensorIteratorBaseERKN3c106ScalarEENKUlvE_clEvENKUlvE0_clEvEUlffE_St5arrayIPcLm3EEEEviT0_T1_)
        /*035c*/ 	.word	0x00000000


	//----- nvinfo : EIATTR_REGCOUNT
	.align		4
.L_181:
        /*0360*/ 	.byte	0x04, 0x2f
        /*0362*/ 	.short	(.L_183 - .L_182)
	.align		4
.L_182:
        /*0364*/ 	.word	index@(_ZN2at6native29vectorized_elementwise_kernelILi4EZZZNS0_66_GLOBAL__N__d53a5ca4_28_ActivationLeakyReluKernel_cu_9e10b42f_310526leaky_relu_backward_kernelERNS_18TensorIteratorBaseERKN3c106ScalarEENKUlvE_clEvENKUlvE0_clEvEUlffE_St5arrayIPcLm3EEEEviT0_T1_)
        /*0368*/ 	.word	0x00000020


	//----- nvinfo : EIATTR_FRAME_SIZE
	.align		4
.L_183:
        /*036c*/ 	.byte	0x04, 0x11
        /*036e*/ 	.short	(.L_185 - .L_184)
	.align		4
.L_184:
        /*0370*/ 	.word	index@(_ZN2at6native29vectorized_elementwise_kernelILi4EZZZNS0_66_GLOBAL__N__d53a5ca4_28_ActivationLeakyReluKernel_cu_9e10b42f_310526leaky_relu_backward_kernelERNS_18TensorIteratorBaseERKN3c106ScalarEENKUlvE_clEvENKUlvE0_clEvEUlffE_St5arrayIPcLm3EEEEviT0_T1_)
        /*0374*/ 	.word	0x00000000


	//----- nvinfo : EIATTR_REGCOUNT
	.align		4
.L_185:
        /*0378*/ 	.byte	0x04, 0x2f
        /*037a*/ 	.short	(.L_187 - .L_186)
	.align		4
.L_186:
        /*037c*/ 	.word	index@(_ZN2at6native29vectorized_elementwise_kernelILi2EZZZNS0_66_GLOBAL__N__d53a5ca4_28_ActivationLeakyReluKernel_cu_9e10b42f_310526leaky_relu_backward_kernelERNS_18TensorIteratorBaseERKN3c106ScalarEENKUlvE_clEvENKUlvE0_clEvEUlffE_St5arrayIPcLm3EEEEviT0_T1_)
        /*0380*/ 	.word	0x00000020


	//----- nvinfo : EIATTR_FRAME_SIZE
	.align		4
.L_187:
        /*0384*/ 	.byte	0x04, 0x11
        /*0386*/ 	.short	(.L_189 - .L_188)
	.align		4
.L_188:
        /*0388*/ 	.word	index@(_ZN2at6native29vectorized_elementwise_kernelILi2EZZZNS0_66_GLOBAL__N__d53a5ca4_28_ActivationLeakyReluKernel_cu_9e10b42f_310526leaky_relu_backward_kernelERNS_18TensorIteratorBaseERKN3c106ScalarEENKUlvE_clEvENKUlvE0_clEvEUlffE_St5arrayIPcLm3EEEEviT0_T1_)
        /*038c*/ 	.word	0x00000000


	//----- nvinfo : EIATTR_REGCOUNT
	.align		4
.L_189:
        /*0390*/ 	.byte	0x04, 0x2f
        /*0392*/ 	.short	(.L_191 - .L_190)
	.align		4
.L_190:
        /*0394*/ 	.word	index@(_ZN2at6native27unrolled_elementwise_kernelIZZZNS0_66_GLOBAL__N__d53a5ca4_28_ActivationLeakyReluKernel_cu_9e10b42f_310526leaky_relu_backward_kernelERNS_18TensorIteratorBaseERKN3c106ScalarEENKUlvE_clEvENKUlvE0_clEvEUlffE_St5arrayIPcLm3EELi4E23TrivialOffsetCalculatorILi2EjESF_ILi1EjENS0_6memory15LoadWithoutCastENSI_16StoreWithoutCastEEEviT_T0_T2_T3_T4_T5_)
        /*0398*/ 	.word	0x00000019


	//----- nvinfo : EIATTR_FRAME_SIZE
	.align		4
.L_191:
        /*039c*/ 	.byte	0x04, 0x11
        /*039e*/ 	.short	(.L_193 - .L_192)
	.align		4
.L_192:
        /*03a0*/ 	.word	index@(_ZN2at6native27unrolled_elementwise_kernelIZZZNS0_66_GLOBAL__N__d53a5ca4_28_ActivationLeakyReluKernel_cu_9e10b42f_310526leaky_relu_backward_kernelERNS_18TensorIteratorBaseERKN3c106ScalarEENKUlvE_clEvENKUlvE0_clEvEUlffE_St5arrayIPcLm3EELi4E23TrivialOffsetCalculatorILi2EjESF_ILi1EjENS0_6memory15LoadWithoutCastENSI_16StoreWithoutCastEEEviT_T0_T2_T3_T4_T5_)
        /*03a4*/ 	.word	0x00000000


	//----- nvinfo : EIATTR_REGCOUNT
	.align		4
.L_193:
        /*03a8*/ 	.byte	0x04, 0x2f
        /*03aa*/ 	.short	(.L_195 - .L_194)
	.align		4
.L_194:
        /*03ac*/ 	.word	index@(_ZN2at6native18elementwise_kernelILi128ELi2EZNS0_22gpu_kernel_impl_nocastIZZZNS0_66_GLOBAL__N__d53a5ca4_28_ActivationLeakyReluKernel_cu_9e10b42f_310526leaky_relu_backward_kernelERNS_18TensorIteratorBaseERKN3c106ScalarEENKUlvE_clEvENKUlvE0_clEvEUlffE_EEvS5_RKT_EUliE_EEviT1_)
        /*03b0*/ 	.word	0x0000000e


	//----- nvinfo : EIATTR_FRAME_SIZE
	.align		4
.L_195:
        /*03b4*/ 	.byte	0x04, 0x11
        /*03b6*/ 	.short	(.L_197 - .L_196)
	.align		4
.L_196:
        /*03b8*/ 	.word	index@(_ZN2at6native18elementwise_kernelILi128ELi2EZNS0_22gpu_kernel_impl_nocastIZZZNS0_66_GLOBAL__N__d53a5ca4_28_ActivationLeakyReluKernel_cu_9e10b42f_310526leaky_relu_backward_kernelERNS_18TensorIteratorBaseERKN3c106ScalarEENKUlvE_clEvENKUlvE0_clEvEUlffE_EEvS5_RKT_EUliE_EEviT1_)
        /*03bc*/ 	.word	0x00000000


	//----- nvinfo : EIATTR_REGCOUNT
	.align		4
.L_197:
        /*03c0*/ 	.byte	0x04, 0x2f
        /*03c2*/ 	.short	(.L_199 - .L_198)
	.align		4
.L_198:
        /*03c4*/ 	.word	index@(_ZN2at6native27unrolled_elementwise_kernelIZZZNS0_66_GLOBAL__N__d53a5ca4_28_ActivationLeakyReluKernel_cu_9e10b42f_310526leaky_relu_backward_kernelERNS_18TensorIteratorBaseERKN3c106ScalarEENKUlvE_clEvENKUlvE0_clEvEUlffE_St5arrayIPcLm3EELi4E23TrivialOffsetCalculatorILi2EjESF_ILi1EjENS0_6memory12LoadWithCastILi2EEENSI_13StoreWithCastILi1EEEEEviT_T0_T2_T3_T4_T5_)
        /*03c8*/ 	.word	0x00000020


	//----- nvinfo : EIATTR_FRAME_SIZE
	.align		4
.L_199:
        /*03cc*/ 	.byte	0x04, 0x11
        /*03ce*/ 	.short	(.L_201 - .L_200)
	.align		4
.L_200:
        /*03d0*/ 	.word	index@(_ZN2at6native27unrolled_elementwise_kernelIZZZNS0_66_GLOBAL__N__d53a5ca4_28_ActivationLeakyReluKernel_cu_9e10b42f_310526leaky_relu_backward_kernelERNS_18TensorIteratorBaseERKN3c106ScalarEENKUlvE_clEvENKUlvE0_clEvEUlffE_St5arrayIPcLm3EELi4E23TrivialOffsetCalculatorILi2EjESF_ILi1EjENS0_6memory12LoadWithCastILi2EEENSI_13StoreWithCastILi1EEEEEviT_T0_T2_T3_T4_T5_)
        /*03d4*/ 	.word	0x00000000


	//----- nvinfo : EIATTR_REGCOUNT
	.align		4
.L_201:
        /*03d8*/ 	.byte	0x04, 0x2f
        /*03da*/ 	.short	(.L_203 - .L_202)
	.align		4
.L_202:
        /*03dc*/ 	.word	index@(_ZN2at6native18elementwise_kernelILi128ELi4EZNS0_15gpu_kernel_implIZZZNS0_66_GLOBAL__N__d53a5ca4_28_ActivationLeakyReluKernel_cu_9e10b42f_310526leaky_relu_backward_kernelERNS_18TensorIteratorBaseERKN3c106ScalarEENKUlvE_clEvENKUlvE0_clEvEUlffE_EEvS5_RKT_EUliE_EEviT1_)
        /*03e0*/ 	.word	0x0000001a


	//----- nvinfo : EIATTR_FRAME_SIZE
	.align		4
.L_203:
        /*03e4*/ 	.byte	0x04, 0x11
        /*03e6*/ 	.short	(.L_205 - .L_204)
	.align		4
.L_204:
        /*03e8*/ 	.word	index@(_ZN2at6native18elementwise_kernelILi128ELi4EZNS0_15gpu_kernel_implIZZZNS0_66_GLOBAL__N__d53a5ca4_28_ActivationLeakyReluKernel_cu_9e10b42f_310526leaky_relu_backward_kernelERNS_18TensorIteratorBaseERKN3c106ScalarEENKUlvE_clEvENKUlvE0_clEvEUlffE_EEvS5_RKT_EUliE_EEviT1_)
        /*03ec*/ 	.word	0x00000000


	//----- nvinfo : EIATTR_REGCOUNT
	.align		4
.L_205:
        /*03f0*/ 	.byte	0x04, 0x2f
        /*03f2*/ 	.short	(.L_207 - .L_206)
	.align		4
.L_206:
        /*03f4*/ 	.word	index@(_ZN2at6native29vectorized_elementwise_kernelILi8EZZZNS0_66_GLOBAL__N__d53a5ca4_28_ActivationLeakyReluKernel_cu_9e10b42f_310526leaky_relu_backward_kernelERNS_18TensorIteratorBaseERKN3c106ScalarEENKUlvE_clEvENKUlvE1_clEvEUlNS5_4HalfESB_E_St5arrayIPcLm3EEEEviT0_T1_)
        /*03f8*/ 	.word	0x00000004


	//----- nvinfo : EIATTR_FRAME_SIZE
	.align		4
.L_207:
        /*03fc*/ 	.byte	0x04, 0x11
        /*03fe*/ 	.short	(.L_209 - .L_208)
	.align		4
.L_208:
        /*0400*/ 	.word	index@(_ZN2at6native29vectorized_elementwise_kernelILi8EZZZNS0_66_GLOBAL__N__d53a5ca4_28_ActivationLeakyReluKernel_cu_9e10b42f_310526leaky_relu_backward_kernelERNS_18TensorIteratorBaseERKN3c106ScalarEENKUlvE_clEvENKUlvE1_clEvEUlNS5_4HalfESB_E_St5arrayIPcLm3EEEEviT0_T1_)
        /*0404*/ 	.word	0x00000000


	//----- nvinfo : EIATTR_REGCOUNT
	.align		4
.L_209:
        /*0408*/ 	.byte	0x04, 0x2f
        /*040a*/ 	.short	(.L_211 - .L_210)
	.align		4
.L_210:
        /*040c*/ 	.word	index@(_ZN2at6native29vectorized_elementwise_kernelILi4EZZZNS0_66_GLOBAL__N__d53a5ca4_28_ActivationLeakyReluKernel_cu_9e10b42f_310526leaky_relu_backward_kernelERNS_18TensorIteratorBaseERKN3c106ScalarEENKUlvE_clEvENKUlvE1_clEvEUlNS5_4HalfESB_E_St5arrayIPcLm3EEEEviT0_T1_)
        /*0410*/ 	.word	0x00000020


	//----- nvinfo : EIATTR_FRAME_SIZE
	.align		4
.L_211:
        /*0414*/ 	.byte	0x04, 0x11
        /*0416*/ 	.short	(.L_213 - .L_212)
	.align		4
.L_212:
        /*0418*/ 	.word	index@(_ZN2at6native29vectorized_elementwise_kernelILi4EZZZNS0_66_GLOBAL__N__d53a5ca4_28_ActivationLeakyReluKernel_cu_9e10b42f_310526leaky_relu_backward_kernelERNS_18TensorIteratorBaseERKN3c106ScalarEENKUlvE_clEvENKUlvE1_clEvEUlNS5_4HalfESB_E_St5arrayIPcLm3EEEEviT0_T1_)
        /*041c*/ 	.word	0x00000000


	//----- nvinfo : EIATTR_REGCOUNT
	.align		4
.L_213:
        /*0420*/ 	.byte	0x04, 0x2f
        /*0422*/ 	.short	(.L_215 - .L_214)
	.align		4
.L_214:
        /*0424*/ 	.word	index@(_ZN2at6native29vectorized_elementwise_kernelILi2EZZZNS0_66_GLOBAL__N__d53a5ca4_28_ActivationLeakyReluKernel_cu_9e10b42f_310526leaky_relu_backward_kernelERNS_18TensorIteratorBaseERKN3c106ScalarEENKUlvE_clEvENKUlvE1_clEvEUlNS5_4HalfESB_E_St5arrayIPcLm3EEEEviT0_T1_)
        /*0428*/ 	.word	0x00000020


	//----- nvinfo : EIATTR_FRAME_SIZE
	.align		4
.L_215:
        /*042c*/ 	.byte	0x04, 0x11
        /*042e*/ 	.short	(.L_217 - .L_216)
	.align		4
.L_216:
        /*0430*/ 	.word	index@(_ZN2at6native29vectorized_elementwise_kernelILi2EZZZNS0_66_GLOBAL__N__d53a5ca4_28_ActivationLeakyReluKernel_cu_9e10b42f_310526leaky_relu_backward_kernelERNS_18TensorIteratorBaseERKN3c106ScalarEENKUlvE_clEvENKUlvE1_clEvEUlNS5_4HalfESB_E_St5arrayIPcLm3EEEEviT0_T1_)
        /*0434*/ 	.word	0x00000000


	//----- nvinfo : EIATTR_REGCOUNT
	.align		4
.L_217:
        /*0438*/ 	.byte	0x04, 0x2f
        /*043a*/ 	.short	(.L_219 - .L_218)
	.align		4
.L_218:
        /*043c*/ 	.word	index@(_ZN2at6native27unrolled_elementwise_kernelIZZZNS0_66_GLOBAL__N__d53a5ca4_28_ActivationLeakyReluKernel_cu_9e10b42f_310526leaky_relu_backward_kernelERNS_18TensorIteratorBaseERKN3c106ScalarEENKUlvE_clEvENKUlvE1_clEvEUlNS5_4HalfESB_E_St5arrayIPcLm3EELi4E23TrivialOffsetCalculatorILi2EjESG_ILi1EjENS0_6memory15LoadWithoutCastENSJ_16StoreWithoutCastEEEviT_T0_T2_T3_T4_T5_)
        /*0440*/ 	.word	0x0000001c


	//----- nvinfo : EIATTR_FRAME_SIZE
	.align		4
.L_219:
        /*0444*/ 	.byte	0x04, 0x11
        /*0446*/ 	.short	(.L_221 - .L_220)
	.align		4
.L_220:
        /*0448*/ 	.word	index@(_ZN2at6native27unrolled_elementwise_kernelIZZZNS0_66_GLOBAL__N__d53a5ca4_28_ActivationLeakyReluKernel_cu_9e10b42f_310526leaky_relu_backward_kernelERNS_18TensorIteratorBaseERKN3c106ScalarEENKUlvE_clEvENKUlvE1_clEvEUlNS5_4HalfESB_E_St5arrayIPcLm3EELi4E23TrivialOffsetCalculatorILi2EjESG_ILi1EjENS0_6memory15LoadWithoutCastENSJ_16StoreWithoutCastEEEviT_T0_T2_T3_T4_T5_)
        /*044c*/ 	.word	0x00000000


	//----- nvinfo : EIATTR_REGCOUNT
	.align		4
.L_221:
        /*0450*/ 	.byte	0x04, 0x2f
        /*0452*/ 	.short	(.L_223 - .L_222)
	.align		4
.L_222:
        /*0454*/ 	.word	index@(_ZN2at6native18elementwise_kernelILi128ELi4EZNS0_22gpu_kernel_impl_nocastIZZZNS0_66_GLOBAL__N__d53a5ca4_28_ActivationLeakyReluKernel_cu_9e10b42f_310526leaky_relu_backward_kernelERNS_18TensorIteratorBaseERKN3c106ScalarEENKUlvE_clEvENKUlvE1_clEvEUlNS6_4HalfESC_E_EEvS5_RKT_EUliE_EEviT1_)
        /*0458*/ 	.word	0x0000000c


	//----- nvinfo : EIATTR_FRAME_SIZE
	.align		4
.L_223:
        /*045c*/ 	.byte	0x04, 0x11
        /*045e*/ 	.short	(.L_225 - .L_224)
	.align		4
.L_224:
        /*0460*/ 	.word	index@(_ZN2at6native18elementwise_kernelILi128ELi4EZNS0_22gpu_kernel_impl_nocastIZZZNS0_66_GLOBAL__N__d53a5ca4_28_ActivationLeakyReluKernel_cu_9e10b42f_310526leaky_relu_backward_kernelERNS_18TensorIteratorBaseERKN3c106ScalarEENKUlvE_clEvENKUlvE1_clEvEUlNS6_4HalfESC_E_EEvS5_RKT_EUliE_EEviT1_)
        /*0464*/ 	.word	0x00000000


	//----- nvinfo : EIATTR_REGCOUNT
	.align		4
.L_225:
        /*0468*/ 	.byte	0x04, 0x2f
        /*046a*/ 	.short	(.L_227 - .L_226)
	.align		4
.L_226:
        /*046c*/ 	.word	index@(_ZN2at6native27unrolled_elementwise_kernelIZZZNS0_66_GLOBAL__N__d53a5ca4_28_ActivationLeakyReluKernel_cu_9e10b42f_310526leaky_relu_backward_kernelERNS_18TensorIteratorBaseERKN3c106ScalarEENKUlvE_clEvENKUlvE1_clEvEUlNS5_4HalfESB_E_St5arrayIPcLm3EELi4E23TrivialOffsetCalculatorILi2EjESG_ILi1EjENS0_6memory12LoadWithCastILi2EEENSJ_13StoreWithCastILi1EEEEEviT_T0_T2_T3_T4_T5_)
        /*0470*/ 	.word	0x0000001f


	//----- nvinfo : EIATTR_FRAME_SIZE
	.align		4
.L_227:
        /*0474*/ 	.byte	0x04, 0x11
        /*0476*/ 	.short	(.L_229 - .L_228)
	.align		4
.L_228:
        /*0478*/ 	.word	index@(_ZN2at6native27unrolled_elementwise_kernelIZZZNS0_66_GLOBAL__N__d53a5ca4_28_ActivationLeakyReluKernel_cu_9e10b42f_310526leaky_relu_backward_kernelERNS_18TensorIteratorBaseERKN3c106ScalarEENKUlvE_clEvENKUlvE1_clEvEUlNS5_4HalfESB_E_St5arrayIPcLm3EELi4E23TrivialOffsetCalculatorILi2EjESG_ILi1EjENS0_6memory12LoadWithCastILi2EEENSJ_13StoreWithCastILi1EEEEEviT_T0_T2_T3_T4_T5_)
        /*047c*/ 	.word	0x00000000


	//----- nvinfo : EIATTR_REGCOUNT
	.align		4
.L_229:
        /*0480*/ 	.byte	0x04, 0x2f
        /*0482*/ 	.short	(.L_231 - .L_230)
	.align		4
.L_230:
        /*0484*/ 	.word	index@(_ZN2at6native18elementwise_kernelILi128ELi4EZNS0_15gpu_kernel_implIZZZNS0_66_GLOBAL__N__d53a5ca4_28_ActivationLeakyReluKernel_cu_9e10b42f_310526leaky_relu_backward_kernelERNS_18TensorIteratorBaseERKN3c106ScalarEENKUlvE_clEvENKUlvE1_clEvEUlNS6_4HalfESC_E_EEvS5_RKT_EUliE_EEviT1_)
        /*0488*/ 	.word	0x0000001a


	//----- nvinfo : EIATTR_FRAME_SIZE
	.align		4
.L_231:
        /*048c*/ 	.byte	0x04, 0x11
        /*048e*/ 	.short	(.L_233 - .L_232)
	.align		4
.L_232:
        /*0490*/ 	.word	index@(_ZN2at6native18elementwise_kernelILi128ELi4EZNS0_15gpu_kernel_implIZZZNS0_66_GLOBAL__N__d53a5ca4_28_ActivationLeakyReluKernel_cu_9e10b42f_310526leaky_relu_backward_kernelERNS_18TensorIteratorBaseERKN3c106ScalarEENKUlvE_clEvENKUlvE1_clEvEUlNS6_4HalfESC_E_EEvS5_RKT_EUliE_EEviT1_)
        /*0494*/ 	.word	0x00000000


	//----- nvinfo : EIATTR_REGCOUNT
	.align		4
.L_233:
        /*0498*/ 	.byte	0x04, 0x2f
        /*049a*/ 	.short	(.L_235 - .L_234)
	.align		4
.L_234:
        /*049c*/ 	.word	index@(_ZN2at6native29vectorized_elementwise_kernelILi8EZZZNS0_66_GLOBAL__N__d53a5ca4_28_ActivationLeakyReluKernel_cu_9e10b42f_310526leaky_relu_backward_kernelERNS_18TensorIteratorBaseERKN3c106ScalarEENKUlvE_clEvENKUlvE2_clEvEUlNS5_8BFloat16ESB_E_St5arrayIPcLm3EEEEviT0_T1_)
        /*04a0*/ 	.word	0x00000004


	//----- nvinfo : EIATTR_FRAME_SIZE
	.align		4
.L_235:
        /*04a4*/ 	.byte	0x04, 0x11
        /*04a6*/ 	.short	(.L_237 - .L_236)
	.align		4
.L_236:
        /*04a8*/ 	.word	index@(_ZN2at6native29vectorized_elementwise_kernelILi8EZZZNS0_66_GLOBAL__N__d53a5ca4_28_ActivationLeakyReluKernel_cu_9e10b42f_310526leaky_relu_backward_kernelERNS_18TensorIteratorBaseERKN3c106ScalarEENKUlvE_clEvENKUlvE2_clEvEUlNS5_8BFloat16ESB_E_St5arrayIPcLm3EEEEviT0_T1_)
        /*04ac*/ 	.word	0x00000000


	//----- nvinfo : EIATTR_REGCOUNT
	.align		4
.L_237:
        /*04b0*/ 	.byte	0x04, 0x2f
        /*04b2*/ 	.short	(.L_239 - .L_238)
	.align		4
.L_238:
        /*04b4*/ 	.word	index@(_ZN2at6native29vectorized_elementwise_kernelILi4EZZZNS0_66_GLOBAL__N__d53a5ca4_28_ActivationLeakyReluKernel_cu_9e10b42f_310526leaky_relu_backward_kernelERNS_18TensorIteratorBaseERKN3c106ScalarEENKUlvE_clEvENKUlvE2_clEvEUlNS5_8BFloat16ESB_E_St5arrayIPcLm3EEEEviT0_T1_)
        /*04b8*/ 	.word	0x00000020


	//----- nvinfo : EIATTR_FRAME_SIZE
	.align		4
.L_239:
        /*04bc*/ 	.byte	0x04, 0x11
        /*04be*/ 	.short	(.L_241 - .L_240)
	.align		4
.L_240:
        /*04c0*/ 	.word	index@(_ZN2at6native29vectorized_elementwise_kernelILi4EZZZNS0_66_GLOBAL__N__d53a5ca4_28_ActivationLeakyReluKernel_cu_9e10b42f_310526leaky_relu_backward_kernelERNS_18TensorIteratorBaseERKN3c106ScalarEENKUlvE_clEvENKUlvE2_clEvEUlNS5_8BFloat16ESB_E_St5arrayIPcLm3EEEEviT0_T1_)
        /*04c4*/ 	.word	0x00000000


	//----- nvinfo : EIATTR_REGCOUNT
	.align		4
.L_241:
        /*04c8*/ 	.byte	0x04, 0x2f
        /*04ca*/ 	.short	(.L_243 - .L_242)
	.align		4
.L_242:
        /*04cc*/ 	.word	index@(_ZN2at6native29vectorized_elementwise_kernelILi2EZZZNS0_66_GLOBAL__N__d53a5ca4_28_ActivationLeakyReluKernel_cu_9e10b42f_310526leaky_relu_backward_kernelERNS_18TensorIteratorBaseERKN3c106ScalarEENKUlvE_clEvENKUlvE2_clEvEUlNS5_8BFloat16ESB_E_St5arrayIPcLm3EEEEviT0_T1_)
        /*04d0*/ 	.word	0x00000020


	//----- nvinfo : EIATTR_FRAME_SIZE
	.align		4
.L_243:
        /*04d4*/ 	.byte	0x04, 0x11
        /*04d6*/ 	.short	(.L_245 - .L_244)
	.align		4
.L_244:
        /*04d8*/ 	.word	index@(_ZN2at6native29vectorized_elementwise_kernelILi2EZZZNS0_66_GLOBAL__N__d53a5ca4_28_ActivationLeakyReluKernel_cu_9e10b42f_310526leaky_relu_backward_kernelERNS_18TensorIteratorBaseERKN3c106ScalarEENKUlvE_clEvENKUlvE2_clEvEUlNS5_8BFloat16ESB_E_St5arrayIPcLm3EEEEviT0_T1_)
        /*04dc*/ 	.word	0x00000000


	//----- nvinfo : EIATTR_REGCOUNT
	.align		4
.L_245:
        /*04e0*/ 	.byte	0x04, 0x2f
        /*04e2*/ 	.short	(.L_247 - .L_246)
	.align		4
.L_246:
        /*04e4*/ 	.word	index@(_ZN2at6native27unrolled_elementwise_kernelIZZZNS0_66_GLOBAL__N__d53a5ca4_28_ActivationLeakyReluKernel_cu_9e10b42f_310526leaky_relu_backward_kernelERNS_18TensorIteratorBaseERKN3c106ScalarEENKUlvE_clEvENKUlvE2_clEvEUlNS5_8BFloat16ESB_E_St5arrayIPcLm3EELi4E23TrivialOffsetCalculatorILi2EjESG_ILi1EjENS0_6memory15LoadWithoutCastENSJ_16StoreWithoutCastEEEviT_T0_T2_T3_T4_T5_)
        /*04e8*/ 	.word	0x0000001c


	//----- nvinfo : EIATTR_FRAME_SIZE
	.align		4
.L_247:
        /*04ec*/ 	.byte	0x04, 0x11
        /*04ee*/ 	.short	(.L_249 - .L_248)
	.align		4
.L_248:
        /*04f0*/ 	.word	index@(_ZN2at6native27unrolled_elementwise_kernelIZZZNS0_66_GLOBAL__N__d53a5ca4_28_ActivationLeakyReluKernel_cu_9e10b42f_310526leaky_relu_backward_kernelERNS_18TensorIteratorBaseERKN3c106ScalarEENKUlvE_clEvENKUlvE2_clEvEUlNS5_8BFloat16ESB_E_St5arrayIPcLm3EELi4E23TrivialOffsetCalculatorILi2EjESG_ILi1EjENS0_6memory15LoadWithoutCastENSJ_16StoreWithoutCastEEEviT_T0_T2_T3_T4_T5_)
        /*04f4*/ 	.word	0x00000000


	//----- nvinfo : EIATTR_REGCOUNT
	.align		4
.L_249:
        /*04f8*/ 	.byte	0x04, 0x2f
        /*04fa*/ 	.short	(.L_251 - .L_250)
	.align		4
.L_250:
        /*04fc*/ 	.word	index@(_ZN2at6native18elementwise_kernelILi128ELi4EZNS0_22gpu_kernel_impl_nocastIZZZNS0_66_GLOBAL__N__d53a5ca4_28_ActivationLeakyReluKernel_cu_9e10b42f_310526leaky_relu_backward_kernelERNS_18TensorIteratorBaseERKN3c106ScalarEENKUlvE_clEvENKUlvE2_clEvEUlNS6_8BFloat16ESC_E_EEvS5_RKT_EUliE_EEviT1_)
        /*0500*/ 	.word	0x0000000c


	//----- nvinfo : EIATTR_FRAME_SIZE
	.align		4
.L_251:
        /*0504*/ 	.byte	0x04, 0x11
        /*0506*/ 	.short	(.L_253 - .L_252)
	.align		4
.L_252:
        /*0508*/ 	.word	index@(_ZN2at6native18elementwise_kernelILi128ELi4EZNS0_22gpu_kernel_impl_nocastIZZZNS0_66_GLOBAL__N__d53a5ca4_28_ActivationLeakyReluKernel_cu_9e10b42f_310526leaky_relu_backward_kernelERNS_18TensorIteratorBaseERKN3c106ScalarEENKUlvE_clEvENKUlvE2_clEvEUlNS6_8BFloat16ESC_E_EEvS5_RKT_EUliE_EEviT1_)
        /*050c*/ 	.word	0x00000000


	//----- nvinfo : EIATTR_REGCOUNT
	.align		4
.L_253:
        /*0510*/ 	.byte	0x04, 0x2f
        /*0512*/ 	.short	(.L_255 - .L_254)
	.align		4
.L_254:
        /*0514*/ 	.word	index@(_ZN2at6native27unrolled_elementwise_kernelIZZZNS0_66_GLOBAL__N__d53a5ca4_28_ActivationLeakyReluKernel_cu_9e10b42f_310526leaky_relu_backward_kernelERNS_18TensorIteratorBaseERKN3c106ScalarEENKUlvE_clEvENKUlvE2_clEvEUlNS5_8BFloat16ESB_E_St5arrayIPcLm3EELi4E23TrivialOffsetCalculatorILi2EjESG_ILi1EjENS0_6memory12LoadWithCastILi2EEENSJ_13StoreWithCastILi1EEEEEviT_T0_T2_T3_T4_T5_)
        /*0518*/ 	.word	0x0000001f


	//----- nvinfo : EIATTR_FRAME_SIZE
	.align		4
.L_255:
        /*051c*/ 	.byte	0x04, 0x11
        /*051e*/ 	.short	(.L_257 - .L_256)
	.align		4
.L_256:
        /*0520*/ 	.word	index@(_ZN2at6native27unrolled_elementwise_kernelIZZZNS0_66_GLOBAL__N__d53a5ca4_28_ActivationLeakyReluKernel_cu_9e10b42f_310526leaky_relu_backward_kernelERNS_18TensorIteratorBaseERKN3c106ScalarEENKUlvE_clEvENKUlvE2_clEvEUlNS5_8BFloat16ESB_E_St5arrayIPcLm3EELi4E23TrivialOffsetCalculatorILi2EjESG_ILi1EjENS0_6memory12LoadWithCastILi2EEENSJ_13StoreWithCastILi1EEEEEviT_T0_T2_T3_T4_T5_)
        /*0524*/ 	.word	0x00000000


	//----- nvinfo : EIATTR_REGCOUNT
	.align		4
.L_257:
        /*0528*/ 	.byte	0x04, 0x2f
        /*052a*/ 	.short	(.L_259 - .L_258)
	.align		4
.L_258:
        /*052c*/ 	.word	index@(_ZN2at6native18elementwise_kernelILi128ELi4EZNS0_15gpu_kernel_implIZZZNS0_66_GLOBAL__N__d53a5ca4_28_ActivationLeakyReluKernel_cu_9e10b42f_310526leaky_relu_backward_kernelERNS_18TensorIteratorBaseERKN3c106ScalarEENKUlvE_clEvENKUlvE2_clEvEUlNS6_8BFloat16ESC_E_EEvS5_RKT_EUliE_EEviT1_)
        /*0530*/ 	.word	0x0000001a


	//----- nvinfo : EIATTR_FRAME_SIZE
	.align		4
.L_259:
        /*0534*/ 	.byte	0x04, 0x11
        /*0536*/ 	.short	(.L_261 - .L_260)
	.align		4
.L_260:
        /*0538*/ 	.word	index@(_ZN2at6native18elementwise_kernelILi128ELi4EZNS0_15gpu_kernel_implIZZZNS0_66_GLOBAL__N__d53a5ca4_28_ActivationLeakyReluKernel_cu_9e10b42f_310526leaky_relu_backward_kernelERNS_18TensorIteratorBaseERKN3c106ScalarEENKUlvE_clEvENKUlvE2_clEvEUlNS6_8BFloat16ESC_E_EEvS5_RKT_EUliE_EEviT1_)
        /*053c*/ 	.word	0x00000000


	//----- nvinfo : EIATTR_MIN_STACK_SIZE
	.align		4
.L_261:
        /*0540*/ 	.byte	0x04, 0x12
        /*0542*/ 	.short	(.L_263 - .L_262)
	.align		4
.L_262:
        /*0544*/ 	.word	index@(_ZN2at6native18elementwise_kernelILi128ELi4EZNS0_15gpu_kernel_implIZZZNS0_66_GLOBAL__N__d53a5ca4_28_ActivationLeakyReluKernel_cu_9e10b42f_310526leaky_relu_backward_kernelERNS_18TensorIteratorBaseERKN3c106ScalarEENKUlvE_clEvENKUlvE2_clEvEUlNS6_8BFloat16ESC_E_EEvS5_RKT_EUliE_EEviT1_)
        /*0548*/ 	.word	0x00000000


	//----- nvinfo : EIATTR_MIN_STACK_SIZE
	.align		4
.L_263:
        /*054c*/ 	.byte	0x04, 0x12
        /*054e*/ 	.short	(.L_265 - .L_264)
	.align		4
.L_264:
        /*0550*/ 	.word	index@(_ZN2at6native27unrolled_elementwise_kernelIZZZNS0_66_GLOBAL__N__d53a5ca4_28_ActivationLeakyReluKernel_cu_9e10b42f_310526leaky_relu_backward_kernelERNS_18TensorIteratorBaseERKN3c106ScalarEENKUlvE_clEvENKUlvE2_clEvEUlNS5_8BFloat16ESB_E_St5arrayIPcLm3EELi4E23TrivialOffsetCalculatorILi2EjESG_ILi1EjENS0_6memory12LoadWithCastILi2EEENSJ_13StoreWithCastILi1EEEEEviT_T0_T2_T3_T4_T5_)
        /*0554*/ 	.word	0x00000000


	//----- nvinfo : EIATTR_MIN_STACK_SIZE
	.align		4
.L_265:
        /*0558*/ 	.byte	0x04, 0x12
        /*055a*/ 	.short	(.L_267 - .L_266)
	.align		4
.L_266:
        /*055c*/ 	.word	index@(_ZN2at6native18elementwise_kernelILi128ELi4EZNS0_22gpu_kernel_impl_nocastIZZZNS0_66_GLOBAL__N__d53a5ca4_28_ActivationLeakyReluKernel_cu_9e10b42f_310526leaky_relu_backward_kernelERNS_18TensorIteratorBaseERKN3c106ScalarEENKUlvE_clEvENKUlvE2_clEvEUlNS6_8BFloat16ESC_E_EEvS5_RKT_EUliE_EEviT1_)
        /*0560*/ 	.word	0x00000000


	//----- nvinfo : EIATTR_MIN_STACK_SIZE
	.align		4
.L_267:
        /*0564*/ 	.byte	0x04, 0x12
        /*0566*/ 	.short	(.L_269 - .L_268)
	.align		4
.L_268:
        /*0568*/ 	.word	index@(_ZN2at6native27unrolled_elementwise_kernelIZZZNS0_66_GLOBAL__N__d53a5ca4_28_ActivationLeakyReluKernel_cu_9e10b42f_310526leaky_relu_backward_kernelERNS_18TensorIteratorBaseERKN3c106ScalarEENKUlvE_clEvENKUlvE2_clEvEUlNS5_8BFloat16ESB_E_St5arrayIPcLm3EELi4E23TrivialOffsetCalculatorILi2EjESG_ILi1EjENS0_6memory15LoadWithoutCastENSJ_16StoreWithoutCastEEEviT_T0_T2_T3_T4_T5_)
        /*056c*/ 	.word	0x00000000


	//----- nvinfo : EIATTR_MIN_STACK_SIZE
	.align		4
.L_269:
        /*0570*/ 	.byte	0x04, 0x12
        /*0572*/ 	.short	(.L_271 - .L_270)
	.align		4
.L_270:
        /*0574*/ 	.word	index@(_ZN2at6native29vectorized_elementwise_kernelILi2EZZZNS0_66_GLOBAL__N__d53a5ca4_28_ActivationLeakyReluKernel_cu_9e10b42f_310526leaky_relu_backward_kernelERNS_18TensorIteratorBaseERKN3c106ScalarEENKUlvE_clEvENKUlvE2_clEvEUlNS5_8BFloat16ESB_E_St5arrayIPcLm3EEEEviT0_T1_)
        /*0578*/ 	.word	0x00000000


	//----- nvinfo : EIATTR_MIN_STACK_SIZE
	.align		4
.L_271:
        /*057c*/ 	.byte	0x04, 0x12
        /*057e*/ 	.short	(.L_273 - .L_272)
	.align		4
.L_272:
        /*0580*/ 	.word	index@(_ZN2at6native29vectorized_elementwise_kernelILi4EZZZNS0_66_GLOBAL__N__d53a5ca4_28_ActivationLeakyReluKernel_cu_9e10b42f_310526leaky_relu_backward_kernelERNS_18TensorIteratorBaseERKN3c106ScalarEENKUlvE_clEvENKUlvE2_clEvEUlNS5_8BFloat16ESB_E_St5arrayIPcLm3EEEEviT0_T1_)
        /*0584*/ 	.word	0x00000000


	//----- nvinfo : EIATTR_MIN_STACK_SIZE
	.align		4
.L_273:
        /*0588*/ 	.byte	0x04, 0x12
        /*058a*/ 	.short	(.L_275 - .L_274)
	.align		4
.L_274:
        /*058c*/ 	.word	index@(_ZN2at6native29vectorized_elementwise_kernelILi8EZZZNS0_66_GLOBAL__N__d53a5ca4_28_ActivationLeakyReluKernel_cu_9e10b42f_310526leaky_relu_backward_kernelERNS_18TensorIteratorBaseERKN3c106ScalarEENKUlvE_clEvENKUlvE2_clEvEUlNS5_8BFloat16ESB_E_St5arrayIPcLm3EEEEviT0_T1_)
        /*0590*/ 	.word	0x00000000


	//----- nvinfo : EIATTR_MIN_STACK_SIZE
	.align		4
.L_275:
        /*0594*/ 	.byte	0x04, 0x12
        /*0596*/ 	.short	(.L_277 - .L_276)
	.align		4
.L_276:
        /*0598*/ 	.word	index@(_ZN2at6native18elementwise_kernelILi128ELi4EZNS0_15gpu_kernel_implIZZZNS0_66_GLOBAL__N__d53a5ca4_28_ActivationLeakyReluKernel_cu_9e10b42f_310526leaky_relu_backward_kernelERNS_18TensorIteratorBaseERKN3c106ScalarEENKUlvE_clEvENKUlvE1_clEvEUlNS6_4HalfESC_E_EEvS5_RKT_EUliE_EEviT1_)
        /*059c*/ 	.word	0x00000000


	//----- nvinfo : EIATTR_MIN_STACK_SIZE
	.align		4
.L_277:
        /*05a0*/ 	.byte	0x04, 0x12
        /*05a2*/ 	.short	(.L_279 - .L_278)
	.align		4
.L_278:
        /*05a4*/ 	.word	index@(_ZN2at6native27unrolled_elementwise_kernelIZZZNS0_66_GLOBAL__N__d53a5ca4_28_ActivationLeakyReluKernel_cu_9e10b42f_310526leaky_relu_backward_kernelERNS_18TensorIteratorBaseERKN3c106ScalarEENKUlvE_clEvENKUlvE1_clEvEUlNS5_4HalfESB_E_St5arrayIPcLm3EELi4E23TrivialOffsetCalculatorILi2EjESG_ILi1EjENS0_6memory12LoadWithCastILi2EEENSJ_13StoreWithCastILi1EEEEEviT_T0_T2_T3_T4_T5_)
        /*05a8*/ 	.word	0x00000000


	//----- nvinfo : EIATTR_MIN_STACK_SIZE
	.align		4
.L_279:
        /*05ac*/ 	.byte	0x04, 0x12
        /*05ae*/ 	.short	(.L_281 - .L_280)
	.align		4
.L_280:
        /*05b0*/ 	.word	index@(_ZN2at6native18elementwise_kernelILi128ELi4EZNS0_22gpu_kernel_impl_nocastIZZZNS0_66_GLOBAL__N__d53a5ca4_28_ActivationLeakyReluKernel_cu_9e10b42f_310526leaky_relu_backward_kernelERNS_18TensorIteratorBaseERKN3c106ScalarEENKUlvE_clEvENKUlvE1_clEvEUlNS6_4HalfESC_E_EEvS5_RKT_EUliE_EEviT1_)
        /*05b4*/ 	.word	0x00000000


	//----- nvinfo : EIATTR_MIN_STACK_SIZE
	.align		4
.L_281:
        /*05b8*/ 	.byte	0x04, 0x12
        /*05ba*/ 	.short	(.L_283 - .L_282)
	.align		4
.L_282:
        /*05bc*/ 	.word	index@(_ZN2at6native27unrolled_elementwise_kernelIZZZNS0_66_GLOBAL__N__d53a5ca4_28_ActivationLeakyReluKernel_cu_9e10b42f_310526leaky_relu_backward_kernelERNS_18TensorIteratorBaseERKN3c106ScalarEENKUlvE_clEvENKUlvE1_clEvEUlNS5_4HalfESB_E_St5arrayIPcLm3EELi4E23TrivialOffsetCalculatorILi2EjESG_ILi1EjENS0_6memory15LoadWithoutCastENSJ_16StoreWithoutCastEEEviT_T0_T2_T3_T4_T5_)
        /*05c0*/ 	.word	0x00000000


	//----- nvinfo : EIATTR_MIN_STACK_SIZE
	.align		4
.L_283:
        /*05c4*/ 	.byte	0x04, 0x12
        /*05c6*/ 	.short	(.L_285 - .L_284)
	.align		4
.L_284:
        /*05c8*/ 	.word	index@(_ZN2at6native29vectorized_elementwise_kernelILi2EZZZNS0_66_GLOBAL__N__d53a5ca4_28_ActivationLeakyReluKernel_cu_9e10b42f_310526leaky_relu_backward_kernelERNS_18TensorIteratorBaseERKN3c106ScalarEENKUlvE_clEvENKUlvE1_clEvEUlNS5_4HalfESB_E_St5arrayIPcLm3EEEEviT0_T1_)
        /*05cc*/ 	.word	0x00000000


	//----- nvinfo : EIATTR_MIN_STACK_SIZE
	.align		4
.L_285:
        /*05d0*/ 	.byte	0x04, 0x12
        /*05d2*/ 	.short	(.L_287 - .L_286)
	.align		4
.L_286:
        /*05d4*/ 	.word	index@(_ZN2at6native29vectorized_elementwise_kernelILi4EZZZNS0_66_GLOBAL__N__d53a5ca4_28_ActivationLeakyReluKernel_cu_9e10b42f_310526leaky_relu_backward_kernelERNS_18TensorIteratorBaseERKN3c106ScalarEENKUlvE_clEvENKUlvE1_clEvEUlNS5_4HalfESB_E_St5arrayIPcLm3EEEEviT0_T1_)
        /*05d8*/ 	.word	0x00000000


	//----- nvinfo : EIATTR_MIN_STACK_SIZE
	.align		4
.L_287:
        /*05dc*/ 	.byte	0x04, 0x12
        /*05de*/ 	.short	(.L_289 - .L_288)
	.align		4
.L_288:
        /*05e0*/ 	.word	index@(_ZN2at6native29vectorized_elementwise_kernelILi8EZZZNS0_66_GLOBAL__N__d53a5ca4_28_ActivationLeakyReluKernel_cu_9e10b42f_310526leaky_relu_backward_kernelERNS_18TensorIteratorBaseERKN3c106ScalarEENKUlvE_clEvENKUlvE1_clEvEUlNS5_4HalfESB_E_St5arrayIPcLm3EEEEviT0_T1_)
        /*05e4*/ 	.word	0x00000000


	//----- nvinfo : EIATTR_MIN_STACK_SIZE
	.align		4
.L_289:
        /*05e8*/ 	.byte	0x04, 0x12
        /*05ea*/ 	.short	(.L_291 - .L_290)
	.align		4
.L_290:
        /*05ec*/ 	.word	index@(_ZN2at6native18elementwise_kernelILi128ELi4EZNS0_15gpu_kernel_implIZZZNS0_66_GLOBAL__N__d53a5ca4_28_ActivationLeakyReluKernel_cu_9e10b42f_310526leaky_relu_backward_kernelERNS_18TensorIteratorBaseERKN3c106ScalarEENKUlvE_clEvENKUlvE0_clEvEUlffE_EEvS5_RKT_EUliE_EEviT1_)
        /*05f0*/ 	.word	0x00000000


	//----- nvinfo : EIATTR_MIN_STACK_SIZE
	.align		4
.L_291:
        /*05f4*/ 	.byte	0x04, 0x12
        /*05f6*/ 	.short	(.L_293 - .L_292)
	.align		4
.L_292:
        /*05f8*/ 	.word	index@(_ZN2at6native27unrolled_elementwise_kernelIZZZNS0_66_GLOBAL__N__d53a5ca4_28_ActivationLeakyReluKernel_cu_9e10b42f_310526leaky_relu_backward_kernelERNS_18TensorIteratorBaseERKN3c106ScalarEENKUlvE_clEvENKUlvE0_clEvEUlffE_St5arrayIPcLm3EELi4E23TrivialOffsetCalculatorILi2EjESF_ILi1EjENS0_6memory12LoadWithCastILi2EEENSI_13StoreWithCastILi1EEEEEviT_T0_T2_T3_T4_T5_)
        /*05fc*/ 	.word	0x00000000


	//----- nvinfo : EIATTR_MIN_STACK_SIZE
	.align		4
.L_293:
        /*0600*/ 	.byte	0x04, 0x12
        /*0602*/ 	.short	(.L_295 - .L_294)
	.align		4
.L_294:
        /*0604*/ 	.word	index@(_ZN2at6native18elementwise_kernelILi128ELi2EZNS0_22gpu_kernel_impl_nocastIZZZNS0_66_GLOBAL__N__d53a5ca4_28_ActivationLeakyReluKernel_cu_9e10b42f_310526leaky_relu_backward_kernelERNS_18TensorIteratorBaseERKN3c106ScalarEENKUlvE_clEvENKUlvE0_clEvEUlffE_EEvS5_RKT_EUliE_EEviT1_)
        /*0608*/ 	.word	0x00000000


	//----- nvinfo : EIATTR_MIN_STACK_SIZE
	.align		4
.L_295:
        /*060c*/ 	.byte	0x04, 0x12
        /*060e*/ 	.short	(.L_297 - .L_296)
	.align		4
.L_296:
        /*0610*/ 	.word	index@(_ZN2at6native27unrolled_elementwise_kernelIZZZNS0_66_GLOBAL__N__d53a5ca4_28_ActivationLeakyReluKernel_cu_9e10b42f_310526leaky_relu_backward_kernelERNS_18TensorIteratorBaseERKN3c106ScalarEENKUlvE_clEvENKUlvE0_clEvEUlffE_St5arrayIPcLm3EELi4E23TrivialOffsetCalculatorILi2EjESF_ILi1EjENS0_6memory15LoadWithoutCastENSI_16StoreWithoutCastEEEviT_T0_T2_T3_T4_T5_)
        /*0614*/ 	.word	0x00000000


	//----- nvinfo : EIATTR_MIN_STACK_SIZE
	.align		4
.L_297:
        /*0618*/ 	.byte	0x04, 0x12
        /*061a*/ 	.short	(.L_299 - .L_298)
	.align		4
.L_298:
        /*061c*/ 	.word	index@(_ZN2at6native29vectorized_elementwise_kernelILi2EZZZNS0_66_GLOBAL__N__d53a5ca4_28_ActivationLeakyReluKernel_cu_9e10b42f_310526leaky_relu_backward_kernelERNS_18TensorIteratorBaseERKN3c106ScalarEENKUlvE_clEvENKUlvE0_clEvEUlffE_St5arrayIPcLm3EEEEviT0_T1_)
        /*0620*/ 	.word	0x00000000


	//----- nvinfo : EIATTR_MIN_STACK_SIZE
	.align		4
.L_299:
        /*0624*/ 	.byte	0x04, 0x12
        /*0626*/ 	.short	(.L_301 - .L_300)
	.align		4
.L_300:
        /*0628*/ 	.word	index@(_ZN2at6native29vectorized_elementwise_kernelILi4EZZZNS0_66_GLOBAL__N__d53a5ca4_28_ActivationLeakyReluKernel_cu_9e10b42f_310526leaky_relu_backward_kernelERNS_18TensorIteratorBaseERKN3c106ScalarEENKUlvE_clEvENKUlvE0_clEvEUlffE_St5arrayIPcLm3EEEEviT0_T1_)
        /*062c*/ 	.word	0x00000000


	//----- nvinfo : EIATTR_MIN_STACK_SIZE
	.align		4
.L_301:
        /*0630*/ 	.byte	0x04, 0x12
        /*0632*/ 	.short	(.L_303 - .L_302)
	.align		4
.L_302:
        /*0634*/ 	.word	index@(_ZN2at6native29vectorized_elementwise_kernelILi8EZZZNS0_66_GLOBAL__N__d53a5ca4_28_ActivationLeakyReluKernel_cu_9e10b42f_310526leaky_relu_backward_kernelERNS_18TensorIteratorBaseERKN3c106ScalarEENKUlvE_clEvENKUlvE0_clEvEUlffE_St5arrayIPcLm3EEEEviT0_T1_)
        /*0638*/ 	.word	0x00000000


	//----- nvinfo : EIATTR_MIN_STACK_SIZE
	.align		4
.L_303:
        /*063c*/ 	.byte	0x04, 0x12
        /*063e*/ 	.short	(.L_305 - .L_304)
	.align		4
.L_304:
        /*0640*/ 	.word	index@(_ZN2at6native18elementwise_kernelILi128ELi4EZNS0_15gpu_kernel_implIZZZNS0_66_GLOBAL__N__d53a5ca4_28_ActivationLeakyReluKernel_cu_9e10b42f_310526leaky_relu_backward_kernelERNS_18TensorIteratorBaseERKN3c106ScalarEENKUlvE_clEvENKUlvE_clEvEUlddE_EEvS5_RKT_EUliE_EEviT1_)
        /*0644*/ 	.word	0x00000000


	//----- nvinfo : EIATTR_MIN_STACK_SIZE
	.align		4
.L_305:
        /*0648*/ 	.byte	0x04, 0x12
        /*064a*/ 	.short	(.L_307 - .L_306)
	.align		4
.L_306:
        /*064c*/ 	.word	index@(_ZN2at6native27unrolled_elementwise_kernelIZZZNS0_66_GLOBAL__N__d53a5ca4_28_ActivationLeakyReluKernel_cu_9e10b42f_310526leaky_relu_backward_kernelERNS_18TensorIteratorBaseERKN3c106ScalarEENKUlvE_clEvENKUlvE_clEvEUlddE_St5arrayIPcLm3EELi4E23TrivialOffsetCalculatorILi2EjESF_ILi1EjENS0_6memory12LoadWithCastILi2EEENSI_13StoreWithCastILi1EEEEEviT_T0_T2_T3_T4_T5_)
        /*0650*/ 	.word	0x00000000


	//----- nvinfo : EIATTR_MIN_STACK_SIZE
	.align		4
.L_307:
        /*0654*/ 	.byte	0x04, 0x12
        /*0656*/ 	.short	(.L_309 - .L_308)
	.align		4
.L_308:
        /*0658*/ 	.word	index@(_ZN2at6native18elementwise_kernelILi128ELi2EZNS0_22gpu_kernel_impl_nocastIZZZNS0_66_GLOBAL__N__d53a5ca4_28_ActivationLeakyReluKernel_cu_9e10b42f_310526leaky_relu_backward_kernelERNS_18TensorIteratorBaseERKN3c106ScalarEENKUlvE_clEvENKUlvE_clEvEUlddE_EEvS5_RKT_EUliE_EEviT1_)
        /*065c*/ 	.word	0x00000000


	//----- nvinfo : EIATTR_MIN_STACK_SIZE
	.align		4
.L_309:
        /*0660*/ 	.byte	0x04, 0x12
        /*0662*/ 	.short	(.L_311 - .L_310)
	.align		4
.L_310:
        /*0664*/ 	.word	index@(_ZN2at6native27unrolled_elementwise_kernelIZZZNS0_66_GLOBAL__N__d53a5ca4_28_ActivationLeakyReluKernel_cu_9e10b42f_310526leaky_relu_backward_kernelERNS_18TensorIteratorBaseERKN3c106ScalarEENKUlvE_clEvENKUlvE_clEvEUlddE_St5arrayIPcLm3EELi4E23TrivialOffsetCalculatorILi2EjESF_ILi1EjENS0_6memory15LoadWithoutCastENSI_16StoreWithoutCastEEEviT_T0_T2_T3_T4_T5_)
        /*0668*/ 	.word	0x00000000


	//----- nvinfo : EIATTR_MIN_STACK_SIZE
	.align		4
.L_311:
        /*066c*/ 	.byte	0x04, 0x12
        /*066e*/ 	.short	(.L_313 - .L_312)
	.align		4
.L_312:
        /*0670*/ 	.word	index@(_ZN2at6native29vectorized_elementwise_kernelILi2EZZZNS0_66_GLOBAL__N__d53a5ca4_28_ActivationLeakyReluKernel_cu_9e10b42f_310526leaky_relu_backward_kernelERNS_18TensorIteratorBaseERKN3c106ScalarEENKUlvE_clEvENKUlvE_clEvEUlddE_St5arrayIPcLm3EEEEviT0_T1_)
        /*0674*/ 	.word	0x00000000


	//----- nvinfo : EIATTR_MIN_STACK_SIZE
	.align		4
.L_313:
        /*0678*/ 	.byte	0x04, 0x12
        /*067a*/ 	.short	(.L_315 - .L_314)
	.align		4
.L_314:
        /*067c*/ 	.word	index@(_ZN2at6native29vectorized_elementwise_kernelILi4EZZZNS0_66_GLOBAL__N__d53a5ca4_28_ActivationLeakyReluKernel_cu_9e10b42f_310526leaky_relu_backward_kernelERNS_18TensorIteratorBaseERKN3c106ScalarEENKUlvE_clEvENKUlvE_clEvEUlddE_St5arrayIPcLm3EEEEviT0_T1_)
        /*0680*/ 	.word	0x00000000


	//----- nvinfo : EIATTR_MIN_STACK_SIZE
	.align		4
.L_315:
        /*0684*/ 	.byte	0x04, 0x12
        /*0686*/ 	.short	(.L_317 - .L_316)
	.align		4
.L_316:
        /*0688*/ 	.word	index@(_ZN2at6native29vectorized_elementwise_kernelILi8EZZZNS0_66_GLOBAL__N__d53a5ca4_28_ActivationLeakyReluKernel_cu_9e10b42f_310526leaky_relu_backward_kernelERNS_18TensorIteratorBaseERKN3c106ScalarEENKUlvE_clEvENKUlvE_clEvEUlddE_St5arrayIPcLm3EEEEviT0_T1_)
        /*068c*/ 	.word	0x00000000


	//----- nvinfo : EIATTR_MIN_STACK_SIZE
	.align		4
.L_317:
        /*0690*/ 	.byte	0x04, 0x12
        /*0692*/ 	.short	(.L_319 - .L_318)
	.align		4
.L_318:
        /*0694*/ 	.word	index@(_ZN2at6native18elementwise_kernelILi128ELi4EZNS0_15gpu_kernel_implIZZZNS0_66_GLOBAL__N__d53a5ca4_28_ActivationLeakyReluKernel_cu_9e10b42f_310517leaky_relu_kernelERNS_18TensorIteratorBaseERKN3c106ScalarEENKUlvE_clEvENKUlvE2_clEvEUlNS6_8BFloat16EE_EEvS5_RKT_EUliE_EEviT1_)
        /*0698*/ 	.word	0x00000000


	//----- nvinfo : EIATTR_MIN_STACK_SIZE
	.align		4
.L_319:
        /*069c*/ 	.byte	0x04, 0x12
        /*069e*/ 	.short	(.L_321 - .L_320)
	.align		4
.L_320:
        /*06a0*/ 	.word	index@(_ZN2at6native27unrolled_elementwise_kernelIZZZNS0_66_GLOBAL__N__d53a5ca4_28_ActivationLeakyReluKernel_cu_9e10b42f_310517leaky_relu_kernelERNS_18TensorIteratorBaseERKN3c106ScalarEENKUlvE_clEvENKUlvE2_clEvEUlNS5_8BFloat16EE_St5arrayIPcLm2EELi4E23TrivialOffsetCalculatorILi1EjESH_NS0_6memory12LoadWithCastILi1EEENSI_13StoreWithCastILi1EEEEEviT_T0_T2_T3_T4_T5_)
        /*06a4*/ 	.word	0x00000000


	//----- nvinfo : EIATTR_MIN_STACK_SIZE
	.align		4
.L_321:
        /*06a8*/ 	.byte	0x04, 0x12
        /*06aa*/ 	.short	(.L_323 - .L_322)
	.align		4
.L_322:
        /*06ac*/ 	.word	index@(_ZN2at6native18elementwise_kernelILi128ELi4EZNS0_22gpu_kernel_impl_nocastIZZZNS0_66_GLOBAL__N__d53a5ca4_28_ActivationLeakyReluKernel_cu_9e10b42f_310517leaky_relu_kernelERNS_18TensorIteratorBaseERKN3c106ScalarEENKUlvE_clEvENKUlvE2_clEvEUlNS6_8BFloat16EE_EEvS5_RKT_EUliE_EEviT1_)
        /*06b0*/ 	.word	0x00000000


	//----- nvinfo : EIATTR_MIN_STACK_SIZE
	.align		4
.L_323:
        /*06b4*/ 	.byte	0x04, 0x12
        /*06b6*/ 	.short	(.L_325 - .L_324)
	.align		4
.L_324:
        /*06b8*/ 	.word	index@(_ZN2at6native27unrolled_elementwise_kernelIZZZNS0_66_GLOBAL__N__d53a5ca4_28_ActivationLeakyReluKernel_cu_9e10b42f_310517leaky_relu_kernelERNS_18TensorIteratorBaseERKN3c106ScalarEENKUlvE_clEvENKUlvE2_clEvEUlNS5_8BFloat16EE_St5arrayIPcLm2EELi4E23TrivialOffsetCalculatorILi1EjESH_NS0_6memory15LoadWithoutCastENSI_16StoreWithoutCastEEEviT_T0_T2_T3_T4_T5_)
        /*06bc*/ 	.word	0x00000000


	//----- nvinfo : EIATTR_MIN_STACK_SIZE
	.align		4
.L_325:
        /*06c0*/ 	.byte	0x04, 0x12
        /*06c2*/ 	.short	(.L_327 - .L_326)
	.align		4
.L_326:
        /*06c4*/ 	.word	index@(_ZN2at6native29vectorized_elementwise_kernelILi2EZZZNS0_66_GLOBAL__N__d53a5ca4_28_ActivationLeakyReluKernel_cu_9e10b42f_310517leaky_relu_kernelERNS_18TensorIteratorBaseERKN3c106ScalarEENKUlvE_clEvENKUlvE2_clEvEUlNS5_8BFloat16EE_St5arrayIPcLm2EEEEviT0_T1_)
        /*06c8*/ 	.word	0x00000000


	//----- nvinfo : EIATTR_MIN_STACK_SIZE
	.align		4
.L_327:
        /*06cc*/ 	.byte	0x04, 0x12
        /*06ce*/ 	.short	(.L_329 - .L_328)
	.align		4
.L_328:
        /*06d0*/ 	.word	index@(_ZN2at6native29vectorized_elementwise_kernelILi4EZZZNS0_66_GLOBAL__N__d53a5ca4_28_ActivationLeakyReluKernel_cu_9e10b42f_310517leaky_relu_kernelERNS_18TensorIteratorBaseERKN3c106ScalarEENKUlvE_clEvENKUlvE2_clEvEUlNS5_8BFloat16EE_St5arrayIPcLm2EEEEviT0_T1_)
        /*06d4*/ 	.word	0x00000000


	//----- nvinfo : EIATTR_MIN_STACK_SIZE
	.align		4
.L_329:
        /*06d8*/ 	.byte	0x04, 0x12
        /*06da*/ 	.short	(.L_331 - .L_330)
	.align		4
.L_330:
        /*06dc*/ 	.word	index@(_ZN2at6native29vectorized_elementwise_kernelILi8EZZZNS0_66_GLOBAL__N__d53a5ca4_28_ActivationLeakyReluKernel_cu_9e10b42f_310517leaky_relu_kernelERNS_18TensorIteratorBaseERKN3c106ScalarEENKUlvE_clEvENKUlvE2_clEvEUlNS5_8BFloat16EE_St5arrayIPcLm2EEEEviT0_T1_)
        /*06e0*/ 	.word	0x00000000


	//----- nvinfo : EIATTR_MIN_STACK_SIZE
	.align		4
.L_331:
        /*06e4*/ 	.byte	0x04, 0x12
        /*06e6*/ 	.short	(.L_333 - .L_332)
	.align		4
.L_332:
        /*06e8*/ 	.word	index@(_ZN2at6native18elementwise_kernelILi128ELi4EZNS0_15gpu_kernel_implIZZZNS0_66_GLOBAL__N__d53a5ca4_28_ActivationLeakyReluKernel_cu_9e10b42f_310517leaky_relu_kernelERNS_18TensorIteratorBaseERKN3c106ScalarEENKUlvE_clEvENKUlvE1_clEvEUlNS6_4HalfEE_EEvS5_RKT_EUliE_EEviT1_)
        /*06ec*/ 	.word	0x00000000


	//----- nvinfo : EIATTR_MIN_STACK_SIZE
	.align		4
.L_333:
        /*06f0*/ 	.byte	0x04, 0x12
        /*06f2*/ 	.short	(.L_335 - .L_334)
	.align		4
.L_334:
        /*06f4*/ 	.word	index@(_ZN2at6native27unrolled_elementwise_kernelIZZZNS0_66_GLOBAL__N__d53a5ca4_28_ActivationLeakyReluKernel_cu_9e10b42f_310517leaky_relu_kernelERNS_18TensorIteratorBaseERKN3c106ScalarEENKUlvE_clEvENKUlvE1_clEvEUlNS5_4HalfEE_St5arrayIPcLm2EELi4E23TrivialOffsetCalculatorILi1EjESH_NS0_6memory12LoadWithCastILi1EEENSI_13StoreWithCastILi1EEEEEviT_T0_T2_T3_T4_T5_)
        /*06f8*/ 	.word	0x00000000


	//----- nvinfo : EIATTR_MIN_STACK_SIZE
	.align		4
.L_335:
        /*06fc*/ 	.byte	0x04, 0x12
        /*06fe*/ 	.short	(.L_337 - .L_336)
	.align		4
.L_336:
        /*0700*/ 	.word	index@(_ZN2at6native18elementwise_kernelILi128ELi4EZNS0_22gpu_kernel_impl_nocastIZZZNS0_66_GLOBAL__N__d53a5ca4_28_ActivationLeakyReluKernel_cu_9e10b42f_310517leaky_relu_kernelERNS_18TensorIteratorBaseERKN3c106ScalarEENKUlvE_clEvENKUlvE1_clEvEUlNS6_4HalfEE_EEvS5_RKT_EUliE_EEviT1_)
        /*0704*/ 	.word	0x00000000


	//----- nvinfo : EIATTR_MIN_STACK_SIZE
	.align		4
.L_337:
        /*0708*/ 	.byte	0x04, 0x12
        /*070a*/ 	.short	(.L_339 - .L_338)
	.align		4
.L_338:
        /*070c*/ 	.word	index@(_ZN2at6native27unrolled_elementwise_kernelIZZZNS0_66_GLOBAL__N__d53a5ca4_28_ActivationLeakyReluKernel_cu_9e10b42f_310517leaky_relu_kernelERNS_18TensorIteratorBaseERKN3c106ScalarEENKUlvE_clEvENKUlvE1_clEvEUlNS5_4HalfEE_St5arrayIPcLm2EELi4E23TrivialOffsetCalculatorILi1EjESH_NS0_6memory15LoadWithoutCastENSI_16StoreWithoutCastEEEviT_T0_T2_T3_T4_T5_)
        /*0710*/ 	.word	0x00000000


	//----- nvinfo : EIATTR_MIN_STACK_SIZE
	.align		4
.L_339:
        /*0714*/ 	.byte	0x04, 0x12
        /*0716*/ 	.short	(.L_341 - .L_340)
	.align		4
.L_340:
        /*0718*/ 	.word	index@(_ZN2at6native29vectorized_elementwise_kernelILi2EZZZNS0_66_GLOBAL__N__d53a5ca4_28_ActivationLeakyReluKernel_cu_9e10b42f_310517leaky_relu_kernelERNS_18TensorIteratorBaseERKN3c106ScalarEENKUlvE_clEvENKUlvE1_clEvEUlNS5_4HalfEE_St5arrayIPcLm2EEEEviT0_T1_)
        /*071c*/ 	.word	0x00000000


	//----- nvinfo : EIATTR_MIN_STACK_SIZE
	.align		4
.L_341:
        /*0720*/ 	.byte	0x04, 0x12
        /*0722*/ 	.short	(.L_343 - .L_342)
	.align		4
.L_342:
        /*0724*/ 	.word	index@(_ZN2at6native29vectorized_elementwise_kernelILi4EZZZNS0_66_GLOBAL__N__d53a5ca4_28_ActivationLeakyReluKernel_cu_9e10b42f_310517leaky_relu_kernelERNS_18TensorIteratorBaseERKN3c106ScalarEENKUlvE_clEvENKUlvE1_clEvEUlNS5_4HalfEE_St5arrayIPcLm2EEEEviT0_T1_)
        /*0728*/ 	.word	0x00000000


	//----- nvinfo : EIATTR_MIN_STACK_SIZE
	.align		4
.L_343:
        /*072c*/ 	.byte	0x04, 0x12
        /*072e*/ 	.short	(.L_345 - .L_344)
	.align		4
.L_344:
        /*0730*/ 	.word	index@(_ZN2at6native29vectorized_elementwise_kernelILi8EZZZNS0_66_GLOBAL__N__d53a5ca4_28_ActivationLeakyReluKernel_cu_9e10b42f_310517leaky_relu_kernelERNS_18TensorIteratorBaseERKN3c106ScalarEENKUlvE_clEvENKUlvE1_clEvEUlNS5_4HalfEE_St5arrayIPcLm2EEEEviT0_T1_)
        /*0734*/ 	.word	0x00000000


	//----- nvinfo : EIATTR_MIN_STACK_SIZE
	.align		4
.L_345:
        /*0738*/ 	.byte	0x04, 0x12
        /*073a*/ 	.short	(.L_347 - .L_346)
	.align		4
.L_346:
        /*073c*/ 	.word	index@(_ZN2at6native18elementwise_kernelILi128ELi4EZNS0_15gpu_kernel_implIZZZNS0_66_GLOBAL__N__d53a5ca4_28_ActivationLeakyReluKernel_cu_9e10b42f_310517leaky_relu_kernelERNS_18TensorIteratorBaseERKN3c106ScalarEENKUlvE_clEvENKUlvE0_clEvEUlfE_EEvS5_RKT_EUliE_EEviT1_)
        /*0740*/ 	.word	0x00000000


	//----- nvinfo : EIATTR_MIN_STACK_SIZE
	.align		4
.L_347:
        /*0744*/ 	.byte	0x04, 0x12
        /*0746*/ 	.short	(.L_349 - .L_348)
	.align		4
.L_348:
        /*0748*/ 	.word	index@(_ZN2at6native27unrolled_elementwise_kernelIZZZNS0_66_GLOBAL__N__d53a5ca4_28_ActivationLeakyReluKernel_cu_9e10b42f_310517leaky_relu_kernelERNS_18TensorIteratorBaseERKN3c106ScalarEENKUlvE_clEvENKUlvE0_clEvEUlfE_St5arrayIPcLm2EELi4E23TrivialOffsetCalculatorILi1EjESG_NS0_6memory12LoadWithCastILi1EEENSH_13StoreWithCastILi1EEEEEviT_T0_T2_T3_T4_T5_)
        /*074c*/ 	.word	0x00000000


	//----- nvinfo : EIATTR_MIN_STACK_SIZE
	.align		4
.L_349:
        /*0750*/ 	.byte	0x04, 0x12
        /*0752*/ 	.short	(.L_351 - .L_350)
	.align		4
.L_350:
        /*0754*/ 	.word	index@(_ZN2at6native18elementwise_kernelILi128ELi2EZNS0_22gpu_kernel_impl_nocastIZZZNS0_66_GLOBAL__N__d53a5ca4_28_ActivationLeakyReluKernel_cu_9e10b42f_310517leaky_relu_kernelERNS_18TensorIteratorBaseERKN3c106ScalarEENKUlvE_clEvENKUlvE0_clEvEUlfE_EEvS5_RKT_EUliE_EEviT1_)
        /*0758*/ 	.word	0x00000000


	//----- nvinfo : EIATTR_MIN_STACK_SIZE
	.align		4
.L_351:
        /*075c*/ 	.byte	0x04, 0x12
        /*075e*/ 	.short	(.L_353 - .L_352)
	.align		4
.L_352:
        /*0760*/ 	.word	index@(_ZN2at6native27unrolled_elementwise_kernelIZZZNS0_66_GLOBAL__N__d53a5ca4_28_ActivationLeakyReluKernel_cu_9e10b42f_310517leaky_relu_kernelERNS_18TensorIteratorBaseERKN3c106ScalarEENKUlvE_clEvENKUlvE0_clEvEUlfE_St5arrayIPcLm2EELi4E23TrivialOffsetCalculatorILi1EjESG_NS0_6memory15LoadWithoutCastENSH_16StoreWithoutCastEEEviT_T0_T2_T3_T4_T5_)
        /*0764*/ 	.word	0x00000000


	//----- nvinfo : EIATTR_MIN_STACK_SIZE
	.align		4
.L_353:
        /*0768*/ 	.byte	0x04, 0x12
        /*076a*/ 	.short	(.L_355 - .L_354)
	.align		4
.L_354:
        /*076c*/ 	.word	index@(_ZN2at6native29vectorized_elementwise_kernelILi2EZZZNS0_66_GLOBAL__N__d53a5ca4_28_ActivationLeakyReluKernel_cu_9e10b42f_310517leaky_relu_kernelERNS_18TensorIteratorBaseERKN3c106ScalarEENKUlvE_clEvENKUlvE0_clEvEUlfE_St5arrayIPcLm2EEEEviT0_T1_)
        /*0770*/ 	.word	0x00000000


	//----- nvinfo : EIATTR_MIN_STACK_SIZE
	.align		4
.L_355:
        /*0774*/ 	.byte	0x04, 0x12
        /*0776*/ 	.short	(.L_357 - .L_356)
	.align		4
.L_356:
        /*0778*/ 	.word	index@(_ZN2at6native29vectorized_elementwise_kernelILi4EZZZNS0_66_GLOBAL__N__d53a5ca4_28_ActivationLeakyReluKernel_cu_9e10b42f_310517leaky_relu_kernelERNS_18TensorIteratorBaseERKN3c106ScalarEENKUlvE_clEvENKUlvE0_clEvEUlfE_St5arrayIPcLm2EEEEviT0_T1_)
        /*077c*/ 	.word	0x00000000


	//----- nvinfo : EIATTR_MIN_STACK_SIZE
	.align		4
.L_357:
        /*0780*/ 	.byte	0x04, 0x12
        /*0782*/ 	.short	(.L_359 - .L_358)
	.align		4
.L_358:
        /*0784*/ 	.word	index@(_ZN2at6native29vectorized_elementwise_kernelILi8EZZZNS0_66_GLOBAL__N__d53a5ca4_28_ActivationLeakyReluKernel_cu_9e10b42f_310517leaky_relu_kernelERNS_18TensorIteratorBaseERKN3c106ScalarEENKUlvE_clEvENKUlvE0_clEvEUlfE_St5arrayIPcLm2EEEEviT0_T1_)
        /*0788*/ 	.word	0x00000000


	//----- nvinfo : EIATTR_MIN_STACK_SIZE
	.align		4
.L_359:
        /*078c*/ 	.byte	0x04, 0x12
        /*078e*/ 	.short	(.L_361 - .L_360)
	.align		4
.L_360:
        /*0790*/ 	.word	index@(_ZN2at6native18elementwise_kernelILi128ELi4EZNS0_15gpu_kernel_implIZZZNS0_66_GLOBAL__N__d53a5ca4_28_ActivationLeakyReluKernel_cu_9e10b42f_310517leaky_relu_kernelERNS_18TensorIteratorBaseERKN3c106ScalarEENKUlvE_clEvENKUlvE_clEvEUldE_EEvS5_RKT_EUliE_EEviT1_)
        /*0794*/ 	.word	0x00000000


	//----- nvinfo : EIATTR_MIN_STACK_SIZE
	.align		4
.L_361:
        /*0798*/ 	.byte	0x04, 0x12
        /*079a*/ 	.short	(.L_363 - .L_362)
	.align		4
.L_362:
        /*079c*/ 	.word	index@(_ZN2at6native27unrolled_elementwise_kernelIZZZNS0_66_GLOBAL__N__d53a5ca4_28_ActivationLeakyReluKernel_cu_9e10b42f_310517leaky_relu_kernelERNS_18TensorIteratorBaseERKN3c106ScalarEENKUlvE_clEvENKUlvE_clEvEUldE_St5arrayIPcLm2EELi4E23TrivialOffsetCalculatorILi1EjESG_NS0_6memory12LoadWithCastILi1EEENSH_13StoreWithCastILi1EEEEEviT_T0_T2_T3_T4_T5_)
        /*07a0*/ 	.word	0x00000000


	//----- nvinfo : EIATTR_MIN_STACK_SIZE
	.align		4
.L_363:
        /*07a4*/ 	.byte	0x04, 0x12
        /*07a6*/ 	.short	(.L_365 - .L_364)
	.align		4
.L_364:
        /*07a8*/ 	.word	index@(_ZN2at6native18elementwise_kernelILi128ELi2EZNS0_22gpu_kernel_impl_nocastIZZZNS0_66_GLOBAL__N__d53a5ca4_28_ActivationLeakyReluKernel_cu_9e10b42f_310517leaky_relu_kernelERNS_18TensorIteratorBaseERKN3c106ScalarEENKUlvE_clEvENKUlvE_clEvEUldE_EEvS5_RKT_EUliE_EEviT1_)
        /*07ac*/ 	.word	0x00000000


	//----- nvinfo : EIATTR_MIN_STACK_SIZE
	.align		4
.L_365:
        /*07b0*/ 	.byte	0x04, 0x12
        /*07b2*/ 	.short	(.L_367 - .L_366)
	.align		4
.L_366:
        /*07b4*/ 	.word	index@(_ZN2at6native27unrolled_elementwise_kernelIZZZNS0_66_GLOBAL__N__d53a5ca4_28_ActivationLeakyReluKernel_cu_9e10b42f_310517leaky_relu_kernelERNS_18TensorIteratorBaseERKN3c106ScalarEENKUlvE_clEvENKUlvE_clEvEUldE_St5arrayIPcLm2EELi4E23TrivialOffsetCalculatorILi1EjESG_NS0_6memory15LoadWithoutCastENSH_16StoreWithoutCastEEEviT_T0_T2_T3_T4_T5_)
        /*07b8*/ 	.word	0x00000000


	//----- nvinfo : EIATTR_MIN_STACK_SIZE
	.align		4
.L_367:
        /*07bc*/ 	.byte	0x04, 0x12
        /*07be*/ 	.short	(.L_369 - .L_368)
	.align		4
.L_368:
        /*07c0*/ 	.word	index@(_ZN2at6native29vectorized_elementwise_kernelILi2EZZZNS0_66_GLOBAL__N__d53a5ca4_28_ActivationLeakyReluKernel_cu_9e10b42f_310517leaky_relu_kernelERNS_18TensorIteratorBaseERKN3c106ScalarEENKUlvE_clEvENKUlvE_clEvEUldE_St5arrayIPcLm2EEEEviT0_T1_)
        /*07c4*/ 	.word	0x00000000


	//----- nvinfo : EIATTR_MIN_STACK_SIZE
	.align		4
.L_369:
        /*07c8*/ 	.byte	0x04, 0x12
        /*07ca*/ 	.short	(.L_371 - .L_370)
	.align		4
.L_370:
        /*07cc*/ 	.word	index@(_ZN2at6native29vectorized_elementwise_kernelILi4EZZZNS0_66_GLOBAL__N__d53a5ca4_28_ActivationLeakyReluKernel_cu_9e10b42f_310517leaky_relu_kernelERNS_18TensorIteratorBaseERKN3c106ScalarEENKUlvE_clEvENKUlvE_clEvEUldE_St5arrayIPcLm2EEEEviT0_T1_)
        /*07d0*/ 	.word	0x00000000


	//----- nvinfo : EIATTR_MIN_STACK_SIZE
	.align		4
.L_371:
        /*07d4*/ 	.byte	0x04, 0x12
        /*07d6*/ 	.short	(.L_373 - .L_372)
	.align		4
.L_372:
        /*07d8*/ 	.word	index@(_ZN2at6native29vectorized_elementwise_kernelILi8EZZZNS0_66_GLOBAL__N__d53a5ca4_28_ActivationLeakyReluKernel_cu_9e10b42f_310517leaky_relu_kernelERNS_18TensorIteratorBaseERKN3c106ScalarEENKUlvE_clEvENKUlvE_clEvEUldE_St5arrayIPcLm2EEEEviT0_T1_)
        /*07dc*/ 	.word	0x00000000
.L_373:


//--------------------- .nv.info._ZN2at6native18elementwise_kernelILi128ELi4EZNS0_15gpu_kernel_implIZZZNS0_66_GLOBAL__N__d53a5ca4_28_ActivationLeakyReluKernel_cu_9e10b42f_310526leaky_relu_backward_kernelERNS_18TensorIteratorBaseERKN3c106ScalarEENKUlvE_clEvENKUlvE2_clEvEUlNS6_8BFloat16ESC_E_EEvS5_RKT_EUliE_EEviT1_ --------------------------
	.section	.nv.info._ZN2at6native18elementwise_kernelILi128ELi4EZNS0_15gpu_kernel_implIZZZNS0_66_GLOBAL__N__d53a5ca4_28_ActivationLeakyReluKernel_cu_9e10b42f_310526leaky_relu_backward_kernelERNS_18TensorIteratorBaseERKN3c106ScalarEENKUlvE_clEvENKUlvE2_clEvEUlNS6_8BFloat16ESC_E_EEvS5_RKT_EUliE_EEviT1_,"",@"SHT_CUDA_INFO"
	.sectionflags	@""
	.align	4


	//----- nvinfo : EIATTR_CUDA_API_VERSION
	.align		4
        /*0000*/ 	.byte	0x04, 0x37
        /*0002*/ 	.short	(.L_375 - .L_374)
.L_374:
        /*0004*/ 	.word	0x00000082


	//----- nvinfo : EIATTR_SW2861232_WAR
	.align		4
.L_375:
        /*0008*/ 	.byte	0x01, 0x35
	.zero		2


	//----- nvinfo : EIATTR_PARAM_CBANK
	.align		4
        /*000c*/ 	.byte	0x04, 0x0a
        /*000e*/ 	.short	(.L_377 - .L_376)
	.align		4
.L_376:
        /*0010*/ 	.word	index@(.nv.constant0._ZN2at6native18elementwise_kernelILi128ELi4EZNS0_15gpu_kernel_implIZZZNS0_66_GLOBAL__N__d53a5ca4_28_ActivationLeakyReluKernel_cu_9e10b42f_310526leaky_relu_backward_kernelERNS_18TensorIteratorBaseERKN3c106ScalarEENKUlvE_clEvENKUlvE2_clEvEUlNS6_8BFloat16ESC_E_EEvS5_RKT_EUliE_EEviT1_)
        /*0014*/ 	.short	0x0160
        /*0016*/ 	.short	0x02a0


	//----- nvinfo : EIATTR_CBANK_PARAM_SIZE
	.align		4
.L_377:
        /*0018*/ 	.byte	0x03, 0x19
        /*001a*/ 	.short	0x02a0


	//----- nvinfo : EIATTR_KPARAM_INFO
	.align		4
        /*001c*/ 	.byte	0x04, 0x17
        /*001e*/ 	.short	(.L_379 - .L_378)
.L_378:
        /*0020*/ 	.word	0x00000000
        /*0024*/ 	.short	0x0001
        /*0026*/ 	.short	0x0008
        /*0028*/ 	.byte	0x00, 0xf0, 0x61, 0x0a


	//----- nvinfo : EIATTR_KPARAM_INFO
	.align		4
.L_379:
        /*002c*/ 	.byte	0x04, 0x17
        /*002e*/ 	.short	(.L_381 - .L_380)
.L_380:
        /*0030*/ 	.word	0x00000000
        /*0034*/ 	.short	0x0000
        /*0036*/ 	.short	0x0000
        /*0038*/ 	.byte	0x00, 0xf0, 0x11, 0x00


	//----- nvinfo : EIATTR_MAXREG_COUNT
	.align		4
.L_381:
        /*003c*/ 	.byte	0x03, 0x1b
        /*003e*/ 	.short	0x0080


	//----- nvinfo : EIATTR_EXTERNS
	.align		4
        /*0040*/ 	.byte	0x04, 0x0f
        /*0042*/ 	.short	(.L_383 - .L_382)


	//   ....[0]....
	.align		4
.L_382:
        /*0044*/ 	.word	index@(__assertfail)


	//----- nvinfo : EIATTR_MERCURY_ISA_VERSION
	.align		4
.L_383:
        /*0048*/ 	.byte	0x03, 0x5f
        /*004a*/ 	.short	0x0000


	//----- nvinfo : EIATTR_SYSCALL_OFFSETS
	.align		4
        /*004c*/ 	.byte	0x04, 0x46
        /*004e*/ 	.short	(.L_385 - .L_384)


	//   ....[0]....
.L_384:
        /*0050*/ 	.word	0x00002050


	//   ....[1]....
        /*0054*/ 	.word	0x00003000


	//   ....[2]....
        /*0058*/ 	.word	0x00003fe0


	//   ....[3]....
        /*005c*/ 	.word	0x000060a0


	//   ....[4]....
        /*0060*/ 	.word	0x00007050


	//   ....[5]....
        /*0064*/ 	.word	0x00008030


	//   ....[6]....
        /*0068*/ 	.word	0x0000a0c0


	//   ....[7]....
        /*006c*/ 	.word	0x0000b070


	//   ....[8]....
        /*0070*/ 	.word	0x0000c050


	//   ....[9]....
        /*0074*/ 	.word	0x0000e0f0


	//   ....[10]....
        /*0078*/ 	.word	0x0000f0a0


	//   ....[11]....
        /*007c*/ 	.word	0x00010080


	//----- nvinfo : EIATTR_EXIT_INSTR_OFFSETS
	.align		4
.L_385:
        /*0080*/ 	.byte	0x04, 0x1c
        /*0082*/ 	.short	(.L_387 - .L_386)


	//   ....[0]....
.L_386:
        /*0084*/ 	.word	0x0000c110


	//   ....[1]....
        /*0088*/ 	.word	0x0000f280


	//   ....[2]....
        /*008c*/ 	.word	0x0000f2c0


	//   ....[3]....
        /*0090*/ 	.word	0x0000f360


	//   ....[4]....
        /*0094*/ 	.word	0x0000f3a0


	//   ....[5]....
        /*0098*/ 	.word	0x0000f3e0


	//   ....[6]....
        /*009c*/ 	.word	0x0000f470


	//   ....[7]....
        /*00a0*/ 	.word	0x0000f4b0


	//   ....[8]....
        /*00a4*/ 	.word	0x0000f550


	//   ....[9]....
        /*00a8*/ 	.word	0x0000f5a0


	//   ....[10]....
        /*00ac*/ 	.word	0x0000f5f0


	//   ....[11]....
        /*00b0*/ 	.word	0x0000f6c0


	//   ....[12]....
        /*00b4*/ 	.word	0x0000f720


	//   ....[13]....
        /*00b8*/ 	.word	0x0000f8b0


	//   ....[14]....
        /*00bc*/ 	.word	0x0000fa10


	//   ....[15]....
        /*00c0*/ 	.word	0x0000fa30


	//   ....[16]....
        /*00c4*/ 	.word	0x0000faf0


	//   ....[17]....
        /*00c8*/ 	.word	0x0000fc70


	//   ....[18]....
        /*00cc*/ 	.word	0x0000fdf0


	//   ....[19]....
        /*00d0*/ 	.word	0x0000ff50


	//   ....[20]....
        /*00d4*/ 	.word	0x00010090


	//   ....[21]....
        /*00d8*/ 	.word	0x000100d0


	//   ....[22]....
        /*00dc*/ 	.word	0x00010110


	//----- nvinfo : EIATTR_MAX_THREADS
	.align		4
.L_387:
        /*00e0*/ 	.byte	0x04, 0x05
        /*00e2*/ 	.short	(.L_389 - .L_388)
.L_388:
        /*00e4*/ 	.word	0x00000080
        /*00e8*/ 	.word	0x00000001
        /*00ec*/ 	.word	0x00000001


	//----- nvinfo : EIATTR_CRS_STACK_SIZE
	.align		4
.L_389:
        /*00f0*/ 	.byte	0x04, 0x1e
        /*00f2*/ 	.short	(.L_391 - .L_390)
.L_390:
        /*00f4*/ 	.word	0x00000000
.L_391:


//--------------------- .nv.info._ZN2at6native27unrolled_elementwise_kernelIZZZNS0_66_GLOBAL__N__d53a5ca4_28_ActivationLeakyReluKernel_cu_9e10b42f_310526leaky_relu_backward_kernelERNS_18TensorIteratorBaseERKN3c106ScalarEENKUlvE_clEvENKUlvE2_clEvEUlNS5_8BFloat16ESB_E_St5arrayIPcLm3EELi4E23TrivialOffsetCalculatorILi2EjESG_ILi1EjENS0_6memory12LoadWithCastILi2EEENSJ_13StoreWithCastILi1EEEEEviT_T0_T2_T3_T4_T5_ --------------------------
	.section	.nv.info._ZN2at6native27unrolled_elementwise_kernelIZZZNS0_66_GLOBAL__N__d53a5ca4_28_ActivationLeakyReluKernel_cu_9e10b42f_310526leaky_relu_backward_kernelERNS_18TensorIteratorBaseERKN3c106ScalarEENKUlvE_clEvENKUlvE2_clEvEUlNS5_8BFloat16ESB_E_St5arrayIPcLm3EELi4E23TrivialOffsetCalculatorILi2EjESG_ILi1EjENS0_6memory12LoadWithCastILi2EEENSJ_13StoreWithCastILi1EEEEEviT_T0_T2_T3_T4_T5_,"",@"SHT_CUDA_INFO"
	.sectionflags	@""
	.align	4


	//----- nvinfo : EIATTR_CUDA_API_VERSION
	.align		4
        /*0000*/ 	.byte	0x04, 0x37
        /*0002*/ 	.short	(.L_393 - .L_392)
.L_392:
        /*0004*/ 	.word	0x00000082


	//----- nvinfo : EIATTR_SW2861232_WAR
	.align		4
.L_393:
        /*0008*/ 	.byte	0x01, 0x35
	.zero		2


	//----- nvinfo : EIATTR_PARAM_CBANK
	.align		4
        /*000c*/ 	.byte	0x04, 0x0a
        /*000e*/ 	.short	(.L_395 - .L_394)
	.align		4
.L_394:
        /*0010*/ 	.word	index@(.nv.constant0._ZN2at6native27unrolled_elementwise_kernelIZZZNS0_66_GLOBAL__N__d53a5ca4_28_ActivationLeakyReluKernel_cu_9e10b42f_310526leaky_relu_backward_kernelERNS_18TensorIteratorBaseERKN3c106ScalarEENKUlvE_clEvENKUlvE2_clEvEUlNS5_8BFloat16ESB_E_St5arrayIPcLm3EELi4E23TrivialOffsetCalculatorILi2EjESG_ILi1EjENS0_6memory12LoadWithCastILi2EEENSJ_13StoreWithCastILi1EEEEEviT_T0_T2_T3_T4_T5_)
        /*0014*/ 	.short	0x0160
        /*0016*/ 	.short	0x0048


	//----- nvinfo : EIATTR_CBANK_PARAM_SIZE
	.align		4
.L_395:
        /*0018*/ 	.byte	0x03, 0x19
        /*001a*/ 	.short	0x0048


	//----- nvinfo : EIATTR_KPARAM_INFO
	.align		4
        /*001c*/ 	.byte	0x04, 0x17
        /*001e*/ 	.short	(.L_397 - .L_396)
.L_396:
        /*0020*/ 	.word	0x00000000
        /*0024*/ 	.short	0x0006
        /*0026*/ 	.short	0x0040
        /*0028*/ 	.byte	0x00, 0xf0, 0x21, 0x00


	//----- nvinfo : EIATTR_KPARAM_INFO
	.align		4
.L_397:
        /*002c*/ 	.byte	0x04, 0x17
        /*002e*/ 	.short	(.L_399 - .L_398)
.L_398:
        /*0030*/ 	.word	0x00000000
        /*0034*/ 	.short	0x0005
        /*0036*/ 	.short	0x0034
        /*0038*/ 	.byte	0x00, 0xf0, 0x31, 0x00


	//----- nvinfo : EIATTR_KPARAM_INFO
	.align		4
.L_399:
        /*003c*/ 	.byte	0x04, 0x17
        /*003e*/ 	.short	(.L_401 - .L_400)
.L_400:
        /*0040*/ 	.word	0x00000000
        /*0044*/ 	.short	0x0004
        /*0046*/ 	.short	0x0031
        /*0048*/ 	.byte	0x00, 0xf0, 0x05, 0x00


	//----- nvinfo : EIATTR_KPARAM_INFO
	.align		4
.L_401:
        /*004c*/ 	.byte	0x04, 0x17
        /*004e*/ 	.short	(.L_403 - .L_402)
.L_402:
        /*0050*/ 	.word	0x00000000
        /*0054*/ 	.short	0x0003
        /*0056*/ 	.short	0x0030
        /*0058*/ 	.byte	0x00, 0xf0, 0x05, 0x00


	//----- nvinfo : EIATTR_KPARAM_INFO
	.align		4
.L_403:
        /*005c*/ 	.byte	0x04, 0x17
        /*005e*/ 	.short	(.L_405 - .L_404)
.L_404:
        /*0060*/ 	.word	0x00000000
        /*0064*/ 	.short	0x0002
        /*0066*/ 	.short	0x0018
        /*0068*/ 	.byte	0x00, 0xf0, 0x61, 0x00


	//----- nvinfo : EIATTR_KPARAM_INFO
	.align		4
.L_405:
        /*006c*/ 	.byte	0x04, 0x17
        /*006e*/ 	.short	(.L_407 - .L_406)
.L_406:
        /*0070*/ 	.word	0x00000000
        /*0074*/ 	.short	0x0001
        /*0076*/ 	.short	0x0008
        /*0078*/ 	.byte	0x00, 0xf0, 0x41, 0x00


	//----- nvinfo : EIATTR_KPARAM_INFO
	.align		4
.L_407:
        /*007c*/ 	.byte	0x04, 0x17
        /*007e*/ 	.short	(.L_409 - .L_408)
.L_408:
        /*0080*/ 	.word	0x00000000
        /*0084*/ 	.short	0x0000
        /*0086*/ 	.short	0x0000
        /*0088*/ 	.byte	0x00, 0xf0, 0x11, 0x00


	//----- nvinfo : EIATTR_MAXREG_COUNT
	.align		4
.L_409:
        /*008c*/ 	.byte	0x03, 0x1b
        /*008e*/ 	.short	0x00ff


	//----- nvinfo : EIATTR_EXTERNS
	.align		4
        /*0090*/ 	.byte	0x04, 0x0f
        /*0092*/ 	.short	(.L_411 - .L_410)


	//   ....[0]....
	.align		4
.L_410:
        /*0094*/ 	.word	index@(__assertfail)


	//----- nvinfo : EIATTR_MERCURY_ISA_VERSION
	.align		4
.L_411:
        /*0098*/ 	.byte	0x03, 0x5f
        /*009a*/ 	.short	0x0000


	//----- nvinfo : EIATTR_SYSCALL_OFFSETS
	.align		4
        /*009c*/ 	.byte	0x04, 0x46
        /*009e*/ 	.short	(.L_413 - .L_412)


	//   ....[0]....
.L_412:
        /*00a0*/ 	.word	0x000010b0


	//   ....[1]....
        /*00a4*/ 	.word	0x00002130


	//   ....[2]....
        /*00a8*/ 	.word	0x00003230


	//   ....[3]....
        /*00ac*/ 	.word	0x000042b0


	//   ....[4]....
        /*00b0*/ 	.word	0x000053c0


	//   ....[5]....
        /*00b4*/ 	.word	0x00006430


	//   ....[6]....
        /*00b8*/ 	.word	0x00007520


	//   ....[7]....
        /*00bc*/ 	.word	0x000084c0


	//   ....[8]....
        /*00c0*/ 	.word	0x000097c0


	//   ....[9]....
        /*00c4*/ 	.word	0x0000a7f0


	//   ....[10]....
        /*00c8*/ 	.word	0x0000b7e0


	//   ....[11]....
        /*00cc*/ 	.word	0x0000c7d0


	//----- nvinfo : EIATTR_EXIT_INSTR_OFFSETS
	.align		4
.L_413:
        /*00d0*/ 	.byte	0x04, 0x1c
        /*00d2*/ 	.short	(.L_415 - .L_414)


	//   ....[0]....
.L_414:
        /*00d4*/ 	.word	0x0000b8a0


	//   ....[1]....
        /*00d8*/ 	.word	0x0000b9d0


	//   ....[2]....
        /*00dc*/ 	.word	0x0000ba10


	//   ....[3]....
        /*00e0*/ 	.word	0x0000bab0


	//   ....[4]....
        /*00e4*/ 	.word	0x0000baf0


	//   ....[5]....
        /*00e8*/ 	.word	0x0000bb30


	//   ....[6]....
        /*00ec*/ 	.word	0x0000bbc0


	//   ....[7]....
        /*00f0*/ 	.word	0x0000bc00


	//   ....[8]....
        /*00f4*/ 	.word	0x0000bca0


	//   ....[9]....
        /*00f8*/ 	.word	0x0000bcf0


	//   ....[10]....
        /*00fc*/ 	.word	0x0000bd40


	//   ....[11]....
        /*0100*/ 	.word	0x0000be10


	//   ....[12]....
        /*0104*/ 	.word	0x0000be70


	//   ....[13]....
        /*0108*/ 	.word	0x0000c000


	//   ....[14]....
        /*010c*/ 	.word	0x0000c160


	//   ....[15]....
        /*0110*/ 	.word	0x0000c180


	//   ....[16]....
        /*0114*/ 	.word	0x0000c240


	//   ....[17]....
        /*0118*/ 	.word	0x0000c3c0


	//   ....[18]....
        /*011c*/ 	.word	0x0000c540


	//   ....[19]....
        /*0120*/ 	.word	0x0000c6a0


	//   ....[20]....
        /*0124*/ 	.word	0x0000c7e0


	//   ....[21]....
        /*0128*/ 	.word	0x0000c820


	//   ....[22]....
        /*012c*/ 	.word	0x0000c860


	//----- nvinfo : EIATTR_MAX_THREADS
	.align		4
.L_415:
        /*0130*/ 	.byte	0x04, 0x05
        /*0132*/ 	.short	(.L_417 - .L_416)
.L_416:
        /*0134*/ 	.word	0x00000080
        /*0138*/ 	.word	0x00000001
        /*013c*/ 	.word	0x00000001


	//----- nvinfo : EIATTR_CRS_STACK_SIZE
	.align		4
.L_417:
        /*0140*/ 	.byte	0x04, 0x1e
        /*0142*/ 	.short	(.L_419 - .L_418)
.L_418:
        /*0144*/ 	.word	0x00000000
.L_419:


//--------------------- .nv.info._ZN2at6native18elementwise_kernelILi128ELi4EZNS0_22gpu_kernel_impl_nocastIZZZNS0_66_GLOBAL__N__d53a5ca4_28_ActivationLeakyReluKernel_cu_9e10b42f_310526leaky_relu_backward_kernelERNS_18TensorIteratorBaseERKN3c106ScalarEENKUlvE_clEvENKUlvE2_clEvEUlNS6_8BFloat16ESC_E_EEvS5_RKT_EUliE_EEviT1_ --------------------------
	.section	.nv.info._ZN2at6native18elementwise_kernelILi128ELi4EZNS0_22gpu_kernel_impl_nocastIZZZNS0_66_GLOBAL__N__d53a5ca4_28_ActivationLeakyReluKernel_cu_9e10b42f_310526leaky_relu_backward_kernelERNS_18TensorIteratorBaseERKN3c106ScalarEENKUlvE_clEvENKUlvE2_clEvEUlNS6_8BFloat16ESC_E_EEvS5_RKT_EUliE_EEviT1_,"",@"SHT_CUDA_INFO"
	.sectionflags	@""
	.align	4


	//----- nvinfo : EIATTR_CUDA_API_VERSION
	.align		4
        /*0000*/ 	.byte	0x04, 0x37
        /*0002*/ 	.short	(.L_421 - .L_420)
.L_420:
        /*0004*/ 	.word	0x00000082


	//----- nvinfo : EIATTR_SW2861232_WAR
	.align		4
.L_421:
        /*0008*/ 	.byte	0x01, 0x35
	.zero		2


	//----- nvinfo : EIATTR_PARAM_CBANK
	.align		4
        /*000c*/ 	.byte	0x04, 0x0a
        /*000e*/ 	.short	(.L_423 - .L_422)
	.align		4
.L_422:
        /*0010*/ 	.word	index@(.nv.constant0._ZN2at6native18elementwise_kernelILi128ELi4EZNS0_22gpu_kernel_impl_nocastIZZZNS0_66_GLOBAL__N__d53a5ca4_28_ActivationLeakyReluKernel_cu_9e10b42f_310526leaky_relu_backward_kernelERNS_18TensorIteratorBaseERKN3c106ScalarEENKUlvE_clEvENKUlvE2_clEvEUlNS6_8BFloat16ESC_E_EEvS5_RKT_EUliE_EEviT1_)
        /*0014*/ 	.short	0x0160
        /*0016*/ 	.short	0x0298


	//----- nvinfo : EIATTR_CBANK_PARAM_SIZE
	.align		4
.L_423:
        /*0018*/ 	.byte	0x03, 0x19
        /*001a*/ 	.short	0x0298


	//----- nvinfo : EIATTR_KPARAM_INFO
	.align		4
        /*001c*/ 	.byte	0x04, 0x17
        /*001e*/ 	.short	(.L_425 - .L_424)
.L_424:
        /*0020*/ 	.word	0x00000000
        /*0024*/ 	.short	0x0001
        /*0026*/ 	.short	0x0008
        /*0028*/ 	.byte	0x00, 0xf0, 0x41, 0x0a


	//----- nvinfo : EIATTR_KPARAM_INFO
	.align		4
.L_425:
        /*002c*/ 	.byte	0x04, 0x17
        /*002e*/ 	.short	(.L_427 - .L_426)
.L_426:
        /*0030*/ 	.word	0x00000000
        /*0034*/ 	.short	0x0000
        /*0036*/ 	.short	0x0000
        /*0038*/ 	.byte	0x00, 0xf0, 0x11, 0x00


	//----- nvinfo : EIATTR_MAXREG_COUNT
	.align		4
.L_427:
        /*003c*/ 	.byte	0x03, 0x1b
        /*003e*/ 	.short	0x0080


	//----- nvinfo : EIATTR_MERCURY_ISA_VERSION
	.align		4
        /*0040*/ 	.byte	0x03, 0x5f
        /*0042*/ 	.short	0x0000


	//----- nvinfo : EIATTR_EXIT_INSTR_OFFSETS
	.align		4
        /*0044*/ 	.byte	0x04, 0x1c
        /*0046*/ 	.short	(.L_429 - .L_428)


	//   ....[0]....
.L_428:
        /*0048*/ 	.word	0x00003340


	//   ....[1]....
        /*004c*/ 	.word	0x00004400


	//----- nvinfo : EIATTR_MAX_THREADS
	.align		4
.L_429:
        /*0050*/ 	.byte	0x04, 0x05
        /*0052*/ 	.short	(.L_431 - .L_430)
.L_430:
        /*0054*/ 	.word	0x00000080
        /*0058*/ 	.word	0x00000001
        /*005c*/ 	.word	0x00000001


	//----- nvinfo : EIATTR_CRS_STACK_SIZE
	.align		4
.L_431:
        /*0060*/ 	.byte	0x04, 0x1e
        /*0062*/ 	.short	(.L_433 - .L_432)
.L_432:
        /*0064*/ 	.word	0x00000000
.L_433:


//--------------------- .nv.info._ZN2at6native27unrolled_elementwise_kernelIZZZNS0_66_GLOBAL__N__d53a5ca4_28_ActivationLeakyReluKernel_cu_9e10b42f_310526leaky_relu_backward_kernelERNS_18TensorIteratorBaseERKN3c106ScalarEENKUlvE_clEvENKUlvE2_clEvEUlNS5_8BFloat16ESB_E_St5arrayIPcLm3EELi4E23TrivialOffsetCalculatorILi2EjESG_ILi1EjENS0_6memory15LoadWithoutCastENSJ_16StoreWithoutCastEEEviT_T0_T2_T3_T4_T5_ --------------------------
	.section	.nv.info._ZN2at6native27unrolled_elementwise_kernelIZZZNS0_66_GLOBAL__N__d53a5ca4_28_ActivationLeakyReluKernel_cu_9e10b42f_310526leaky_relu_backward_kernelERNS_18TensorIteratorBaseERKN3c106ScalarEENKUlvE_clEvENKUlvE2_clEvEUlNS5_8BFloat16ESB_E_St5arrayIPcLm3EELi4E23TrivialOffsetCalculatorILi2EjESG_ILi1EjENS0_6memory15LoadWithoutCastENSJ_16StoreWithoutCastEEEviT_T0_T2_T3_T4_T5_,"",@"SHT_CUDA_INFO"
	.sectionflags	@""
	.align	4


	//----- nvinfo : EIATTR_CUDA_API_VERSION
	.align		4
        /*0000*/ 	.byte	0x04, 0x37
        /*0002*/ 	.short	(.L_435 - .L_434)
.L_434:
        /*0004*/ 	.word	0x00000082


	//----- nvinfo : EIATTR_SW2861232_WAR
	.align		4
.L_435:
        /*0008*/ 	.byte	0x01, 0x35
	.zero		2


	//----- nvinfo : EIATTR_PARAM_CBANK
	.align		4
        /*000c*/ 	.byte	0x04, 0x0a
        /*000e*/ 	.short	(.L_437 - .L_436)
	.align		4
.L_436:
        /*0010*/ 	.word	index@(.nv.constant0._ZN2at6native27unrolled_elementwise_kernelIZZZNS0_66_GLOBAL__N__d53a5ca4_28_ActivationLeakyReluKernel_cu_9e10b42f_310526leaky_relu_backward_kernelERNS_18TensorIteratorBaseERKN3c106ScalarEENKUlvE_clEvENKUlvE2_clEvEUlNS5_8BFloat16ESB_E_St5arrayIPcLm3EELi4E23TrivialOffsetCalculatorILi2EjESG_ILi1EjENS0_6memory15LoadWithoutCastENSJ_16StoreWithoutCastEEEviT_T0_T2_T3_T4_T5_)
        /*0014*/ 	.short	0x0160
        /*0016*/ 	.short	0x0034


	//----- nvinfo : EIATTR_CBANK_PARAM_SIZE
	.align		4
.L_437:
        /*0018*/ 	.byte	0x03, 0x19
        /*001a*/ 	.short	0x0034


	//----- nvinfo : EIATTR_KPARAM_INFO
	.align		4
        /*001c*/ 	.byte	0x04, 0x17
        /*001e*/ 	.short	(.L_439 - .L_438)
.L_438:
        /*0020*/ 	.word	0x00000000
        /*0024*/ 	.short	0x0006
        /*0026*/ 	.short	0x0033
        /*0028*/ 	.byte	0x00, 0xf0, 0x05, 0x00


	//----- nvinfo : EIATTR_KPARAM_INFO
	.align		4
.L_439:
        /*002c*/ 	.byte	0x04, 0x17
        /*002e*/ 	.short	(.L_441 - .L_440)
.L_440:
        /*0030*/ 	.word	0x00000000
        /*0034*/ 	.short	0x0005
        /*0036*/ 	.short	0x0032
        /*0038*/ 	.byte	0x00, 0xf0, 0x05, 0x00


	//----- nvinfo : EIATTR_KPARAM_INFO
	.align		4
.L_441:
        /*003c*/ 	.byte	0x04, 0x17
        /*003e*/ 	.short	(.L_443 - .L_442)
.L_442:
        /*0040*/ 	.word	0x00000000
        /*0044*/ 	.short	0x0004
        /*0046*/ 	.short	0x0031
        /*0048*/ 	.byte	0x00, 0xf0, 0x05, 0x00


	//----- nvinfo : EIATTR_KPARAM_INFO
	.align		4
.L_443:
        /*004c*/ 	.byte	0x04, 0x17
        /*004e*/ 	.short	(.L_445 - .L_444)
.L_444:
        /*0050*/ 	.word	0x00000000
        /*0054*/ 	.short	0x0003
        /*0056*/ 	.short	0x0030
        /*0058*/ 	.byte	0x00, 0xf0, 0x05, 0x00


	//----- nvinfo : EIATTR_KPARAM_INFO
	.align		4
.L_445:
        /*005c*/ 	.byte	0x04, 0x17
        /*005e*/ 	.short	(.L_447 - .L_446)
.L_446:
        /*0060*/ 	.word	0x00000000
        /*0064*/ 	.short	0x0002
        /*0066*/ 	.short	0x0018
        /*0068*/ 	.byte	0x00, 0xf0, 0x61, 0x00


	//----- nvinfo : EIATTR_KPARAM_INFO
	.align		4
.L_447:
        /*006c*/ 	.byte	0x04, 0x17
        /*006e*/ 	.short	(.L_449 - .L_448)
.L_448:
        /*0070*/ 	.word	0x00000000
        /*0074*/ 	.short	0x0001
        /*0076*/ 	.short	0x0008
        /*0078*/ 	.byte	0x00, 0xf0, 0x41, 0x00


	//----- nvinfo : EIATTR_KPARAM_INFO
	.align		4
.L_449:
        /*007c*/ 	.byte	0x04, 0x17
        /*007e*/ 	.short	(.L_451 - .L_450)
.L_450:
        /*0080*/ 	.word	0x00000000
        /*0084*/ 	.short	0x0000
        /*0086*/ 	.short	0x0000
        /*0088*/ 	.byte	0x00, 0xf0, 0x11, 0x00


	//----- nvinfo : EIATTR_MAXREG_COUNT
	.align		4
.L_451:
        /*008c*/ 	.byte	0x03, 0x1b
        /*008e*/ 	.short	0x00ff


	//----- nvinfo : EIATTR_MERCURY_ISA_VERSION
	.align		4
        /*0090*/ 	.byte	0x03, 0x5f
        /*0092*/ 	.short	0x0000


	//----- nvinfo : EIATTR_EXIT_INSTR_OFFSETS
	.align		4
        /*0094*/ 	.byte	0x04, 0x1c
        /*0096*/ 	.short	(.L_453 - .L_452)


	//   ....[0]....
.L_452:
        /*0098*/ 	.word	0x000005c0


	//   ....[1]....
        /*009c*/ 	.word	0x00000610


	//----- nvinfo : EIATTR_MAX_THREADS
	.align		4
.L_453:
        /*00a0*/ 	.byte	0x04, 0x05
        /*00a2*/ 	.short	(.L_455 - .L_454)
.L_454:
        /*00a4*/ 	.word	0x00000080
        /*00a8*/ 	.word	0x00000001
        /*00ac*/ 	.word	0x00000001


	//----- nvinfo : EIATTR_CRS_STACK_SIZE
	.align		4
.L_455:
        /*00b0*/ 	.byte	0x04, 0x1e
        /*00b2*/ 	.short	(.L_457 - .L_456)
.L_456:
        /*00b4*/ 	.word	0x00000000
.L_457:


//--------------------- .nv.info._ZN2at6native29vectorized_elementwise_kernelILi2EZZZNS0_66_GLOBAL__N__d53a5ca4_28_ActivationLeakyReluKernel_cu_9e10b42f_310526leaky_relu_backward_kernelERNS_18TensorIteratorBaseERKN3c106ScalarEENKUlvE_clEvENKUlvE2_clEvEUlNS5_8BFloat16ESB_E_St5arrayIPcLm3EEEEviT0_T1_ --------------------------
	.section	.nv.info._ZN2at6native29vectorized_elementwise_kernelILi2EZZZNS0_66_GLOBAL__N__d53a5ca4_28_ActivationLeakyReluKernel_cu_9e10b42f_310526leaky_relu_backward_kernelERNS_18TensorIteratorBaseERKN3c106ScalarEENKUlvE_clEvENKUlvE2_clEvEUlNS5_8BFloat16ESB_E_St5arrayIPcLm3EEEEviT0_T1_,"",@"SHT_CUDA_INFO"
	.sectionflags	@""
	.align	4


	//----- nvinfo : EIATTR_CUDA_API_VERSION
	.align		4
        /*0000*/ 	.byte	0x04, 0x37
        /*0002*/ 	.short	(.L_459 - .L_458)
.L_458:
        /*0004*/ 	.word	0x00000082


	//----- nvinfo : EIATTR_SW2861232_WAR
	.align		4
.L_459:
        /*0008*/ 	.byte	0x01, 0x35
	.zero		2


	//----- nvinfo : EIATTR_PARAM_CBANK
	.align		4
        /*000c*/ 	.byte	0x04, 0x0a
        /*000e*/ 	.short	(.L_461 - .L_460)
	.align		4
.L_460:
        /*0010*/ 	.word	index@(.nv.constant0._ZN2at6native29vectorized_elementwise_kernelILi2EZZZNS0_66_GLOBAL__N__d53a5ca4_28_ActivationLeakyReluKernel_cu_9e10b42f_310526leaky_relu_backward_kernelERNS_18TensorIteratorBaseERKN3c106ScalarEENKUlvE_clEvENKUlvE2_clEvEUlNS5_8BFloat16ESB_E_St5arrayIPcLm3EEEEviT0_T1_)
        /*0014*/ 	.short	0x0160
        /*0016*/ 	.short	0x0030


	//----- nvinfo : EIATTR_CBANK_PARAM_SIZE
	.align		4
.L_461:
        /*0018*/ 	.byte	0x03, 0x19
        /*001a*/ 	.short	0x0030


	//----- nvinfo : EIATTR_KPARAM_INFO
	.align		4
        /*001c*/ 	.byte	0x04, 0x17
        /*001e*/ 	.short	(.L_463 - .L_462)
.L_462:
        /*0020*/ 	.word	0x00000000
        /*0024*/ 	.short	0x0002
        /*0026*/ 	.short	0x0018
        /*0028*/ 	.byte	0x00, 0xf0, 0x61, 0x00


	//----- nvinfo : EIATTR_KPARAM_INFO
	.align		4
.L_463:
        /*002c*/ 	.byte	0x04, 0x17
        /*002e*/ 	.short	(.L_465 - .L_464)
.L_464:
        /*0030*/ 	.word	0x00000000
        /*0034*/ 	.short	0x0001
        /*0036*/ 	.short	0x0008
        /*0038*/ 	.byte	0x00, 0xf0, 0x41, 0x00


	//----- nvinfo : EIATTR_KPARAM_INFO
	.align		4
.L_465:
        /*003c*/ 	.byte	0x04, 0x17
        /*003e*/ 	.short	(.L_467 - .L_466)
.L_466:
        /*0040*/ 	.word	0x00000000
        /*0044*/ 	.short	0x0000
        /*0046*/ 	.short	0x0000
        /*0048*/ 	.byte	0x00, 0xf0, 0x11, 0x00


	//----- nvinfo : EIATTR_MAXREG_COUNT
	.align		4
.L_467:
        /*004c*/ 	.byte	0x03, 0x1b
        /*004e*/ 	.short	0x00ff


	//----- nvinfo : EIATTR_MERCURY_ISA_VERSION
	.align		4
        /*0050*/ 	.byte	0x03, 0x5f
        /*0052*/ 	.short	0x0000


	//----- nvinfo : EIATTR_EXIT_INSTR_OFFSETS
	.align		4
        /*0054*/ 	.byte	0x04, 0x1c
        /*0056*/ 	.short	(.L_469 - .L_468)


	//   ....[0]....
.L_468:
        /*0058*/ 	.word	0x000003f0


	//   ....[1]....
        /*005c*/ 	.word	0x00000fe0


	//   ....[2]....
        /*0060*/ 	.word	0x00001030


	//----- nvinfo : EIATTR_MAX_THREADS
	.align		4
.L_469:
        /*0064*/ 	.byte	0x04, 0x05
        /*0066*/ 	.short	(.L_471 - .L_470)
.L_470:
        /*0068*/ 	.word	0x00000080
        /*006c*/ 	.word	0x00000001
        /*0070*/ 	.word	0x00000001


	//----- nvinfo : EIATTR_CRS_STACK_SIZE
	.align		4
.L_471:
        /*0074*/ 	.byte	0x04, 0x1e
        /*0076*/ 	.short	(.L_473 - .L_472)
.L_472:
        /*0078*/ 	.word	0x00000000
.L_473:


//--------------------- .nv.info._ZN2at6native29vectorized_elementwise_kernelILi4EZZZNS0_66_GLOBAL__N__d53a5ca4_28_ActivationLeakyReluKernel_cu_9e10b42f_310526leaky_relu_backward_kernelERNS_18TensorIteratorBaseERKN3c106ScalarEENKUlvE_clEvENKUlvE2_clEvEUlNS5_8BFloat16ESB_E_St5arrayIPcLm3EEEEviT0_T1_ --------------------------
	.section	.nv.info._ZN2at6native29vectorized_elementwise_kernelILi4EZZZNS0_66_GLOBAL__N__d53a5ca4_28_ActivationLeakyReluKernel_cu_9e10b42f_310526leaky_relu_backward_kernelERNS_18TensorIteratorBaseERKN3c106ScalarEENKUlvE_clEvENKUlvE2_clEvEUlNS5_8BFloat16ESB_E_St5arrayIPcLm3EEEEviT0_T1_,"",@"SHT_CUDA_INFO"
	.sectionflags	@""
	.align	4


	//----- nvinfo : EIATTR_CUDA_API_VERSION
	.align		4
        /*0000*/ 	.byte	0x04, 0x37
        /*0002*/ 	.short	(.L_475 - .L_474)
.L_474:
        /*0004*/ 	.word	0x00000082


	//----- nvinfo : EIATTR_SW2861232_WAR
	.align		4
.L_475:
        /*0008*/ 	.byte	0x01, 0x35
	.zero		2


	//----- nvinfo : EIATTR_PARAM_CBANK
	.align		4
        /*000c*/ 	.byte	0x04, 0x0a
        /*000e*/ 	.short	(.L_477 - .L_476)
	.align		4
.L_476:
        /*0010*/ 	.word	index@(.nv.constant0._ZN2at6native29vectorized_elementwise_kernelILi4EZZZNS0_66_GLOBAL__N__d53a5ca4_28_ActivationLeakyReluKernel_cu_9e10b42f_310526leaky_relu_backward_kernelERNS_18TensorIteratorBaseERKN3c106ScalarEENKUlvE_clEvENKUlvE2_clEvEUlNS5_8BFloat16ESB_E_St5arrayIPcLm3EEEEviT0_T1_)
        /*0014*/ 	.short	0x0160
        /*0016*/ 	.short	0x0030


	//----- nvinfo : EIATTR_CBANK_PARAM_SIZE
	.align		4
.L_477:
        /*0018*/ 	.byte	0x03, 0x19
        /*001a*/ 	.short	0x0030


	//----- nvinfo : EIATTR_KPARAM_INFO
	.align		4
        /*001c*/ 	.byte	0x04, 0x17
        /*001e*/ 	.short	(.L_479 - .L_478)
.L_478:
        /*0020*/ 	.word	0x00000000
        /*0024*/ 	.short	0x0002
        /*0026*/ 	.short	0x0018
        /*0028*/ 	.byte	0x00, 0xf0, 0x61, 0x00


	//----- nvinfo : EIATTR_KPARAM_INFO
	.align		4
.L_479:
        /*002c*/ 	.byte	0x04, 0x17
        /*002e*/ 	.short	(.L_481 - .L_480)
.L_480:
        /*0030*/ 	.word	0x00000000
        /*0034*/ 	.short	0x0001
        /*0036*/ 	.short	0x0008
        /*0038*/ 	.byte	0x00, 0xf0, 0x41, 0x00


	//----- nvinfo : EIATTR_KPARAM_INFO
	.align		4
.L_481:
        /*003c*/ 	.byte	0x04, 0x17
        /*003e*/ 	.short	(.L_483 - .L_482)
.L_482:
        /*0040*/ 	.word	0x00000000
        /*0044*/ 	.short	0x0000
        /*0046*/ 	.short	0x0000
        /*0048*/ 	.byte	0x00, 0xf0, 0x11, 0x00


	//----- nvinfo : EIATTR_MAXREG_COUNT
	.align		4
.L_483:
        /*004c*/ 	.byte	0x03, 0x1b
        /*004e*/ 	.short	0x00ff


	//----- nvinfo : EIATTR_MERCURY_ISA_VERSION
	.align		4
        /*0050*/ 	.byte	0x03, 0x5f
        /*0052*/ 	.short	0x0000


	//----- nvinfo : EIATTR_EXIT_INSTR_OFFSETS
	.align		4
        /*0054*/ 	.byte	0x04, 0x1c
        /*0056*/ 	.short	(.L_485 - .L_484)


	//   ....[0]....
.L_484:
        /*0058*/ 	.word	0x00000390


	//   ....[1]....
        /*005c*/ 	.word	0x00000f80


	//   ....[2]....
        /*0060*/ 	.word	0x00000fd0


	//----- nvinfo : EIATTR_MAX_THREADS
	.align		4
.L_485:
        /*0064*/ 	.byte	0x04, 0x05
        /*0066*/ 	.short	(.L_487 - .L_486)
.L_486:
        /*0068*/ 	.word	0x00000080
        /*006c*/ 	.word	0x00000001
        /*0070*/ 	.word	0x00000001


	//----- nvinfo : EIATTR_CRS_STACK_SIZE
	.align		4
.L_487:
        /*0074*/ 	.byte	0x04, 0x1e
        /*0076*/ 	.short	(.L_489 - .L_488)
.L_488:
        /*0078*/ 	.word	0x00000000
.L_489:


//--------------------- .nv.info._ZN2at6native29vectorized_elementwise_kernelILi8EZZZNS0_66_GLOBAL__N__d53a5ca4_28_ActivationLeakyReluKernel_cu_9e10b42f_310526leaky_relu_backward_kernelERNS_18TensorIteratorBaseERKN3c106ScalarEENKUlvE_clEvENKUlvE2_clEvEUlNS5_8BFloat16ESB_E_St5arrayIPcLm3EEEEviT0_T1_ --------------------------
	.section	.nv.info._ZN2at6native29vectorized_elementwise_kernelILi8EZZZNS0_66_GLOBAL__N__d53a5ca4_28_ActivationLeakyReluKernel_cu_9e10b42f_310526leaky_relu_backward_kernelERNS_18TensorIteratorBaseERKN3c106ScalarEENKUlvE_clEvENKUlvE2_clEvEUlNS5_8BFloat16ESB_E_St5arrayIPcLm3EEEEviT0_T1_,"",@"SHT_CUDA_INFO"
	.sectionflags	@""
	.align	4


	//----- nvinfo : EIATTR_CUDA_API_VERSION
	.align		4
        /*0000*/ 	.byte	0x04, 0x37
        /*0002*/ 	.short	(.L_491 - .L_490)
.L_490:
        /*0004*/ 	.word	0x00000082


	//----- nvinfo : EIATTR_SW2861232_WAR
	.align		4
.L_491:
        /*0008*/ 	.byte	0x01, 0x35
	.zero		2


	//----- nvinfo : EIATTR_PARAM_CBANK
	.align		4
        /*000c*/ 	.byte	0x04, 0x0a
        /*000e*/ 	.short	(.L_493 - .L_492)
	.align		4
.L_492:
        /*0010*/ 	.word	index@(.nv.constant0._ZN2at6native29vectorized_elementwise_kernelILi8EZZZNS0_66_GLOBAL__N__d53a5ca4_28_ActivationLeakyReluKernel_cu_9e10b42f_310526leaky_relu_backward_kernelERNS_18TensorIteratorBaseERKN3c106ScalarEENKUlvE_clEvENKUlvE2_clEvEUlNS5_8BFloat16ESB_E_St5arrayIPcLm3EEEEviT0_T1_)
        /*0014*/ 	.short	0x0160
        /*0016*/ 	.short	0x0030


	//----- nvinfo : EIATTR_CBANK_PARAM_SIZE
	.align		4
.L_493:
        /*0018*/ 	.byte	0x03, 0x19
        /*001a*/ 	.short	0x0030


	//----- nvinfo : EIATTR_KPARAM_INFO
	.align		4
        /*001c*/ 	.byte	0x04, 0x17
        /*001e*/ 	.short	(.L_495 - .L_494)
.L_494:
        /*0020*/ 	.word	0x00000000
        /*0024*/ 	.short	0x0002
        /*0026*/ 	.short	0x0018
        /*0028*/ 	.byte	0x00, 0xf0, 0x61, 0x00


	//----- nvinfo : EIATTR_KPARAM_INFO
	.align		4
.L_495:
        /*002c*/ 	.byte	0x04, 0x17
        /*002e*/ 	.short	(.L_497 - .L_496)
.L_496:
        /*0030*/ 	.word	0x00000000
        /*0034*/ 	.short	0x0001
        /*0036*/ 	.short	0x0008
        /*0038*/ 	.byte	0x00, 0xf0, 0x41, 0x00


	//----- nvinfo : EIATTR_KPARAM_INFO
	.align		4
.L_497:
        /*003c*/ 	.byte	0x04, 0x17
        /*003e*/ 	.short	(.L_499 - .L_498)
.L_498:
        /*0040*/ 	.word	0x00000000
        /*0044*/ 	.short	0x0000
        /*0046*/ 	.short	0x0000
        /*0048*/ 	.byte	0x00, 0xf0, 0x11, 0x00


	//----- nvinfo : EIATTR_MAXREG_COUNT
	.align		4
.L_499:
        /*004c*/ 	.byte	0x03, 0x1b
        /*004e*/ 	.short	0x00ff


	//----- nvinfo : EIATTR_MERCURY_ISA_VERSION
	.align		4
        /*0050*/ 	.byte	0x03, 0x5f
        /*0052*/ 	.short	0x0000


	//----- nvinfo : EIATTR_EXIT_INSTR_OFFSETS
	.align		4
        /*0054*/ 	.byte	0x04, 0x1c
        /*0056*/ 	.short	(.L_501 - .L_500)


	//   ....[0]....
.L_500:
        /*0058*/ 	.word	0x00000010


	//----- nvinfo : EIATTR_MAX_THREADS
	.align		4
.L_501:
        /*005c*/ 	.byte	0x04, 0x05
        /*005e*/ 	.short	(.L_503 - .L_502)
.L_502:
        /*0060*/ 	.word	0x00000080
        /*0064*/ 	.word	0x00000001
        /*0068*/ 	.word	0x00000001
.L_503:


//--------------------- .nv.info._ZN2at6native18elementwise_kernelILi128ELi4EZNS0_15gpu_kernel_implIZZZNS0_66_GLOBAL__N__d53a5ca4_28_ActivationLeakyReluKernel_cu_9e10b42f_310526leaky_relu_backward_kernelERNS_18TensorIteratorBaseERKN3c106ScalarEENKUlvE_clEvENKUlvE1_clEvEUlNS6_4HalfESC_E_EEvS5_RKT_EUliE_EEviT1_ --------------------------
	.section	.nv.info._ZN2at6native18elementwise_kernelILi128ELi4EZNS0_15gpu_kernel_implIZZZNS0_66_GLOBAL__N__d53a5ca4_28_ActivationLeakyReluKernel_cu_9e10b42f_310526leaky_relu_backward_kernelERNS_18TensorIteratorBaseERKN3c106ScalarEENKUlvE_clEvENKUlvE1_clEvEUlNS6_4HalfESC_E_EEvS5_RKT_EUliE_EEviT1_,"",@"SHT_CUDA_INFO"
	.sectionflags	@""
	.align	4


	//----- nvinfo : EIATTR_CUDA_API_VERSION
	.align		4
        /*0000*/ 	.byte	0x04, 0x37
        /*0002*/ 	.short	(.L_505 - .L_504)
.L_504:
        /*0004*/ 	.word	0x00000082


	//----- nvinfo : EIATTR_SW2861232_WAR
	.align		4
.L_505:
        /*0008*/ 	.byte	0x01, 0x35
	.zero		2


	//----- nvinfo : EIATTR_PARAM_CBANK
	.align		4
        /*000c*/ 	.byte	0x04, 0x0a
        /*000e*/ 	.short	(.L_507 - .L_506)
	.align		4
.L_506:
        /*0010*/ 	.word	index@(.nv.constant0._ZN2at6native18elementwise_kernelILi128ELi4EZNS0_15gpu_kernel_implIZZZNS0_66_GLOBAL__N__d53a5ca4_28_ActivationLeakyReluKernel_cu_9e10b42f_310526leaky_relu_backward_kernelERNS_18TensorIteratorBaseERKN3c106ScalarEENKUlvE_clEvENKUlvE1_clEvEUlNS6_4HalfESC_E_EEvS5_RKT_EUliE_EEviT1_)
        /*0014*/ 	.short	0x0160
        /*0016*/ 	.short	0x02a0


	//----- nvinfo : EIATTR_CBANK_PARAM_SIZE
	.align		4
.L_507:
        /*0018*/ 	.byte	0x03, 0x19
        /*001a*/ 	.short	0x02a0


	//----- nvinfo : EIATTR_KPARAM_INFO
	.align		4
        /*001c*/ 	.byte	0x04, 0x17
        /*001e*/ 	.short	(.L_509 - .L_508)
.L_508:
        /*0020*/ 	.word	0x00000000
        /*0024*/ 	.short	0x0001
        /*0026*/ 	.short	0x0008
        /*0028*/ 	.byte	0x00, 0xf0, 0x61, 0x0a


	//----- nvinfo : EIATTR_KPARAM_INFO
	.align		4
.L_509:
        /*002c*/ 	.byte	0x04, 0x17
        /*002e*/ 	.short	(.L_511 - .L_510)
.L_510:
        /*0030*/ 	.word	0x00000000
        /*0034*/ 	.short	0x0000
        /*0036*/ 	.short	0x0000
        /*0038*/ 	.byte	0x00, 0xf0, 0x11, 0x00


	//----- nvinfo : EIATTR_MAXREG_COUNT
	.align		4
.L_511:
        /*003c*/ 	.byte	0x03, 0x1b
        /*003e*/ 	.short	0x0080


	//----- nvinfo : EIATTR_EXTERNS
	.align		4
        /*0040*/ 	.byte	0x04, 0x0f
        /*0042*/ 	.short	(.L_513 - .L_512)


	//   ....[0]....
	.align		4
.L_512:
        /*0044*/ 	.word	index@(__assertfail)


	//----- nvinfo : EIATTR_MERCURY_ISA_VERSION
	.align		4
.L_513:
        /*0048*/ 	.byte	0x03, 0x5f
        /*004a*/ 	.short	0x0000


	//----- nvinfo : EIATTR_SYSCALL_OFFSETS
	.align		4
        /*004c*/ 	.byte	0x04, 0x46
        /*004e*/ 	.short	(.L_515 - .L_514)


	//   ....[0]....
.L_514:
        /*0050*/ 	.word	0x00002020


	//   ....[1]....
        /*0054*/ 	.word	0x00002fb0


	//   ....[2]....
        /*0058*/ 	.word	0x00003f90


	//   ....[3]....
        /*005c*/ 	.word	0x00006020


	//   ....[4]....
        /*0060*/ 	.word	0x00006fb0


	//   ....[5]....
        /*0064*/ 	.word	0x00007f90


	//   ....[6]....
        /*0068*/ 	.word	0x00009ff0


	//   ....[7]....
        /*006c*/ 	.word	0x0000af80


	//   ....[8]....
        /*0070*/ 	.word	0x0000bf60


	//   ....[9]....
        /*0074*/ 	.word	0x0000dfd0


	//   ....[10]....
        /*0078*/ 	.word	0x0000ef60


	//   ....[11]....
        /*007c*/ 	.word	0x0000ff40


	//----- nvinfo : EIATTR_EXIT_INSTR_OFFSETS
	.align		4
.L_515:
        /*0080*/ 	.byte	0x04, 0x1c
        /*0082*/ 	.short	(.L_517 - .L_516)


	//   ....[0]....
.L_516:
        /*0084*/ 	.word	0x0000c020


	//   ....[1]....
        /*0088*/ 	.word	0x0000f140


	//   ....[2]....
        /*008c*/ 	.word	0x0000f180


	//   ....[3]....
        /*0090*/ 	.word	0x0000f220


	//   ....[4]....
        /*0094*/ 	.word	0x0000f260


	//   ....[5]....
        /*0098*/ 	.word	0x0000f2a0


	//   ....[6]....
        /*009c*/ 	.word	0x0000f330


	//   ....[7]....
        /*00a0*/ 	.word	0x0000f350


	//   ....[8]....
        /*00a4*/ 	.word	0x0000f3f0


	//   ....[9]....
        /*00a8*/ 	.word	0x0000f440


	//   ....[10]....
        /*00ac*/ 	.word	0x0000f490


	//   ....[11]....
        /*00b0*/ 	.word	0x0000f560


	//   ....[12]....
        /*00b4*/ 	.word	0x0000f5c0


	//   ....[13]....
        /*00b8*/ 	.word	0x0000f750


	//   ....[14]....
        /*00bc*/ 	.word	0x0000f8b0


	//   ....[15]....
        /*00c0*/ 	.word	0x0000f8f0


	//   ....[16]....
        /*00c4*/ 	.word	0x0000f9b0


	//   ....[17]....
        /*00c8*/ 	.word	0x0000fb30


	//   ....[18]....
        /*00cc*/ 	.word	0x0000fcb0


	//   ....[19]....
        /*00d0*/ 	.word	0x0000fe10


	//   ....[20]....
        /*00d4*/ 	.word	0x0000ff50


	//   ....[21]....
        /*00d8*/ 	.word	0x0000ff90


	//   ....[22]....
        /*00dc*/ 	.word	0x0000ffd0


	//----- nvinfo : EIATTR_MAX_THREADS
	.align		4
.L_517:
        /*00e0*/ 	.byte	0x04, 0x05
        /*00e2*/ 	.short	(.L_519 - .L_518)
.L_518:
        /*00e4*/ 	.word	0x00000080
        /*00e8*/ 	.word	0x00000001
        /*00ec*/ 	.word	0x00000001


	//----- nvinfo : EIATTR_CRS_STACK_SIZE
	.align		4
.L_519:
        /*00f0*/ 	.byte	0x04, 0x1e
        /*00f2*/ 	.short	(.L_521 - .L_520)
.L_520:
        /*00f4*/ 	.word	0x00000000
.L_521:


//--------------------- .nv.info._ZN2at6native27unrolled_elementwise_kernelIZZZNS0_66_GLOBAL__N__d53a5ca4_28_ActivationLeakyReluKernel_cu_9e10b42f_310526leaky_relu_backward_kernelERNS_18TensorIteratorBaseERKN3c106ScalarEENKUlvE_clEvENKUlvE1_clEvEUlNS5_4HalfESB_E_St5arrayIPcLm3EELi4E23TrivialOffsetCalculatorILi2EjESG_ILi1EjENS0_6memory12LoadWithCastILi2EEENSJ_13StoreWithCastILi1EEEEEviT_T0_T2_T3_T4_T5_ --------------------------
	.section	.nv.info._ZN2at6native27unrolled_elementwise_kernelIZZZNS0_66_GLOBAL__N__d53a5ca4_28_ActivationLeakyReluKernel_cu_9e10b42f_310526leaky_relu_backward_kernelERNS_18TensorIteratorBaseERKN3c106ScalarEENKUlvE_clEvENKUlvE1_clEvEUlNS5_4HalfESB_E_St5arrayIPcLm3EELi4E23TrivialOffsetCalculatorILi2EjESG_ILi1EjENS0_6memory12LoadWithCastILi2EEENSJ_13StoreWithCastILi1EEEEEviT_T0_T2_T3_T4_T5_,"",@"SHT_CUDA_INFO"
	.sectionflags	@""
	.align	4


	//----- nvinfo : EIATTR_CUDA_API_VERSION
	.align		4
        /*0000*/ 	.byte	0x04, 0x37
        /*0002*/ 	.short	(.L_523 - .L_522)
.L_522:
        /*0004*/ 	.word	0x00000082


	//----- nvinfo : EIATTR_SW2861232_WAR
	.align		4
.L_523:
        /*0008*/ 	.byte	0x01, 0x35
	.zero		2


	//----- nvinfo : EIATTR_PARAM_CBANK
	.align		4
        /*000c*/ 	.byte	0x04, 0x0a
        /*000e*/ 	.short	(.L_525 - .L_524)
	.align		4
.L_524:
        /*0010*/ 	.word	index@(.nv.constant0._ZN2at6native27unrolled_elementwise_kernelIZZZNS0_66_GLOBAL__N__d53a5ca4_28_ActivationLeakyReluKernel_cu_9e10b42f_310526leaky_relu_backward_kernelERNS_18TensorIteratorBaseERKN3c106ScalarEENKUlvE_clEvENKUlvE1_clEvEUlNS5_4HalfESB_E_St5arrayIPcLm3EELi4E23TrivialOffsetCalculatorILi2EjESG_ILi1EjENS0_6memory12LoadWithCastILi2EEENSJ_13StoreWithCastILi1EEEEEviT_T0_T2_T3_T4_T5_)
        /*0014*/ 	.short	0x0160
        /*0016*/ 	.short	0x0048


	//----- nvinfo : EIATTR_CBANK_PARAM_SIZE
	.align		4
.L_525:
        /*0018*/ 	.byte	0x03, 0x19
        /*001a*/ 	.short	0x0048


	//----- nvinfo : EIATTR_KPARAM_INFO
	.align		4
        /*001c*/ 	.byte	0x04, 0x17
        /*001e*/ 	.short	(.L_527 - .L_526)
.L_526:
        /*0020*/ 	.word	0x00000000
        /*0024*/ 	.short	0x0006
        /*0026*/ 	.short	0x0040
        /*0028*/ 	.byte	0x00, 0xf0, 0x21, 0x00


	//----- nvinfo : EIATTR_KPARAM_INFO
	.align		4
.L_527:
        /*002c*/ 	.byte	0x04, 0x17
        /*002e*/ 	.short	(.L_529 - .L_528)
.L_528:
        /*0030*/ 	.word	0x00000000
        /*0034*/ 	.short	0x0005
        /*0036*/ 	.short	0x0034
        /*0038*/ 	.byte	0x00, 0xf0, 0x31, 0x00


	//----- nvinfo : EIATTR_KPARAM_INFO
	.align		4
.L_529:
        /*003c*/ 	.byte	0x04, 0x17
        /*003e*/ 	.short	(.L_531 - .L_530)
.L_530:
        /*0040*/ 	.word	0x00000000
        /*0044*/ 	.short	0x0004
        /*0046*/ 	.short	0x0031
        /*0048*/ 	.byte	0x00, 0xf0, 0x05, 0x00


	//----- nvinfo : EIATTR_KPARAM_INFO
	.align		4
.L_531:
        /*004c*/ 	.byte	0x04, 0x17
        /*004e*/ 	.short	(.L_533 - .L_532)
.L_532:
        /*0050*/ 	.word	0x00000000
        /*0054*/ 	.short	0x0003
        /*0056*/ 	.short	0x0030
        /*0058*/ 	.byte	0x00, 0xf0, 0x05, 0x00


	//----- nvinfo : EIATTR_KPARAM_INFO
	.align		4
.L_533:
        /*005c*/ 	.byte	0x04, 0x17
        /*005e*/ 	.short	(.L_535 - .L_534)
.L_534:
        /*0060*/ 	.word	0x00000000
        /*0064*/ 	.short	0x0002
        /*0066*/ 	.short	0x0018
        /*0068*/ 	.byte	0x00, 0xf0, 0x61, 0x00


	//----- nvinfo : EIATTR_KPARAM_INFO
	.align		4
.L_535:
        /*006c*/ 	.byte	0x04, 0x17
        /*006e*/ 	.short	(.L_537 - .L_536)
.L_536:
        /*0070*/ 	.word	0x00000000
        /*0074*/ 	.short	0x0001
        /*0076*/ 	.short	0x0008
        /*0078*/ 	.byte	0x00, 0xf0, 0x41, 0x00


	//----- nvinfo : EIATTR_KPARAM_INFO
	.align		4
.L_537:
        /*007c*/ 	.byte	0x04, 0x17
        /*007e*/ 	.short	(.L_539 - .L_538)
.L_538:
        /*0080*/ 	.word	0x00000000
        /*0084*/ 	.short	0x0000
        /*0086*/ 	.short	0x0000
        /*0088*/ 	.byte	0x00, 0xf0, 0x11, 0x00


	//----- nvinfo : EIATTR_MAXREG_COUNT
	.align		4
.L_539:
        /*008c*/ 	.byte	0x03, 0x1b
        /*008e*/ 	.short	0x00ff


	//----- nvinfo : EIATTR_EXTERNS
	.align		4
        /*0090*/ 	.byte	0x04, 0x0f
        /*0092*/ 	.short	(.L_541 - .L_540)


	//   ....[0]....
	.align		4
.L_540:
        /*0094*/ 	.word	index@(__assertfail)


	//----- nvinfo : EIATTR_MERCURY_ISA_VERSION
	.align		4
.L_541:
        /*0098*/ 	.byte	0x03, 0x5f
        /*009a*/ 	.short	0x0000


	//----- nvinfo : EIATTR_SYSCALL_OFFSETS
	.align		4
        /*009c*/ 	.byte	0x04, 0x46
        /*009e*/ 	.short	(.L_543 - .L_542)


	//   ....[0]....
.L_542:
        /*00a0*/ 	.word	0x00001080


	//   ....[1]....
        /*00a4*/ 	.word	0x000020d0


	//   ....[2]....
        /*00a8*/ 	.word	0x000031a0


	//   ....[3]....
        /*00ac*/ 	.word	0x000041f0


	//   ....[4]....
        /*00b0*/ 	.word	0x000052d0


	//   ....[5]....
        /*00b4*/ 	.word	0x00006310


	//   ....[6]....
        /*00b8*/ 	.word	0x000073d0


	//   ....[7]....
        /*00bc*/ 	.word	0x00008350


	//   ....[8]....
        /*00c0*/ 	.word	0x00009650


	//   ....[9]....
        /*00c4*/ 	.word	0x0000a680


	//   ....[10]....
        /*00c8*/ 	.word	0x0000b670


	//   ....[11]....
        /*00cc*/ 	.word	0x0000c660


	//----- nvinfo : EIATTR_EXIT_INSTR_OFFSETS
	.align		4
.L_543:
        /*00d0*/ 	.byte	0x04, 0x1c
        /*00d2*/ 	.short	(.L_545 - .L_544)


	//   ....[0]....
.L_544:
        /*00d4*/ 	.word	0x0000b730


	//   ....[1]....
        /*00d8*/ 	.word	0x0000b860


	//   ....[2]....
        /*00dc*/ 	.word	0x0000b8a0


	//   ....[3]....
        /*00e0*/ 	.word	0x0000b940


	//   ....[4]....
        /*00e4*/ 	.word	0x0000b980


	//   ....[5]....
        /*00e8*/ 	.word	0x0000b9c0


	//   ....[6]....
        /*00ec*/ 	.word	0x0000ba50


	//   ....[7]....
        /*00f0*/ 	.word	0x0000ba70


	//   ....[8]....
        /*00f4*/ 	.word	0x0000bb10


	//   ....[9]....
        /*00f8*/ 	.word	0x0000bb60


	//   ....[10]....
        /*00fc*/ 	.word	0x0000bbb0


	//   ....[11]....
        /*0100*/ 	.word	0x0000bc80


	//   ....[12]....
        /*0104*/ 	.word	0x0000bce0


	//   ....[13]....
        /*0108*/ 	.word	0x0000be70


	//   ....[14]....
        /*010c*/ 	.word	0x0000bfd0


	//   ....[15]....
        /*0110*/ 	.word	0x0000c010


	//   ....[16]....
        /*0114*/ 	.word	0x0000c0d0


	//   ....[17]....
        /*0118*/ 	.word	0x0000c250


	//   ....[18]....
        /*011c*/ 	.word	0x0000c3d0


	//   ....[19]....
        /*0120*/ 	.word	0x0000c530


	//   ....[20]....
        /*0124*/ 	.word	0x0000c670


	//   ....[21]....
        /*0128*/ 	.word	0x0000c6b0


	//   ....[22]....
        /*012c*/ 	.word	0x0000c6f0


	//----- nvinfo : EIATTR_MAX_THREADS
	.align		4
.L_545:
        /*0130*/ 	.byte	0x04, 0x05
        /*0132*/ 	.short	(.L_547 - .L_546)
.L_546:
        /*0134*/ 	.word	0x00000080
        /*0138*/ 	.word	0x00000001
        /*013c*/ 	.word	0x00000001


	//----- nvinfo : EIATTR_CRS_STACK_SIZE
	.align		4
.L_547:
        /*0140*/ 	.byte	0x04, 0x1e
        /*0142*/ 	.short	(.L_549 - .L_548)
.L_548:
        /*0144*/ 	.word	0x00000000
.L_549:


//--------------------- .nv.info._ZN2at6native18elementwise_kernelILi128ELi4EZNS0_22gpu_kernel_impl_nocastIZZZNS0_66_GLOBAL__N__d53a5ca4_28_ActivationLeakyReluKernel_cu_9e10b42f_310526leaky_relu_backward_kernelERNS_18TensorIteratorBaseERKN3c106ScalarEENKUlvE_clEvENKUlvE1_clEvEUlNS6_4HalfESC_E_EEvS5_RKT_EUliE_EEviT1_ --------------------------
	.section	.nv.info._ZN2at6native18elementwise_kernelILi128ELi4EZNS0_22gpu_kernel_impl_nocastIZZZNS0_66_GLOBAL__N__d53a5ca4_28_ActivationLeakyReluKernel_cu_9e10b42f_310526leaky_relu_backward_kernelERNS_18TensorIteratorBaseERKN3c106ScalarEENKUlvE_clEvENKUlvE1_clEvEUlNS6_4HalfESC_E_EEvS5_RKT_EUliE_EEviT1_,"",@"SHT_CUDA_INFO"
	.sectionflags	@""
	.align	4


	//----- nvinfo : EIATTR_CUDA_API_VERSION
	.align		4
        /*0000*/ 	.byte	0x04, 0x37
        /*0002*/ 	.short	(.L_551 - .L_550)
.L_550:
        /*0004*/ 	.word	0x00000082


	//----- nvinfo : EIATTR_SW2861232_WAR
	.align		4
.L_551:
        /*0008*/ 	.byte	0x01, 0x35
	.zero		2


	//----- nvinfo : EIATTR_PARAM_CBANK
	.align		4
        /*000c*/ 	.byte	0x04, 0x0a
        /*000e*/ 	.short	(.L_553 - .L_552)
	.align		4
.L_552:
        /*0010*/ 	.word	index@(.nv.constant0._ZN2at6native18elementwise_kernelILi128ELi4EZNS0_22gpu_kernel_impl_nocastIZZZNS0_66_GLOBAL__N__d53a5ca4_28_ActivationLeakyReluKernel_cu_9e10b42f_310526leaky_relu_backward_kernelERNS_18TensorIteratorBaseERKN3c106ScalarEENKUlvE_clEvENKUlvE1_clEvEUlNS6_4HalfESC_E_EEvS5_RKT_EUliE_EEviT1_)
        /*0014*/ 	.short	0x0160
        /*0016*/ 	.short	0x0298


	//----- nvinfo : EIATTR_CBANK_PARAM_SIZE
	.align		4
.L_553:
        /*0018*/ 	.byte	0x03, 0x19
        /*001a*/ 	.short	0x0298


	//----- nvinfo : EIATTR_KPARAM_INFO
	.align		4
        /*001c*/ 	.byte	0x04, 0x17
        /*001e*/ 	.short	(.L_555 - .L_554)
.L_554:
        /*0020*/ 	.word	0x00000000
        /*0024*/ 	.short	0x0001
        /*0026*/ 	.short	0x0008
        /*0028*/ 	.byte	0x00, 0xf0, 0x41, 0x0a


	//----- nvinfo : EIATTR_KPARAM_INFO
	.align		4
.L_555:
        /*002c*/ 	.byte	0x04, 0x17
        /*002e*/ 	.short	(.L_557 - .L_556)
.L_556:
        /*0030*/ 	.word	0x00000000
        /*0034*/ 	.short	0x0000
        /*0036*/ 	.short	0x0000
        /*0038*/ 	.byte	0x00, 0xf0, 0x11, 0x00


	//----- nvinfo : EIATTR_MAXREG_COUNT
	.align		4
.L_557:
        /*003c*/ 	.byte	0x03, 0x1b
        /*003e*/ 	.short	0x0080


	//----- nvinfo : EIATTR_MERCURY_ISA_VERSION
	.align		4
        /*0040*/ 	.byte	0x03, 0x5f
        /*0042*/ 	.short	0x0000


	//----- nvinfo : EIATTR_EXIT_INSTR_OFFSETS
	.align		4
        /*0044*/ 	.byte	0x04, 0x1c
        /*0046*/ 	.short	(.L_559 - .L_558)


	//   ....[0]....
.L_558:
        /*0048*/ 	.word	0x00003340


	//   ....[1]....
        /*004c*/ 	.word	0x00004400


	//----- nvinfo : EIATTR_MAX_THREADS
	.align		4
.L_559:
        /*0050*/ 	.byte	0x04, 0x05
        /*0052*/ 	.short	(.L_561 - .L_560)
.L_560:
        /*0054*/ 	.word	0x00000080
        /*0058*/ 	.word	0x00000001
        /*005c*/ 	.word	0x00000001


	//----- nvinfo : EIATTR_CRS_STACK_SIZE
	.align		4
.L_561:
        /*0060*/ 	.byte	0x04, 0x1e
        /*0062*/ 	.short	(.L_563 - .L_562)
.L_562:
        /*0064*/ 	.word	0x00000000
.L_563:


//--------------------- .nv.info._ZN2at6native27unrolled_elementwise_kernelIZZZNS0_66_GLOBAL__N__d53a5ca4_28_ActivationLeakyReluKernel_cu_9e10b42f_310526leaky_relu_backward_kernelERNS_18TensorIteratorBaseERKN3c106ScalarEENKUlvE_clEvENKUlvE1_clEvEUlNS5_4HalfESB_E_St5arrayIPcLm3EELi4E23TrivialOffsetCalculatorILi2EjESG_ILi1EjENS0_6memory15LoadWithoutCastENSJ_16StoreWithoutCastEEEviT_T0_T2_T3_T4_T5_ --------------------------
	.section	.nv.info._ZN2at6native27unrolled_elementwise_kernelIZZZNS0_66_GLOBAL__N__d53a5ca4_28_ActivationLeakyReluKernel_cu_9e10b42f_310526leaky_relu_backward_kernelERNS_18TensorIteratorBaseERKN3c106ScalarEENKUlvE_clEvENKUlvE1_clEvEUlNS5_4HalfESB_E_St5arrayIPcLm3EELi4E23TrivialOffsetCalculatorILi2EjESG_ILi1EjENS0_6memory15LoadWithoutCastENSJ_16StoreWithoutCastEEEviT_T0_T2_T3_T4_T5_,"",@"SHT_CUDA_INFO"
	.sectionflags	@""
	.align	4


	//----- nvinfo : EIATTR_CUDA_API_VERSION
	.align		4
        /*0000*/ 	.byte	0x04, 0x37
        /*0002*/ 	.short	(.L_565 - .L_564)
.L_564:
        /*0004*/ 	.word	0x00000082


	//----- nvinfo : EIATTR_SW2861232_WAR
	.align		4
.L_565:
        /*0008*/ 	.byte	0x01, 0x35
	.zero		2


	//----- nvinfo : EIATTR_PARAM_CBANK
	.align		4
        /*000c*/ 	.byte	0x04, 0x0a
        /*000e*/ 	.short	(.L_567 - .L_566)
	.align		4
.L_566:
        /*0010*/ 	.word	index@(.nv.constant0._ZN2at6native27unrolled_elementwise_kernelIZZZNS0_66_GLOBAL__N__d53a5ca4_28_ActivationLeakyReluKernel_cu_9e10b42f_310526leaky_relu_backward_kernelERNS_18TensorIteratorBaseERKN3c106ScalarEENKUlvE_clEvENKUlvE1_clEvEUlNS5_4HalfESB_E_St5arrayIPcLm3EELi4E23TrivialOffsetCalculatorILi2EjESG_ILi1EjENS0_6memory15LoadWithoutCastENSJ_16StoreWithoutCastEEEviT_T0_T2_T3_T4_T5_)
        /*0014*/ 	.short	0x0160
        /*0016*/ 	.short	0x0034


	//----- nvinfo : EIATTR_CBANK_PARAM_SIZE
	.align		4
.L_567:
        /*0018*/ 	.byte	0x03, 0x19
        /*001a*/ 	.short	0x0034


	//----- nvinfo : EIATTR_KPARAM_INFO
	.align		4
        /*001c*/ 	.byte	0x04, 0x17
        /*001e*/ 	.short	(.L_569 - .L_568)
.L_568:
        /*0020*/ 	.word	0x00000000
        /*0024*/ 	.short	0x0006
        /*0026*/ 	.short	0x0033
        /*0028*/ 	.byte	0x00, 0xf0, 0x05, 0x00


	//----- nvinfo : EIATTR_KPARAM_INFO
	.align		4
.L_569:
        /*002c*/ 	.byte	0x04, 0x17
        /*002e*/ 	.short	(.L_571 - .L_570)
.L_570:
        /*0030*/ 	.word	0x00000000
        /*0034*/ 	.short	0x0005
        /*0036*/ 	.short	0x0032
        /*0038*/ 	.byte	0x00, 0xf0, 0x05, 0x00


	//----- nvinfo : EIATTR_KPARAM_INFO
	.align		4
.L_571:
        /*003c*/ 	.byte	0x04, 0x17
        /*003e*/ 	.short	(.L_573 - .L_572)
.L_572:
        /*0040*/ 	.word	0x00000000
        /*0044*/ 	.short	0x0004
        /*0046*/ 	.short	0x0031
        /*0048*/ 	.byte	0x00, 0xf0, 0x05, 0x00


	//----- nvinfo : EIATTR_KPARAM_INFO
	.align		4
.L_573:
        /*004c*/ 	.byte	0x04, 0x17
        /*004e*/ 	.short	(.L_575 - .L_574)
.L_574:
        /*0050*/ 	.word	0x00000000
        /*0054*/ 	.short	0x0003
        /*0056*/ 	.short	0x0030
        /*0058*/ 	.byte	0x00, 0xf0, 0x05, 0x00


	//----- nvinfo : EIATTR_KPARAM_INFO
	.align		4
.L_575:
        /*005c*/ 	.byte	0x04, 0x17
        /*005e*/ 	.short	(.L_577 - .L_576)
.L_576:
        /*0060*/ 	.word	0x00000000
        /*0064*/ 	.short	0x0002
        /*0066*/ 	.short	0x0018
        /*0068*/ 	.byte	0x00, 0xf0, 0x61, 0x00


	//----- nvinfo : EIATTR_KPARAM_INFO
	.align		4
.L_577:
        /*006c*/ 	.byte	0x04, 0x17
        /*006e*/ 	.short	(.L_579 - .L_578)
.L_578:
        /*0070*/ 	.word	0x00000000
        /*0074*/ 	.short	0x0001
        /*0076*/ 	.short	0x0008
        /*0078*/ 	.byte	0x00, 0xf0, 0x41, 0x00


	//----- nvinfo : EIATTR_KPARAM_INFO
	.align		4
.L_579:
        /*007c*/ 	.byte	0x04, 0x17
        /*007e*/ 	.short	(.L_581 - .L_580)
.L_580:
        /*0080*/ 	.word	0x00000000
        /*0084*/ 	.short	0x0000
        /*0086*/ 	.short	0x0000
        /*0088*/ 	.byte	0x00, 0xf0, 0x11, 0x00


	//----- nvinfo : EIATTR_MAXREG_COUNT
	.align		4
.L_581:
        /*008c*/ 	.byte	0x03, 0x1b
        /*008e*/ 	.short	0x00ff


	//----- nvinfo : EIATTR_MERCURY_ISA_VERSION
	.align		4
        /*0090*/ 	.byte	0x03, 0x5f
        /*0092*/ 	.short	0x0000


	//----- nvinfo : EIATTR_EXIT_INSTR_OFFSETS
	.align		4
        /*0094*/ 	.byte	0x04, 0x1c
        /*0096*/ 	.short	(.L_583 - .L_582)


	//   ....[0]....
.L_582:
        /*0098*/ 	.word	0x000005d0


	//   ....[1]....
        /*009c*/ 	.word	0x00000620


	//----- nvinfo : EIATTR_MAX_THREADS
	.align		4
.L_583:
        /*00a0*/ 	.byte	0x04, 0x05
        /*00a2*/ 	.short	(.L_585 - .L_584)
.L_584:
        /*00a4*/ 	.word	0x00000080
        /*00a8*/ 	.word	0x00000001
        /*00ac*/ 	.word	0x00000001


	//----- nvinfo : EIATTR_CRS_STACK_SIZE
	.align		4
.L_585:
        /*00b0*/ 	.byte	0x04, 0x1e
        /*00b2*/ 	.short	(.L_587 - .L_586)
.L_586:
        /*00b4*/ 	.word	0x00000000
.L_587:


//--------------------- .nv.info._ZN2at6native29vectorized_elementwise_kernelILi2EZZZNS0_66_GLOBAL__N__d53a5ca4_28_ActivationLeakyReluKernel_cu_9e10b42f_310526leaky_relu_backward_kernelERNS_18TensorIteratorBaseERKN3c106ScalarEENKUlvE_clEvENKUlvE1_clEvEUlNS5_4HalfESB_E_St5arrayIPcLm3EEEEviT0_T1_ --------------------------
	.section	.nv.info._ZN2at6native29vectorized_elementwise_kernelILi2EZZZNS0_66_GLOBAL__N__d53a5ca4_28_ActivationLeakyReluKernel_cu_9e10b42f_310526leaky_relu_backward_kernelERNS_18TensorIteratorBaseERKN3c106ScalarEENKUlvE_clEvENKUlvE1_clEvEUlNS5_4HalfESB_E_St5arrayIPcLm3EEEEviT0_T1_,"",@"SHT_CUDA_INFO"
	.sectionflags	@""
	.align	4


	//----- nvinfo : EIATTR_CUDA_API_VERSION
	.align		4
        /*0000*/ 	.byte	0x04, 0x37
        /*0002*/ 	.short	(.L_589 - .L_588)
.L_588:
        /*0004*/ 	.word	0x00000082


	//----- nvinfo : EIATTR_SW2861232_WAR
	.align		4
.L_589:
        /*0008*/ 	.byte	0x01, 0x35
	.zero		2


	//----- nvinfo : EIATTR_PARAM_CBANK
	.align		4
        /*000c*/ 	.byte	0x04, 0x0a
        /*000e*/ 	.short	(.L_591 - .L_590)
	.align		4
.L_590:
        /*0010*/ 	.word	index@(.nv.constant0._ZN2at6native29vectorized_elementwise_kernelILi2EZZZNS0_66_GLOBAL__N__d53a5ca4_28_ActivationLeakyReluKernel_cu_9e10b42f_310526leaky_relu_backward_kernelERNS_18TensorIteratorBaseERKN3c106ScalarEENKUlvE_clEvENKUlvE1_clEvEUlNS5_4HalfESB_E_St5arrayIPcLm3EEEEviT0_T1_)
        /*0014*/ 	.short	0x0160
        /*0016*/ 	.short	0x0030


	//----- nvinfo : EIATTR_CBANK_PARAM_SIZE
	.align		4
.L_591:
        /*0018*/ 	.byte	0x03, 0x19
        /*001a*/ 	.short	0x0030


	//----- nvinfo : EIATTR_KPARAM_INFO
	.align		4
        /*001c*/ 	.byte	0x04, 0x17
        /*001e*/ 	.short	(.L_593 - .L_592)
.L_592:
        /*0020*/ 	.word	0x00000000
        /*0024*/ 	.short	0x0002
        /*0026*/ 	.short	0x0018
        /*0028*/ 	.byte	0x00, 0xf0, 0x61, 0x00


	//----- nvinfo : EIATTR_KPARAM_INFO
	.align		4
.L_593:
        /*002c*/ 	.byte	0x04, 0x17
        /*002e*/ 	.short	(.L_595 - .L_594)
.L_594:
        /*0030*/ 	.word	0x00000000
        /*0034*/ 	.short	0x0001
        /*0036*/ 	.short	0x0008
        /*0038*/ 	.byte	0x00, 0xf0, 0x41, 0x00


	//----- nvinfo : EIATTR_KPARAM_INFO
	.align		4
.L_595:
        /*003c*/ 	.byte	0x04, 0x17
        /*003e*/ 	.short	(.L_597 - .L_596)
.L_596:
        /*0040*/ 	.word	0x00000000
        /*0044*/ 	.short	0x0000
        /*0046*/ 	.short	0x0000
        /*0048*/ 	.byte	0x00, 0xf0, 0x11, 0x00


	//----- nvinfo : EIATTR_MAXREG_COUNT
	.align		4
.L_597:
        /*004c*/ 	.byte	0x03, 0x1b
        /*004e*/ 	.short	0x00ff


	//----- nvinfo : EIATTR_MERCURY_ISA_VERSION
	.align		4
        /*0050*/ 	.byte	0x03, 0x5f
        /*0052*/ 	.short	0x0000


	//----- nvinfo : EIATTR_EXIT_INSTR_OFFSETS
	.align		4
        /*0054*/ 	.byte	0x04, 0x1c
        /*0056*/ 	.short	(.L_599 - .L_598)


	//   ....[0]....
.L_598:
        /*0058*/ 	.word	0x000003f0


	//   ....[1]....
        /*005c*/ 	.word	0x00000fe0


	//   ....[2]....
        /*0060*/ 	.word	0x00001030


	//----- nvinfo : EIATTR_MAX_THREADS
	.align		4
.L_599:
        /*0064*/ 	.byte	0x04, 0x05
        /*0066*/ 	.short	(.L_601 - .L_600)
.L_600:
        /*0068*/ 	.word	0x00000080
        /*006c*/ 	.word	0x00000001
        /*0070*/ 	.word	0x00000001


	//----- nvinfo : EIATTR_CRS_STACK_SIZE
	.align		4
.L_601:
        /*0074*/ 	.byte	0x04, 0x1e
        /*0076*/ 	.short	(.L_603 - .L_602)
.L_602:
        /*0078*/ 	.word	0x00000000
.L_603:


//--------------------- .nv.info._ZN2at6native29vectorized_elementwise_kernelILi4EZZZNS0_66_GLOBAL__N__d53a5ca4_28_ActivationLeakyReluKernel_cu_9e10b42f_310526leaky_relu_backward_kernelERNS_18TensorIteratorBaseERKN3c106ScalarEENKUlvE_clEvENKUlvE1_clEvEUlNS5_4HalfESB_E_St5arrayIPcLm3EEEEviT0_T1_ --------------------------
	.section	.nv.info._ZN2at6native29vectorized_elementwise_kernelILi4EZZZNS0_66_GLOBAL__N__d53a5ca4_28_ActivationLeakyReluKernel_cu_9e10b42f_310526leaky_relu_backward_kernelERNS_18TensorIteratorBaseERKN3c106ScalarEENKUlvE_clEvENKUlvE1_clEvEUlNS5_4HalfESB_E_St5arrayIPcLm3EEEEviT0_T1_,"",@"SHT_CUDA_INFO"
	.sectionflags	@""
	.align	4


	//----- nvinfo : EIATTR_CUDA_API_VERSION
	.align		4
        /*0000*/ 	.byte	0x04, 0x37
        /*0002*/ 	.short	(.L_605 - .L_604)
.L_604:
        /*0004*/ 	.word	0x00000082


	//----- nvinfo : EIATTR_SW2861232_WAR
	.align		4
.L_605:
        /*0008*/ 	.byte	0x01, 0x35
	.zero		2


	//----- nvinfo : EIATTR_PARAM_CBANK
	.align		4
        /*000c*/ 	.byte	0x04, 0x0a
        /*000e*/ 	.short	(.L_607 - .L_606)
	.align		4
.L_606:
        /*0010*/ 	.word	index@(.nv.constant0._ZN2at6native29vectorized_elementwise_kernelILi4EZZZNS0_66_GLOBAL__N__d53a5ca4_28_ActivationLeakyReluKernel_cu_9e10b42f_310526leaky_relu_backward_kernelERNS_18TensorIteratorBaseERKN3c106ScalarEENKUlvE_clEvENKUlvE1_clEvEUlNS5_4HalfESB_E_St5arrayIPcLm3EEEEviT0_T1_)
        /*0014*/ 	.short	0x0160
        /*0016*/ 	.short	0x0030


	//----- nvinfo : EIATTR_CBANK_PARAM_SIZE
	.align		4
.L_607:
        /*0018*/ 	.byte	0x03, 0x19
        /*001a*/ 	.short	0x0030


	//----- nvinfo : EIATTR_KPARAM_INFO
	.align		4
        /*001c*/ 	.byte	0x04, 0x17
        /*001e*/ 	.short	(.L_609 - .L_608)
.L_608:
        /*0020*/ 	.word	0x00000000
        /*0024*/ 	.short	0x0002
        /*0026*/ 	.short	0x0018
        /*0028*/ 	.byte	0x00, 0xf0, 0x61, 0x00


	//----- nvinfo : EIATTR_KPARAM_INFO
	.align		4
.L_609:
        /*002c*/ 	.byte	0x04, 0x17
        /*002e*/ 	.short	(.L_611 - .L_610)
.L_610:
        /*0030*/ 	.word	0x00000000
        /*0034*/ 	.short	0x0001
        /*0036*/ 	.short	0x0008
        /*0038*/ 	.byte	0x00, 0xf0, 0x41, 0x00


	//----- nvinfo : EIATTR_KPARAM_INFO
	.align		4
.L_611:
        /*003c*/ 	.byte	0x04, 0x17
        /*003e*/ 	.short	(.L_613 - .L_612)
.L_612:
        /*0040*/ 	.word	0x00000000
        /*0044*/ 	.short	0x0000
        /*0046*/ 	.short	0x0000
        /*0048*/ 	.byte	0x00, 0xf0, 0x11, 0x00


	//----- nvinfo : EIATTR_MAXREG_COUNT
	.align		4
.L_613:
        /*004c*/ 	.byte	0x03, 0x1b
        /*004e*/ 	.short	0x00ff


	//----- nvinfo : EIATTR_MERCURY_ISA_VERSION
	.align		4
        /*0050*/ 	.byte	0x03, 0x5f
        /*0052*/ 	.short	0x0000


	//----- nvinfo : EIATTR_EXIT_INSTR_OFFSETS
	.align		4
        /*0054*/ 	.byte	0x04, 0x1c
        /*0056*/ 	.short	(.L_615 - .L_614)


	//   ....[0]....
.L_614:
        /*0058*/ 	.word	0x00000390


	//   ....[1]....
        /*005c*/ 	.word	0x00000f80


	//   ....[2]....
        /*0060*/ 	.word	0x00000fd0


	//----- nvinfo : EIATTR_MAX_THREADS
	.align		4
.L_615:
        /*0064*/ 	.byte	0x04, 0x05
        /*0066*/ 	.short	(.L_617 - .L_616)
.L_616:
        /*0068*/ 	.word	0x00000080
        /*006c*/ 	.word	0x00000001
        /*0070*/ 	.word	0x00000001


	//----- nvinfo : EIATTR_CRS_STACK_SIZE
	.align		4
.L_617:
        /*0074*/ 	.byte	0x04, 0x1e
        /*0076*/ 	.short	(.L_619 - .L_618)
.L_618:
        /*0078*/ 	.word	0x00000000
.L_619:


//--------------------- .nv.info._ZN2at6native29vectorized_elementwise_kernelILi8EZZZNS0_66_GLOBAL__N__d53a5ca4_28_ActivationLeakyReluKernel_cu_9e10b42f_310526leaky_relu_backward_kernelERNS_18TensorIteratorBaseERKN3c106ScalarEENKUlvE_clEvENKUlvE1_clEvEUlNS5_4HalfESB_E_St5arrayIPcLm3EEEEviT0_T1_ --------------------------
	.section	.nv.info._ZN2at6native29vectorized_elementwise_kernelILi8EZZZNS0_66_GLOBAL__N__d53a5ca4_28_ActivationLeakyReluKernel_cu_9e10b42f_310526leaky_relu_backward_kernelERNS_18TensorIteratorBaseERKN3c106ScalarEENKUlvE_clEvENKUlvE1_clEvEUlNS5_4HalfESB_E_St5arrayIPcLm3EEEEviT0_T1_,"",@"SHT_CUDA_INFO"
	.sectionflags	@""
	.align	4


	//----- nvinfo : EIATTR_CUDA_API_VERSION
	.align		4
        /*0000*/ 	.byte	0x04, 0x37
        /*0002*/ 	.short	(.L_621 - .L_620)
.L_620:
        /*0004*/ 	.word	0x00000082


	//----- nvinfo : EIATTR_SW2861232_WAR
	.align		4
.L_621:
        /*0008*/ 	.byte	0x01, 0x35
	.zero		2


	//----- nvinfo : EIATTR_PARAM_CBANK
	.align		4
        /*000c*/ 	.byte	0x04, 0x0a
        /*000e*/ 	.short	(.L_623 - .L_622)
	.align		4
.L_622:
        /*0010*/ 	.word	index@(.nv.constant0._ZN2at6native29vectorized_elementwise_kernelILi8EZZZNS0_66_GLOBAL__N__d53a5ca4_28_ActivationLeakyReluKernel_cu_9e10b42f_310526leaky_relu_backward_kernelERNS_18TensorIteratorBaseERKN3c106ScalarEENKUlvE_clEvENKUlvE1_clEvEUlNS5_4HalfESB_E_St5arrayIPcLm3EEEEviT0_T1_)
        /*0014*/ 	.short	0x0160
        /*0016*/ 	.short	0x0030


	//----- nvinfo : EIATTR_CBANK_PARAM_SIZE
	.align		4
.L_623:
        /*0018*/ 	.byte	0x03, 0x19
        /*001a*/ 	.short	0x0030


	//----- nvinfo : EIATTR_KPARAM_INFO
	.align		4
        /*001c*/ 	.byte	0x04, 0x17
        /*001e*/ 	.short	(.L_625 - .L_624)
.L_624:
        /*0020*/ 	.word	0x00000000
        /*0024*/ 	.short	0x0002
        /*0026*/ 	.short	0x0018
        /*0028*/ 	.byte	0x00, 0xf0, 0x61, 0x00


	//----- nvinfo : EIATTR_KPARAM_INFO
	.align		4
.L_625:
        /*002c*/ 	.byte	0x04, 0x17
        /*002e*/ 	.short	(.L_627 - .L_626)
.L_626:
        /*0030*/ 	.word	0x00000000
        /*0034*/ 	.short	0x0001
        /*0036*/ 	.short	0x0008
        /*0038*/ 	.byte	0x00, 0xf0, 0x41, 0x00


	//----- nvinfo : EIATTR_KPARAM_INFO
	.align		4
.L_627:
        /*003c*/ 	.byte	0x04, 0x17
        /*003e*/ 	.short	(.L_629 - .L_628)
.L_628:
        /*0040*/ 	.word	0x00000000
        /*0044*/ 	.short	0x0000
        /*0046*/ 	.short	0x0000
        /*0048*/ 	.byte	0x00, 0xf0, 0x11, 0x00


	//----- nvinfo : EIATTR_MAXREG_COUNT
	.align		4
.L_629:
        /*004c*/ 	.byte	0x03, 0x1b
        /*004e*/ 	.short	0x00ff


	//----- nvinfo : EIATTR_MERCURY_ISA_VERSION
	.align		4
        /*0050*/ 	.byte	0x03, 0x5f
        /*0052*/ 	.short	0x0000


	//----- nvinfo : EIATTR_EXIT_INSTR_OFFSETS
	.align		4
        /*0054*/ 	.byte	0x04, 0x1c
        /*0056*/ 	.short	(.L_631 - .L_630)


	//   ....[0]....
.L_630:
        /*0058*/ 	.word	0x00000010


	//----- nvinfo : EIATTR_MAX_THREADS
	.align		4
.L_631:
        /*005c*/ 	.byte	0x04, 0x05
        /*005e*/ 	.short	(.L_633 - .L_632)
.L_632:
        /*0060*/ 	.word	0x00000080
        /*0064*/ 	.word	0x00000001
        /*0068*/ 	.word	0x00000001
.L_633:


//--------------------- .nv.info._ZN2at6native18elementwise_kernelILi128ELi4EZNS0_15gpu_kernel_implIZZZNS0_66_GLOBAL__N__d53a5ca4_28_ActivationLeakyReluKernel_cu_9e10b42f_310526leaky_relu_backward_kernelERNS_18TensorIteratorBaseERKN3c106ScalarEENKUlvE_clEvENKUlvE0_clEvEUlffE_EEvS5_RKT_EUliE_EEviT1_ --------------------------
	.section	.nv.info._ZN2at6native18elementwise_kernelILi128ELi4EZNS0_15gpu_kernel_implIZZZNS0_66_GLOBAL__N__d53a5ca4_28_ActivationLeakyReluKernel_cu_9e10b42f_310526leaky_relu_backward_kernelERNS_18TensorIteratorBaseERKN3c106ScalarEENKUlvE_clEvENKUlvE0_clEvEUlffE_EEvS5_RKT_EUliE_EEviT1_,"",@"SHT_CUDA_INFO"
	.sectionflags	@""
	.align	4


	//----- nvinfo : EIATTR_CUDA_API_VERSION
	.align		4
        /*0000*/ 	.byte	0x04, 0x37
        /*0002*/ 	.short	(.L_635 - .L_634)
.L_634:
        /*0004*/ 	.word	0x00000082


	//----- nvinfo : EIATTR_SW2861232_WAR
	.align		4
.L_635:
        /*0008*/ 	.byte	0x01, 0x35
	.zero		2


	//----- nvinfo : EIATTR_PARAM_CBANK
	.align		4
        /*000c*/ 	.byte	0x04, 0x0a
        /*000e*/ 	.short	(.L_637 - .L_636)
	.align		4
.L_636:
        /*0010*/ 	.word	index@(.nv.constant0._ZN2at6native18elementwise_kernelILi128ELi4EZNS0_15gpu_kernel_implIZZZNS0_66_GLOBAL__N__d53a5ca4_28_ActivationLeakyReluKernel_cu_9e10b42f_310526leaky_relu_backward_kernelERNS_18TensorIteratorBaseERKN3c106ScalarEENKUlvE_clEvENKUlvE0_clEvEUlffE_EEvS5_RKT_EUliE_EEviT1_)
        /*0014*/ 	.short	0x0160
        /*0016*/ 	.short	0x02a0


	//----- nvinfo : EIATTR_CBANK_PARAM_SIZE
	.align		4
.L_637:
        /*0018*/ 	.byte	0x03, 0x19
        /*001a*/ 	.short	0x02a0


	//----- nvinfo : EIATTR_KPARAM_INFO
	.align		4
        /*001c*/ 	.byte	0x04, 0x17
        /*001e*/ 	.short	(.L_639 - .L_638)
.L_638:
        /*0020*/ 	.word	0x00000000
        /*0024*/ 	.short	0x0001
        /*0026*/ 	.short	0x0008
        /*0028*/ 	.byte	0x00, 0xf0, 0x61, 0x0a


	//----- nvinfo : EIATTR_KPARAM_INFO
	.align		4
.L_639:
        /*002c*/ 	.byte	0x04, 0x17
        /*002e*/ 	.short	(.L_641 - .L_640)
.L_640:
        /*0030*/ 	.word	0x00000000
        /*0034*/ 	.short	0x0000
        /*0036*/ 	.short	0x0000
        /*0038*/ 	.byte	0x00, 0xf0, 0x11, 0x00


	//----- nvinfo : EIATTR_MAXREG_COUNT
	.align		4
.L_641:
        /*003c*/ 	.byte	0x03, 0x1b
        /*003e*/ 	.short	0x0080


	//----- nvinfo : EIATTR_EXTERNS
	.align		4
        /*0040*/ 	.byte	0x04, 0x0f
        /*0042*/ 	.short	(.L_643 - .L_642)


	//   ....[0]....
	.align		4
.L_642:
        /*0044*/ 	.word	index@(__assertfail)


	//----- nvinfo : EIATTR_MERCURY_ISA_VERSION
	.align		4
.L_643:
        /*0048*/ 	.byte	0x03, 0x5f
        /*004a*/ 	.short	0x0000


	//----- nvinfo : EIATTR_SYSCALL_OFFSETS
	.align		4
        /*004c*/ 	.byte	0x04, 0x46
        /*004e*/ 	.short	(.L_645 - .L_644)


	//   ....[0]....
.L_644:
        /*0050*/ 	.word	0x00001e00


	//   ....[1]....
        /*0054*/ 	.word	0x00002c00


	//   ....[2]....
        /*0058*/ 	.word	0x00003ab0


	//   ....[3]....
        /*005c*/ 	.word	0x00005900


	//   ....[4]....
        /*0060*/ 	.word	0x00006700


	//   ....[5]....
        /*0064*/ 	.word	0x000075b0


	//   ....[6]....
        /*0068*/ 	.word	0x000093d0


	//   ....[7]....
        /*006c*/ 	.word	0x0000a1d0


	//   ....[8]....
        /*0070*/ 	.word	0x0000b080


	//   ....[9]....
        /*0074*/ 	.word	0x0000ceb0


	//   ....[10]....
        /*0078*/ 	.word	0x0000dcb0


	//   ....[11]....
        /*007c*/ 	.word	0x0000eb60


	//----- nvinfo : EIATTR_EXIT_INSTR_OFFSETS
	.align		4
.L_645:
        /*0080*/ 	.byte	0x04, 0x1c
        /*0082*/ 	.short	(.L_647 - .L_646)


	//   ....[0]....
.L_646:
        /*0084*/ 	.word	0x0000b120


	//   ....[1]....
        /*0088*/ 	.word	0x0000de50


	//   ....[2]....
        /*008c*/ 	.word	0x0000de90


	//   ....[3]....
        /*0090*/ 	.word	0x0000df20


	//   ....[4]....
        /*0094*/ 	.word	0x0000df50


	//   ....[5]....
        /*0098*/ 	.word	0x0000df80


	//   ....[6]....
        /*009c*/ 	.word	0x0000e000


	//   ....[7]....
        /*00a0*/ 	.word	0x0000e030


	//   ....[8]....
        /*00a4*/ 	.word	0x0000e0c0


	//   ....[9]....
        /*00a8*/ 	.word	0x0000e100


	//   ....[10]....
        /*00ac*/ 	.word	0x0000e140


	//   ....[11]....
        /*00b0*/ 	.word	0x0000e200


	//   ....[12]....
        /*00b4*/ 	.word	0x0000e250


	//   ....[13]....
        /*00b8*/ 	.word	0x0000e3d0


	//   ....[14]....
        /*00bc*/ 	.word	0x0000e520


	//   ....[15]....
        /*00c0*/ 	.word	0x0000e550


	//   ....[16]....
        /*00c4*/ 	.word	0x0000e600


	//   ....[17]....
        /*00c8*/ 	.word	0x0000e770


	//   ....[18]....
        /*00cc*/ 	.word	0x0000e8e0


	//   ....[19]....
        /*00d0*/ 	.word	0x0000ea30


	//   ....[20]....
        /*00d4*/ 	.word	0x0000eb70


	//   ....[21]....
        /*00d8*/ 	.word	0x0000eba0


	//   ....[22]....
        /*00dc*/ 	.word	0x0000ebd0


	//----- nvinfo : EIATTR_MAX_THREADS
	.align		4
.L_647:
        /*00e0*/ 	.byte	0x04, 0x05
        /*00e2*/ 	.short	(.L_649 - .L_648)
.L_648:
        /*00e4*/ 	.word	0x00000080
        /*00e8*/ 	.word	0x00000001
        /*00ec*/ 	.word	0x00000001


	//----- nvinfo : EIATTR_CRS_STACK_SIZE
	.align		4
.L_649:
        /*00f0*/ 	.byte	0x04, 0x1e
        /*00f2*/ 	.short	(.L_651 - .L_650)
.L_650:
        /*00f4*/ 	.word	0x00000000
.L_651:


//--------------------- .nv.info._ZN2at6native27unrolled_elementwise_kernelIZZZNS0_66_GLOBAL__N__d53a5ca4_28_ActivationLeakyReluKernel_cu_9e10b42f_310526leaky_relu_backward_kernelERNS_18TensorIteratorBaseERKN3c106ScalarEENKUlvE_clEvENKUlvE0_clEvEUlffE_St5arrayIPcLm3EELi4E23TrivialOffsetCalculatorILi2EjESF_ILi1EjENS0_6memory12LoadWithCastILi2EEENSI_13StoreWithCastILi1EEEEEviT_T0_T2_T3_T4_T5_ --------------------------
	.section	.nv.info._ZN2at6native27unrolled_elementwise_kernelIZZZNS0_66_GLOBAL__N__d53a5ca4_28_ActivationLeakyReluKernel_cu_9e10b42f_310526leaky_relu_backward_kernelERNS_18TensorIteratorBaseERKN3c106ScalarEENKUlvE_clEvENKUlvE0_clEvEUlffE_St5arrayIPcLm3EELi4E23TrivialOffsetCalculatorILi2EjESF_ILi1EjENS0_6memory12LoadWithCastILi2EEENSI_13StoreWithCastILi1EEEEEviT_T0_T2_T3_T4_T5_,"",@"SHT_CUDA_INFO"
	.sectionflags	@""
	.align	4


	//----- nvinfo : EIATTR_CUDA_API_VERSION
	.align		4
        /*0000*/ 	.byte	0x04, 0x37
        /*0002*/ 	.short	(.L_653 - .L_652)
.L_652:
        /*0004*/ 	.word	0x00000082


	//----- nvinfo : EIATTR_SW2861232_WAR
	.align		4
.L_653:
        /*0008*/ 	.byte	0x01, 0x35
	.zero		2


	//----- nvinfo : EIATTR_PARAM_CBANK
	.align		4
        /*000c*/ 	.byte	0x04, 0x0a
        /*000e*/ 	.short	(.L_655 - .L_654)
	.align		4
.L_654:
        /*0010*/ 	.word	index@(.nv.constant0._ZN2at6native27unrolled_elementwise_kernelIZZZNS0_66_GLOBAL__N__d53a5ca4_28_ActivationLeakyReluKernel_cu_9e10b42f_310526leaky_relu_backward_kernelERNS_18TensorIteratorBaseERKN3c106ScalarEENKUlvE_clEvENKUlvE0_clEvEUlffE_St5arrayIPcLm3EELi4E23TrivialOffsetCalculatorILi2EjESF_ILi1EjENS0_6memory12LoadWithCastILi2EEENSI_13StoreWithCastILi1EEEEEviT_T0_T2_T3_T4_T5_)
        /*0014*/ 	.short	0x0160
        /*0016*/ 	.short	0x0048


	//----- nvinfo : EIATTR_CBANK_PARAM_SIZE
	.align		4
.L_655:
        /*0018*/ 	.byte	0x03, 0x19
        /*001a*/ 	.short	0x0048


	//----- nvinfo : EIATTR_KPARAM_INFO
	.align		4
        /*001c*/ 	.byte	0x04, 0x17
        /*001e*/ 	.short	(.L_657 - .L_656)
.L_656:
        /*0020*/ 	.word	0x00000000
        /*0024*/ 	.short	0x0006
        /*0026*/ 	.short	0x0040
        /*0028*/ 	.byte	0x00, 0xf0, 0x21, 0x00


	//----- nvinfo : EIATTR_KPARAM_INFO
	.align		4
.L_657:
        /*002c*/ 	.byte	0x04, 0x17
        /*002e*/ 	.short	(.L_659 - .L_658)
.L_658:
        /*0030*/ 	.word	0x00000000
        /*0034*/ 	.short	0x0005
        /*0036*/ 	.short	0x0034
        /*0038*/ 	.byte	0x00, 0xf0, 0x31, 0x00


	//----- nvinfo : EIATTR_KPARAM_INFO
	.align		4
.L_659:
        /*003c*/ 	.byte	0x04, 0x17
        /*003e*/ 	.short	(.L_661 - .L_660)
.L_660:
        /*0040*/ 	.word	0x00000000
        /*0044*/ 	.short	0x0004
        /*0046*/ 	.short	0x0031
        /*0048*/ 	.byte	0x00, 0xf0, 0x05, 0x00


	//----- nvinfo : EIATTR_KPARAM_INFO
	.align		4
.L_661:
        /*004c*/ 	.byte	0x04, 0x17
        /*004e*/ 	.short	(.L_663 - .L_662)
.L_662:
        /*0050*/ 	.word	0x00000000
        /*0054*/ 	.short	0x0003
        /*0056*/ 	.short	0x0030
        /*0058*/ 	.byte	0x00, 0xf0, 0x05, 0x00


	//----- nvinfo : EIATTR_KPARAM_INFO
	.align		4
.L_663:
        /*005c*/ 	.byte	0x04, 0x17
        /*005e*/ 	.short	(.L_665 - .L_664)
.L_664:
        /*0060*/ 	.word	0x00000000
        /*0064*/ 	.short	0x0002
        /*0066*/ 	.short	0x0018
        /*0068*/ 	.byte	0x00, 0xf0, 0x61, 0x00


	//----- nvinfo : EIATTR_KPARAM_INFO
	.align		4
.L_665:
        /*006c*/ 	.byte	0x04, 0x17
        /*006e*/ 	.short	(.L_667 - .L_666)
.L_666:
        /*0070*/ 	.word	0x00000000
        /*0074*/ 	.short	0x0001
        /*0076*/ 	.short	0x0008
        /*0078*/ 	.byte	0x00, 0xf0, 0x41, 0x00


	//----- nvinfo : EIATTR_KPARAM_INFO
	.align		4
.L_667:
        /*007c*/ 	.byte	0x04, 0x17
        /*007e*/ 	.short	(.L_669 - .L_668)
.L_668:
        /*0080*/ 	.word	0x00000000
        /*0084*/ 	.short	0x0000
        /*0086*/ 	.short	0x0000
        /*0088*/ 	.byte	0x00, 0xf0, 0x11, 0x00


	//----- nvinfo : EIATTR_MAXREG_COUNT
	.align		4
.L_669:
        /*008c*/ 	.byte	0x03, 0x1b
        /*008e*/ 	.short	0x00ff


	//----- nvinfo : EIATTR_EXTERNS
	.align		4
        /*0090*/ 	.byte	0x04, 0x0f
        /*0092*/ 	.short	(.L_671 - .L_670)


	//   ....[0]....
	.align		4
.L_670:
        /*0094*/ 	.word	index@(__assertfail)


	//----- nvinfo : EIATTR_MERCURY_ISA_VERSION
	.align		4
.L_671:
        /*0098*/ 	.byte	0x03, 0x5f
        /*009a*/ 	.short	0x0000


	//----- nvinfo : EIATTR_SYSCALL_OFFSETS
	.align		4
        /*009c*/ 	.byte	0x04, 0x46
        /*009e*/ 	.short	(.L_673 - .L_672)


	//   ....[0]....
.L_672:
        /*00a0*/ 	.word	0x00000e60


	//   ....[1]....
        /*00a4*/ 	.word	0x00001c60


	//   ....[2]....
        /*00a8*/ 	.word	0x00002ae0


	//   ....[3]....
        /*00ac*/ 	.word	0x000038e0


	//   ....[4]....
        /*00b0*/ 	.word	0x00004760


	//   ....[5]....
        /*00b4*/ 	.word	0x00005560


	//   ....[6]....
        /*00b8*/ 	.word	0x000063d0


	//   ....[7]....
        /*00bc*/ 	.word	0x000071a0


	//   ....[8]....
        /*00c0*/ 	.word	0x00008140


	//   ....[9]....
        /*00c4*/ 	.word	0x00009020


	//   ....[10]....
        /*00c8*/ 	.word	0x00009ef0


	//   ....[11]....
        /*00cc*/ 	.word	0x0000adc0


	//----- nvinfo : EIATTR_EXIT_INSTR_OFFSETS
	.align		4
.L_673:
        /*00d0*/ 	.byte	0x04, 0x1c
        /*00d2*/ 	.short	(.L_675 - .L_674)


	//   ....[0]....
.L_674:
        /*00d4*/ 	.word	0x00009f90


	//   ....[1]....
        /*00d8*/ 	.word	0x0000a0b0


	//   ....[2]....
        /*00dc*/ 	.word	0x0000a0f0


	//   ....[3]....
        /*00e0*/ 	.word	0x0000a180


	//   ....[4]....
        /*00e4*/ 	.word	0x0000a1b0


	//   ....[5]....
        /*00e8*/ 	.word	0x0000a1e0


	//   ....[6]....
        /*00ec*/ 	.word	0x0000a260


	//   ....[7]....
        /*00f0*/ 	.word	0x0000a290


	//   ....[8]....
        /*00f4*/ 	.word	0x0000a320


	//   ....[9]....
        /*00f8*/ 	.word	0x0000a360


	//   ....[10]....
        /*00fc*/ 	.word	0x0000a3a0


	//   ....[11]....
        /*0100*/ 	.word	0x0000a460


	//   ....[12]....
        /*0104*/ 	.word	0x0000a4b0


	//   ....[13]....
        /*0108*/ 	.word	0x0000a630


	//   ....[14]....
        /*010c*/ 	.word	0x0000a780


	//   ....[15]....
        /*0110*/ 	.word	0x0000a7b0


	//   ....[16]....
        /*0114*/ 	.word	0x0000a860


	//   ....[17]....
        /*0118*/ 	.word	0x0000a9d0


	//   ....[18]....
        /*011c*/ 	.word	0x0000ab40


	//   ....[19]....
        /*0120*/ 	.word	0x0000ac90


	//   ....[20]....
        /*0124*/ 	.word	0x0000add0


	//   ....[21]....
        /*0128*/ 	.word	0x0000ae00


	//   ....[22]....
        /*012c*/ 	.word	0x0000ae30


	//----- nvinfo : EIATTR_MAX_THREADS
	.align		4
.L_675:
        /*0130*/ 	.byte	0x04, 0x05
        /*0132*/ 	.short	(.L_677 - .L_676)
.L_676:
        /*0134*/ 	.word	0x00000080
        /*0138*/ 	.word	0x00000001
        /*013c*/ 	.word	0x00000001


	//----- nvinfo : EIATTR_CRS_STACK_SIZE
	.align		4
.L_677:
        /*0140*/ 	.byte	0x04, 0x1e
        /*0142*/ 	.short	(.L_679 - .L_678)
.L_678:
        /*0144*/ 	.word	0x00000000
.L_679:


//--------------------- .nv.info._ZN2at6native18elementwise_kernelILi128ELi2EZNS0_22gpu_kernel_impl_nocastIZZZNS0_66_GLOBAL__N__d53a5ca4_28_ActivationLeakyReluKernel_cu_9e10b42f_310526leaky_relu_backward_kernelERNS_18TensorIteratorBaseERKN3c106ScalarEENKUlvE_clEvENKUlvE0_clEvEUlffE_EEvS5_RKT_EUliE_EEviT1_ --------------------------
	.section	.nv.info._ZN2at6native18elementwise_kernelILi128ELi2EZNS0_22gpu_kernel_impl_nocastIZZZNS0_66_GLOBAL__N__d53a5ca4_28_ActivationLeakyReluKernel_cu_9e10b42f_310526leaky_relu_backward_kernelERNS_18TensorIteratorBaseERKN3c106ScalarEENKUlvE_clEvENKUlvE0_clEvEUlffE_EEvS5_RKT_EUliE_EEviT1_,"",@"SHT_CUDA_INFO"
	.sectionflags	@""
	.align	4


	//----- nvinfo : EIATTR_CUDA_API_VERSION
	.align		4
        /*0000*/ 	.byte	0x04, 0x37
        /*0002*/ 	.short	(.L_681 - .L_680)
.L_680:
        /*0004*/ 	.word	0x00000082


	//----- nvinfo : EIATTR_SW2861232_WAR
	.align		4
.L_681:
        /*0008*/ 	.byte	0x01, 0x35
	.zero		2


	//----- nvinfo : EIATTR_PARAM_CBANK
	.align		4
        /*000c*/ 	.byte	0x04, 0x0a
        /*000e*/ 	.short	(.L_683 - .L_682)
	.align		4
.L_682:
        /*0010*/ 	.word	index@(.nv.constant0._ZN2at6native18elementwise_kernelILi128ELi2EZNS0_22gpu_kernel_impl_nocastIZZZNS0_66_GLOBAL__N__d53a5ca4_28_ActivationLeakyReluKernel_cu_9e10b42f_310526leaky_relu_backward_kernelERNS_18TensorIteratorBaseERKN3c106ScalarEENKUlvE_clEvENKUlvE0_clEvEUlffE_EEvS5_RKT_EUliE_EEviT1_)
        /*0014*/ 	.short	0x0160
        /*0016*/ 	.short	0x0298


	//----- nvinfo : EIATTR_CBANK_PARAM_SIZE
	.align		4
.L_683:
        /*0018*/ 	.byte	0x03, 0x19
        /*001a*/ 	.short	0x0298


	//----- nvinfo : EIATTR_KPARAM_INFO
	.align		4
        /*001c*/ 	.byte	0x04, 0x17
        /*001e*/ 	.short	(.L_685 - .L_684)
.L_684:
        /*0020*/ 	.word	0x00000000
        /*0024*/ 	.short	0x0001
        /*0026*/ 	.short	0x0008
        /*0028*/ 	.byte	0x00, 0xf0, 0x41, 0x0a


	//----- nvinfo : EIATTR_KPARAM_INFO
	.align		4
.L_685:
        /*002c*/ 	.byte	0x04, 0x17
        /*002e*/ 	.short	(.L_687 - .L_686)
.L_686:
        /*0030*/ 	.word	0x00000000
        /*0034*/ 	.short	0x0000
        /*0036*/ 	.short	0x0000
        /*0038*/ 	.byte	0x00, 0xf0, 0x11, 0x00


	//----- nvinfo : EIATTR_MAXREG_COUNT
	.align		4
.L_687:
        /*003c*/ 	.byte	0x03, 0x1b
        /*003e*/ 	.short	0x0080


	//----- nvinfo : EIATTR_MERCURY_ISA_VERSION
	.align		4
        /*0040*/ 	.byte	0x03, 0x5f
        /*0042*/ 	.short	0x0000


	//----- nvinfo : EIATTR_EXIT_INSTR_OFFSETS
	.align		4
        /*0044*/ 	.byte	0x04, 0x1c
        /*0046*/ 	.short	(.L_689 - .L_688)


	//   ....[0]....
.L_688:
        /*0048*/ 	.word	0x00001140


	//   ....[1]....
        /*004c*/ 	.word	0x000021d0


	//----- nvinfo : EIATTR_MAX_THREADS
	.align		4
.L_689:
        /*0050*/ 	.byte	0x04, 0x05
        /*0052*/ 	.short	(.L_691 - .L_690)
.L_690:
        /*0054*/ 	.word	0x00000080
        /*0058*/ 	.word	0x00000001
        /*005c*/ 	.word	0x00000001


	//----- nvinfo : EIATTR_CRS_STACK_SIZE
	.align		4
.L_691:
        /*0060*/ 	.byte	0x04, 0x1e
        /*0062*/ 	.short	(.L_693 - .L_692)
.L_692:
        /*0064*/ 	.word	0x00000000
.L_693:


//--------------------- .nv.info._ZN2at6native27unrolled_elementwise_kernelIZZZNS0_66_GLOBAL__N__d53a5ca4_28_ActivationLeakyReluKernel_cu_9e10b42f_310526leaky_relu_backward_kernelERNS_18TensorIteratorBaseERKN3c106ScalarEENKUlvE_clEvENKUlvE0_clEvEUlffE_St5arrayIPcLm3EELi4E23TrivialOffsetCalculatorILi2EjESF_ILi1EjENS0_6memory15LoadWithoutCastENSI_16StoreWithoutCastEEEviT_T0_T2_T3_T4_T5_ --------------------------
	.section	.nv.info._ZN2at6native27unrolled_elementwise_kernelIZZZNS0_66_GLOBAL__N__d53a5ca4_28_ActivationLeakyReluKernel_cu_9e10b42f_310526leaky_relu_backward_kernelERNS_18TensorIteratorBaseERKN3c106ScalarEENKUlvE_clEvENKUlvE0_clEvEUlffE_St5arrayIPcLm3EELi4E23TrivialOffsetCalculatorILi2EjESF_ILi1EjENS0_6memory15LoadWithoutCastENSI_16StoreWithoutCastEEEviT_T0_T2_T3_T4_T5_,"",@"SHT_CUDA_INFO"
	.sectionflags	@""
	.align	4


	//----- nvinfo : EIATTR_CUDA_API_VERSION
	.align		4
        /*0000*/ 	.byte	0x04, 0x37
        /*0002*/ 	.short	(.L_695 - .L_694)
.L_694:
        /*0004*/ 	.word	0x00000082


	//----- nvinfo : EIATTR_SW2861232_WAR
	.align		4
.L_695:
        /*0008*/ 	.byte	0x01, 0x35
	.zero		2


	//----- nvinfo : EIATTR_PARAM_CBANK
	.align		4
        /*000c*/ 	.byte	0x04, 0x0a
        /*000e*/ 	.short	(.L_697 - .L_696)
	.align		4
.L_696:
        /*0010*/ 	.word	index@(.nv.constant0._ZN2at6native27unrolled_elementwise_kernelIZZZNS0_66_GLOBAL__N__d53a5ca4_28_ActivationLeakyReluKernel_cu_9e10b42f_310526leaky_relu_backward_kernelERNS_18TensorIteratorBaseERKN3c106ScalarEENKUlvE_clEvENKUlvE0_clEvEUlffE_St5arrayIPcLm3EELi4E23TrivialOffsetCalculatorILi2EjESF_ILi1EjENS0_6memory15LoadWithoutCastENSI_16StoreWithoutCastEEEviT_T0_T2_T3_T4_T5_)
        /*0014*/ 	.short	0x0160
        /*0016*/ 	.short	0x0034


	//----- nvinfo : EIATTR_CBANK_PARAM_SIZE
	.align		4
.L_697:
        /*0018*/ 	.byte	0x03, 0x19
        /*001a*/ 	.short	0x0034


	//----- nvinfo : EIATTR_KPARAM_INFO
	.align		4
        /*001c*/ 	.byte	0x04, 0x17
        /*001e*/ 	.short	(.L_699 - .L_698)
.L_698:
        /*0020*/ 	.word	0x00000000
        /*0024*/ 	.short	0x0006
        /*0026*/ 	.short	0x0033
        /*0028*/ 	.byte	0x00, 0xf0, 0x05, 0x00


	//----- nvinfo : EIATTR_KPARAM_INFO
	.align		4
.L_699:
        /*002c*/ 	.byte	0x04, 0x17
        /*002e*/ 	.short	(.L_701 - .L_700)
.L_700:
        /*0030*/ 	.word	0x00000000
        /*0034*/ 	.short	0x0005
        /*0036*/ 	.short	0x0032
        /*0038*/ 	.byte	0x00, 0xf0, 0x05, 0x00


	//----- nvinfo : EIATTR_KPARAM_INFO
	.align		4
.L_701:
        /*003c*/ 	.byte	0x04, 0x17
        /*003e*/ 	.short	(.L_703 - .L_702)
.L_702:
        /*0040*/ 	.word	0x00000000
        /*0044*/ 	.short	0x0004
        /*0046*/ 	.short	0x0031
        /*0048*/ 	.byte	0x00, 0xf0, 0x05, 0x00


	//----- nvinfo : EIATTR_KPARAM_INFO
	.align		4
.L_703:
        /*004c*/ 	.byte	0x04, 0x17
        /*004e*/ 	.short	(.L_705 - .L_704)
.L_704:
        /*0050*/ 	.word	0x00000000
        /*0054*/ 	.short	0x0003
        /*0056*/ 	.short	0x0030
        /*0058*/ 	.byte	0x00, 0xf0, 0x05, 0x00


	//----- nvinfo : EIATTR_KPARAM_INFO
	.align		4
.L_705:
        /*005c*/ 	.byte	0x04, 0x17
        /*005e*/ 	.short	(.L_707 - .L_706)
.L_706:
        /*0060*/ 	.word	0x00000000
        /*0064*/ 	.short	0x0002
        /*0066*/ 	.short	0x0018
        /*0068*/ 	.byte	0x00, 0xf0, 0x61, 0x00


	//----- nvinfo : EIATTR_KPARAM_INFO
	.align		4
.L_707:
        /*006c*/ 	.byte	0x04, 0x17
        /*006e*/ 	.short	(.L_709 - .L_708)
.L_708:
        /*0070*/ 	.word	0x00000000
        /*0074*/ 	.short	0x0001
        /*0076*/ 	.short	0x0008
        /*0078*/ 	.byte	0x00, 0xf0, 0x41, 0x00


	//----- nvinfo : EIATTR_KPARAM_INFO
	.align		4
.L_709:
        /*007c*/ 	.byte	0x04, 0x17
        /*007e*/ 	.short	(.L_711 - .L_710)
.L_710:
        /*0080*/ 	.word	0x00000000
        /*0084*/ 	.short	0x0000
        /*0086*/ 	.short	0x0000
        /*0088*/ 	.byte	0x00, 0xf0, 0x11, 0x00


	//----- nvinfo : EIATTR_MAXREG_COUNT
	.align		4
.L_711:
        /*008c*/ 	.byte	0x03, 0x1b
        /*008e*/ 	.short	0x00ff


	//----- nvinfo : EIATTR_MERCURY_ISA_VERSION
	.align		4
        /*0090*/ 	.byte	0x03, 0x5f
        /*0092*/ 	.short	0x0000


	//----- nvinfo : EIATTR_EXIT_INSTR_OFFSETS
	.align		4
        /*0094*/ 	.byte	0x04, 0x1c
        /*0096*/ 	.short	(.L_713 - .L_712)


	//   ....[0]....
.L_712:
        /*0098*/ 	.word	0x00000470


	//   ....[1]....
        /*009c*/ 	.word	0x000004d0


	//----- nvinfo : EIATTR_MAX_THREADS
	.align		4
.L_713:
        /*00a0*/ 	.byte	0x04, 0x05
        /*00a2*/ 	.short	(.L_715 - .L_714)
.L_714:
        /*00a4*/ 	.word	0x00000080
        /*00a8*/ 	.word	0x00000001
        /*00ac*/ 	.word	0x00000001


	//----- nvinfo : EIATTR_CRS_STACK_SIZE
	.align		4
.L_715:
        /*00b0*/ 	.byte	0x04, 0x1e
        /*00b2*/ 	.short	(.L_717 - .L_716)
.L_716:
        /*00b4*/ 	.word	0x00000000
.L_717:


//--------------------- .nv.info._ZN2at6native29vectorized_elementwise_kernelILi2EZZZNS0_66_GLOBAL__N__d53a5ca4_28_ActivationLeakyReluKernel_cu_9e10b42f_310526leaky_relu_backward_kernelERNS_18TensorIteratorBaseERKN3c106ScalarEENKUlvE_clEvENKUlvE0_clEvEUlffE_St5arrayIPcLm3EEEEviT0_T1_ --------------------------
	.section	.nv.info._ZN2at6native29vectorized_elementwise_kernelILi2EZZZNS0_66_GLOBAL__N__d53a5ca4_28_ActivationLeakyReluKernel_cu_9e10b42f_310526leaky_relu_backward_kernelERNS_18TensorIteratorBaseERKN3c106ScalarEENKUlvE_clEvENKUlvE0_clEvEUlffE_St5arrayIPcLm3EEEEviT0_T1_,"",@"SHT_CUDA_INFO"
	.sectionflags	@""
	.align	4


	//----- nvinfo : EIATTR_CUDA_API_VERSION
	.align		4
        /*0000*/ 	.byte	0x04, 0x37
        /*0002*/ 	.short	(.L_719 - .L_718)
.L_718:
        /*0004*/ 	.word	0x00000082


	//----- nvinfo : EIATTR_SW2861232_WAR
	.align		4
.L_719:
        /*0008*/ 	.byte	0x01, 0x35
	.zero		2


	//----- nvinfo : EIATTR_PARAM_CBANK
	.align		4
        /*000c*/ 	.byte	0x04, 0x0a
        /*000e*/ 	.short	(.L_721 - .L_720)
	.align		4
.L_720:
        /*0010*/ 	.word	index@(.nv.constant0._ZN2at6native29vectorized_elementwise_kernelILi2EZZZNS0_66_GLOBAL__N__d53a5ca4_28_ActivationLeakyReluKernel_cu_9e10b42f_310526leaky_relu_backward_kernelERNS_18TensorIteratorBaseERKN3c106ScalarEENKUlvE_clEvENKUlvE0_clEvEUlffE_St5arrayIPcLm3EEEEviT0_T1_)
        /*0014*/ 	.short	0x0160
        /*0016*/ 	.short	0x0030


	//----- nvinfo : EIATTR_CBANK_PARAM_SIZE
	.align		4
.L_721:
        /*0018*/ 	.byte	0x03, 0x19
        /*001a*/ 	.short	0x0030


	//----- nvinfo : EIATTR_KPARAM_INFO
	.align		4
        /*001c*/ 	.byte	0x04, 0x17
        /*001e*/ 	.short	(.L_723 - .L_722)
.L_722:
        /*0020*/ 	.word	0x00000000
        /*0024*/ 	.short	0x0002
        /*0026*/ 	.short	0x0018
        /*0028*/ 	.byte	0x00, 0xf0, 0x61, 0x00


	//----- nvinfo : EIATTR_KPARAM_INFO
	.align		4
.L_723:
        /*002c*/ 	.byte	0x04, 0x17
        /*002e*/ 	.short	(.L_725 - .L_724)
.L_724:
        /*0030*/ 	.word	0x00000000
        /*0034*/ 	.short	0x0001
        /*0036*/ 	.short	0x0008
        /*0038*/ 	.byte	0x00, 0xf0, 0x41, 0x00


	//----- nvinfo : EIATTR_KPARAM_INFO
	.align		4
.L_725:
        /*003c*/ 	.byte	0x04, 0x17
        /*003e*/ 	.short	(.L_727 - .L_726)
.L_726:
        /*0040*/ 	.word	0x00000000
        /*0044*/ 	.short	0x0000
        /*0046*/ 	.short	0x0000
        /*0048*/ 	.byte	0x00, 0xf0, 0x11, 0x00


	//----- nvinfo : EIATTR_MAXREG_COUNT
	.align		4
.L_727:
        /*004c*/ 	.byte	0x03, 0x1b
        /*004e*/ 	.short	0x00ff


	//----- nvinfo : EIATTR_MERCURY_ISA_VERSION
	.align		4
        /*0050*/ 	.byte	0x03, 0x5f
        /*0052*/ 	.short	0x0000


	//----- nvinfo : EIATTR_EXIT_INSTR_OFFSETS
	.align		4
        /*0054*/ 	.byte	0x04, 0x1c
        /*0056*/ 	.short	(.L_729 - .L_728)


	//   ....[0]....
.L_728:
        /*0058*/ 	.word	0x000002b0


	//   ....[1]....
        /*005c*/ 	.word	0x00000be0


	//   ....[2]....
        /*0060*/ 	.word	0x00000c30


	//----- nvinfo : EIATTR_MAX_THREADS
	.align		4
.L_729:
        /*0064*/ 	.byte	0x04, 0x05
        /*0066*/ 	.short	(.L_731 - .L_730)
.L_730:
        /*0068*/ 	.word	0x00000080
        /*006c*/ 	.word	0x00000001
        /*0070*/ 	.word	0x00000001


	//----- nvinfo : EIATTR_CRS_STACK_SIZE
	.align		4
.L_731:
        /*0074*/ 	.byte	0x04, 0x1e
        /*0076*/ 	.short	(.L_733 - .L_732)
.L_732:
        /*0078*/ 	.word	0x00000000
.L_733:


//--------------------- .nv.info._ZN2at6native29vectorized_elementwise_kernelILi4EZZZNS0_66_GLOBAL__N__d53a5ca4_28_ActivationLeakyReluKernel_cu_9e10b42f_310526leaky_relu_backward_kernelERNS_18TensorIteratorBaseERKN3c106ScalarEENKUlvE_clEvENKUlvE0_clEvEUlffE_St5arrayIPcLm3EEEEviT0_T1_ --------------------------
	.section	.nv.info._ZN2at6native29vectorized_elementwise_kernelILi4EZZZNS0_66_GLOBAL__N__d53a5ca4_28_ActivationLeakyReluKernel_cu_9e10b42f_310526leaky_relu_backward_kernelERNS_18TensorIteratorBaseERKN3c106ScalarEENKUlvE_clEvENKUlvE0_clEvEUlffE_St5arrayIPcLm3EEEEviT0_T1_,"",@"SHT_CUDA_INFO"
	.sectionflags	@""
	.align	4


	//----- nvinfo : EIATTR_CUDA_API_VERSION
	.align		4
        /*0000*/ 	.byte	0x04, 0x37
        /*0002*/ 	.short	(.L_735 - .L_734)
.L_734:
        /*0004*/ 	.word	0x00000082


	//----- nvinfo : EIATTR_SW2861232_WAR
	.align		4
.L_735:
        /*0008*/ 	.byte	0x01, 0x35
	.zero		2


	//----- nvinfo : EIATTR_PARAM_CBANK
	.align		4
        /*000c*/ 	.byte	0x04, 0x0a
        /*000e*/ 	.short	(.L_737 - .L_736)
	.align		4
.L_736:
        /*0010*/ 	.word	index@(.nv.constant0._ZN2at6native29vectorized_elementwise_kernelILi4EZZZNS0_66_GLOBAL__N__d53a5ca4_28_ActivationLeakyReluKernel_cu_9e10b42f_310526leaky_relu_backward_kernelERNS_18TensorIteratorBaseERKN3c106ScalarEENKUlvE_clEvENKUlvE0_clEvEUlffE_St5arrayIPcLm3EEEEviT0_T1_)
        /*0014*/ 	.short	0x0160
        /*0016*/ 	.short	0x0030


	//----- nvinfo : EIATTR_CBANK_PARAM_SIZE
	.align		4
.L_737:
        /*0018*/ 	.byte	0x03, 0x19
        /*001a*/ 	.short	0x0030


	//----- nvinfo : EIATTR_KPARAM_INFO
	.align		4
        /*001c*/ 	.byte	0x04, 0x17
        /*001e*/ 	.short	(.L_739 - .L_738)
.L_738:
        /*0020*/ 	.word	0x00000000
        /*0024*/ 	.short	0x0002
        /*0026*/ 	.short	0x0018
        /*0028*/ 	.byte	0x00, 0xf0, 0x61, 0x00


	//----- nvinfo : EIATTR_KPARAM_INFO
	.align		4
.L_739:
        /*002c*/ 	.byte	0x04, 0x17
        /*002e*/ 	.short	(.L_741 - .L_740)
.L_740:
        /*0030*/ 	.word	0x00000000
        /*0034*/ 	.short	0x0001
        /*0036*/ 	.short	0x0008
        /*0038*/ 	.byte	0x00, 0xf0, 0x41, 0x00


	//----- nvinfo : EIATTR_KPARAM_INFO
	.align		4
.L_741:
        /*003c*/ 	.byte	0x04, 0x17
        /*003e*/ 	.short	(.L_743 - .L_742)
.L_742:
        /*0040*/ 	.word	0x00000000
        /*0044*/ 	.short	0x0000
        /*0046*/ 	.short	0x0000
        /*0048*/ 	.byte	0x00, 0xf0, 0x11, 0x00


	//----- nvinfo : EIATTR_MAXREG_COUNT
	.align		4
.L_743:
        /*004c*/ 	.byte	0x03, 0x1b
        /*004e*/ 	.short	0x00ff


	//----- nvinfo : EIATTR_MERCURY_ISA_VERSION
	.align		4
        /*0050*/ 	.byte	0x03, 0x5f
        /*0052*/ 	.short	0x0000


	//----- nvinfo : EIATTR_EXIT_INSTR_OFFSETS
	.align		4
        /*0054*/ 	.byte	0x04, 0x1c
        /*0056*/ 	.short	(.L_745 - .L_744)


	//   ....[0]....
.L_744:
        /*0058*/ 	.word	0x00000250


	//   ....[1]....
        /*005c*/ 	.word	0x00000b80


	//   ....[2]....
        /*0060*/ 	.word	0x00000bd0


	//----- nvinfo : EIATTR_MAX_THREADS
	.align		4
.L_745:
        /*0064*/ 	.byte	0x04, 0x05
        /*0066*/ 	.short	(.L_747 - .L_746)
.L_746:
        /*0068*/ 	.word	0x00000080
        /*006c*/ 	.word	0x00000001
        /*0070*/ 	.word	0x00000001


	//----- nvinfo : EIATTR_CRS_STACK_SIZE
	.align		4
.L_747:
        /*0074*/ 	.byte	0x04, 0x1e
        /*0076*/ 	.short	(.L_749 - .L_748)
.L_748:
        /*0078*/ 	.word	0x00000000
.L_749:


//--------------------- .nv.info._ZN2at6native29vectorized_elementwise_kernelILi8EZZZNS0_66_GLOBAL__N__d53a5ca4_28_ActivationLeakyReluKernel_cu_9e10b42f_310526leaky_relu_backward_kernelERNS_18TensorIteratorBaseERKN3c106ScalarEENKUlvE_clEvENKUlvE0_clEvEUlffE_St5arrayIPcLm3EEEEviT0_T1_ --------------------------
	.section	.nv.info._ZN2at6native29vectorized_elementwise_kernelILi8EZZZNS0_66_GLOBAL__N__d53a5ca4_28_ActivationLeakyReluKernel_cu_9e10b42f_310526leaky_relu_backward_kernelERNS_18TensorIteratorBaseERKN3c106ScalarEENKUlvE_clEvENKUlvE0_clEvEUlffE_St5arrayIPcLm3EEEEviT0_T1_,"",@"SHT_CUDA_INFO"
	.sectionflags	@""
	.align	4


	//----- nvinfo : EIATTR_CUDA_API_VERSION
	.align		4
        /*0000*/ 	.byte	0x04, 0x37
        /*0002*/ 	.short	(.L_751 - .L_750)
.L_750:
        /*0004*/ 	.word	0x00000082


	//----- nvinfo : EIATTR_SW2861232_WAR
	.align		4
.L_751:
        /*0008*/ 	.byte	0x01, 0x35
	.zero		2


	//----- nvinfo : EIATTR_PARAM_CBANK
	.align		4
        /*000c*/ 	.byte	0x04, 0x0a
        /*000e*/ 	.short	(.L_753 - .L_752)
	.align		4
.L_752:
        /*0010*/ 	.word	index@(.nv.constant0._ZN2at6native29vectorized_elementwise_kernelILi8EZZZNS0_66_GLOBAL__N__d53a5ca4_28_ActivationLeakyReluKernel_cu_9e10b42f_310526leaky_relu_backward_kernelERNS_18TensorIteratorBaseERKN3c106ScalarEENKUlvE_clEvENKUlvE0_clEvEUlffE_St5arrayIPcLm3EEEEviT0_T1_)
        /*0014*/ 	.short	0x0160
        /*0016*/ 	.short	0x0030


	//----- nvinfo : EIATTR_CBANK_PARAM_SIZE
	.align		4
.L_753:
        /*0018*/ 	.byte	0x03, 0x19
        /*001a*/ 	.short	0x0030


	//----- nvinfo : EIATTR_KPARAM_INFO
	.align		4
        /*001c*/ 	.byte	0x04, 0x17
        /*001e*/ 	.short	(.L_755 - .L_754)
.L_754:
        /*0020*/ 	.word	0x00000000
        /*0024*/ 	.short	0x0002
        /*0026*/ 	.short	0x0018
        /*0028*/ 	.byte	0x00, 0xf0, 0x61, 0x00


	//----- nvinfo : EIATTR_KPARAM_INFO
	.align		4
.L_755:
        /*002c*/ 	.byte	0x04, 0x17
        /*002e*/ 	.short	(.L_757 - .L_756)
.L_756:
        /*0030*/ 	.word	0x00000000
        /*0034*/ 	.short	0x0001
        /*0036*/ 	.short	0x0008
        /*0038*/ 	.byte	0x00, 0xf0, 0x41, 0x00


	//----- nvinfo : EIATTR_KPARAM_INFO
	.align		4
.L_757:
        /*003c*/ 	.byte	0x04, 0x17
        /*003e*/ 	.short	(.L_759 - .L_758)
.L_758:
        /*0040*/ 	.word	0x00000000
        /*0044*/ 	.short	0x0000
        /*0046*/ 	.short	0x0000
        /*0048*/ 	.byte	0x00, 0xf0, 0x11, 0x00


	//----- nvinfo : EIATTR_MAXREG_COUNT
	.align		4
.L_759:
        /*004c*/ 	.byte	0x03, 0x1b
        /*004e*/ 	.short	0x00ff


	//----- nvinfo : EIATTR_MERCURY_ISA_VERSION
	.align		4
        /*0050*/ 	.byte	0x03, 0x5f
        /*0052*/ 	.short	0x0000


	//----- nvinfo : EIATTR_EXIT_INSTR_OFFSETS
	.align		4
        /*0054*/ 	.byte	0x04, 0x1c
        /*0056*/ 	.short	(.L_761 - .L_760)


	//   ....[0]....
.L_760:
        /*0058*/ 	.word	0x00000010


	//----- nvinfo : EIATTR_MAX_THREADS
	.align		4
.L_761:
        /*005c*/ 	.byte	0x04, 0x05
        /*005e*/ 	.short	(.L_763 - .L_762)
.L_762:
        /*0060*/ 	.word	0x00000080
        /*0064*/ 	.word	0x00000001
        /*0068*/ 	.word	0x00000001
.L_763:


//--------------------- .nv.info._ZN2at6native18elementwise_kernelILi128ELi4EZNS0_15gpu_kernel_implIZZZNS0_66_GLOBAL__N__d53a5ca4_28_ActivationLeakyReluKernel_cu_9e10b42f_310526leaky_relu_backward_kernelERNS_18TensorIteratorBaseERKN3c106ScalarEENKUlvE_clEvENKUlvE_clEvEUlddE_EEvS5_RKT_EUliE_EEviT1_ --------------------------
	.section	.nv.info._ZN2at6native18elementwise_kernelILi128ELi4EZNS0_15gpu_kernel_implIZZZNS0_66_GLOBAL__N__d53a5ca4_28_ActivationLeakyReluKernel_cu_9e10b42f_310526leaky_relu_backward_kernelERNS_18TensorIteratorBaseERKN3c106ScalarEENKUlvE_clEvENKUlvE_clEvEUlddE_EEvS5_RKT_EUliE_EEviT1_,"",@"SHT_CUDA_INFO"
	.sectionflags	@""
	.align	4


	//----- nvinfo : EIATTR_CUDA_API_VERSION
	.align		4
        /*0000*/ 	.byte	0x04, 0x37
        /*0002*/ 	.short	(.L_765 - .L_764)
.L_764:
        /*0004*/ 	.word	0x00000082


	//----- nvinfo : EIATTR_SW2861232_WAR
	.align		4
.L_765:
        /*0008*/ 	.byte	0x01, 0x35
	.zero		2


	//----- nvinfo : EIATTR_PARAM_CBANK
	.align		4
        /*000c*/ 	.byte	0x04, 0x0a
        /*000e*/ 	.short	(.L_767 - .L_766)
	.align		4
.L_766:
        /*0010*/ 	.word	index@(.nv.constant0._ZN2at6native18elementwise_kernelILi128ELi4EZNS0_15gpu_kernel_implIZZZNS0_66_GLOBAL__N__d53a5ca4_28_ActivationLeakyReluKernel_cu_9e10b42f_310526leaky_relu_backward_kernelERNS_18TensorIteratorBaseERKN3c106ScalarEENKUlvE_clEvENKUlvE_clEvEUlddE_EEvS5_RKT_EUliE_EEviT1_)
        /*0014*/ 	.short	0x0160
        /*0016*/ 	.short	0x02a0


	//----- nvinfo : EIATTR_CBANK_PARAM_SIZE
	.align		4
.L_767:
        /*0018*/ 	.byte	0x03, 0x19
        /*001a*/ 	.short	0x02a0


	//----- nvinfo : EIATTR_KPARAM_INFO
	.align		4
        /*001c*/ 	.byte	0x04, 0x17
        /*001e*/ 	.short	(.L_769 - .L_768)
.L_768:
        /*0020*/ 	.word	0x00000000
        /*0024*/ 	.short	0x0001
        /*0026*/ 	.short	0x0008
        /*0028*/ 	.byte	0x00, 0xf0, 0x61, 0x0a


	//----- nvinfo : EIATTR_KPARAM_INFO
	.align		4
.L_769:
        /*002c*/ 	.byte	0x04, 0x17
        /*002e*/ 	.short	(.L_771 - .L_770)
.L_770:
        /*0030*/ 	.word	0x00000000
        /*0034*/ 	.short	0x0000
        /*0036*/ 	.short	0x0000
        /*0038*/ 	.byte	0x00, 0xf0, 0x11, 0x00


	//----- nvinfo : EIATTR_MAXREG_COUNT
	.align		4
.L_771:
        /*003c*/ 	.byte	0x03, 0x1b
        /*003e*/ 	.short	0x0080


	//----- nvinfo : EIATTR_EXTERNS
	.align		4
        /*0040*/ 	.byte	0x04, 0x0f
        /*0042*/ 	.short	(.L_773 - .L_772)


	//   ....[0]....
	.align		4
.L_772:
        /*0044*/ 	.word	index@(__assertfail)


	//----- nvinfo : EIATTR_MERCURY_ISA_VERSION
	.align		4
.L_773:
        /*0048*/ 	.byte	0x03, 0x5f
        /*004a*/ 	.short	0x0000


	//----- nvinfo : EIATTR_SYSCALL_OFFSETS
	.align		4
        /*004c*/ 	.byte	0x04, 0x46
        /*004e*/ 	.short	(.L_775 - .L_774)


	//   ....[0]....
.L_774:
        /*0050*/ 	.word	0x00001f50


	//   ....[1]....
        /*0054*/ 	.word	0x00002e80


	//   ....[2]....
        /*0058*/ 	.word	0x00003ed0


	//   ....[3]....
        /*005c*/ 	.word	0x00005e60


	//   ....[4]....
        /*0060*/ 	.word	0x00006d90


	//   ....[5]....
        /*0064*/ 	.word	0x00007de0


	//   ....[6]....
        /*0068*/ 	.word	0x00009d40


	//   ....[7]....
        /*006c*/ 	.word	0x0000ac70


	//   ....[8]....
        /*0070*/ 	.word	0x0000bcc0


	//   ....[9]....
        /*0074*/ 	.word	0x0000dc30


	//   ....[10]....
        /*0078*/ 	.word	0x0000eb60


	//   ....[11]....
        /*007c*/ 	.word	0x0000fbb0


	//----- nvinfo : EIATTR_EXIT_INSTR_OFFSETS
	.align		4
.L_775:
        /*0080*/ 	.byte	0x04, 0x1c
        /*0082*/ 	.short	(.L_777 - .L_776)


	//   ....[0]....
.L_776:
        /*0084*/ 	.word	0x0000bd60


	//   ....[1]....
        /*0088*/ 	.word	0x0000ed00


	//   ....[2]....
        /*008c*/ 	.word	0x0000ed40


	//   ....[3]....
        /*0090*/ 	.word	0x0000edd0


	//   ....[4]....
        /*0094*/ 	.word	0x0000ee00


	//   ....[5]....
        /*0098*/ 	.word	0x0000ee30


	//   ....[6]....
        /*009c*/ 	.word	0x0000eee0


	//   ....[7]....
        /*00a0*/ 	.word	0x0000ef40


	//   ....[8]....
        /*00a4*/ 	.word	0x0000f000


	//   ....[9]....
        /*00a8*/ 	.word	0x0000f070


	//   ....[10]....
        /*00ac*/ 	.word	0x0000f090


	//   ....[11]....
        /*00b0*/ 	.word	0x0000f150


	//   ....[12]....
        /*00b4*/ 	.word	0x0000f180


	//   ....[13]....
        /*00b8*/ 	.word	0x0000f330


	//   ....[14]....
        /*00bc*/ 	.word	0x0000f4b0


	//   ....[15]....
        /*00c0*/ 	.word	0x0000f510


	//   ....[16]....
        /*00c4*/ 	.word	0x0000f5c0


	//   ....[17]....
        /*00c8*/ 	.word	0x0000f760


	//   ....[18]....
        /*00cc*/ 	.word	0x0000f900


	//   ....[19]....
        /*00d0*/ 	.word	0x0000fa80


	//   ....[20]....
        /*00d4*/ 	.word	0x0000fbc0


	//   ....[21]....
        /*00d8*/ 	.word	0x0000fbf0


	//   ....[22]....
        /*00dc*/ 	.word	0x0000fc20


	//----- nvinfo : EIATTR_MAX_THREADS
	.align		4
.L_777:
        /*00e0*/ 	.byte	0x04, 0x05
        /*00e2*/ 	.short	(.L_779 - .L_778)
.L_778:
        /*00e4*/ 	.word	0x00000080
        /*00e8*/ 	.word	0x00000001
        /*00ec*/ 	.word	0x00000001


	//----- nvinfo : EIATTR_CRS_STACK_SIZE
	.align		4
.L_779:
        /*00f0*/ 	.byte	0x04, 0x1e
        /*00f2*/ 	.short	(.L_781 - .L_780)
.L_780:
        /*00f4*/ 	.word	0x00000000
.L_781:


//--------------------- .nv.info._ZN2at6native27unrolled_elementwise_kernelIZZZNS0_66_GLOBAL__N__d53a5ca4_28_ActivationLeakyReluKernel_cu_9e10b42f_310526leaky_relu_backward_kernelERNS_18TensorIteratorBaseERKN3c106ScalarEENKUlvE_clEvENKUlvE_clEvEUlddE_St5arrayIPcLm3EELi4E23TrivialOffsetCalculatorILi2EjESF_ILi1EjENS0_6memory12LoadWithCastILi2EEENSI_13StoreWithCastILi1EEEEEviT_T0_T2_T3_T4_T5_ --------------------------
	.section	.nv.info._ZN2at6native27unrolled_elementwise_kernelIZZZNS0_66_GLOBAL__N__d53a5ca4_28_ActivationLeakyReluKernel_cu_9e10b42f_310526leaky_relu_backward_kernelERNS_18TensorIteratorBaseERKN3c106ScalarEENKUlvE_clEvENKUlvE_clEvEUlddE_St5arrayIPcLm3EELi4E23TrivialOffsetCalculatorILi2EjESF_ILi1EjENS0_6memory12LoadWithCastILi2EEENSI_13StoreWithCastILi1EEEEEviT_T0_T2_T3_T4_T5_,"",@"SHT_CUDA_INFO"
	.sectionflags	@""
	.align	4


	//----- nvinfo : EIATTR_CUDA_API_VERSION
	.align		4
        /*0000*/ 	.byte	0x04, 0x37
        /*0002*/ 	.short	(.L_783 - .L_782)
.L_782:
        /*0004*/ 	.word	0x00000082


	//----- nvinfo : EIATTR_SW2861232_WAR
	.align		4
.L_783:
        /*0008*/ 	.byte	0x01, 0x35
	.zero		2


	//----- nvinfo : EIATTR_PARAM_CBANK
	.align		4
        /*000c*/ 	.byte	0x04, 0x0a
        /*000e*/ 	.short	(.L_785 - .L_784)
	.align		4
.L_784:
        /*0010*/ 	.word	index@(.nv.constant0._ZN2at6native27unrolled_elementwise_kernelIZZZNS0_66_GLOBAL__N__d53a5ca4_28_ActivationLeakyReluKernel_cu_9e10b42f_310526leaky_relu_backward_kernelERNS_18TensorIteratorBaseERKN3c106ScalarEENKUlvE_clEvENKUlvE_clEvEUlddE_St5arrayIPcLm3EELi4E23TrivialOffsetCalculatorILi2EjESF_ILi1EjENS0_6memory12LoadWithCastILi2EEENSI_13StoreWithCastILi1EEEEEviT_T0_T2_T3_T4_T5_)
        /*0014*/ 	.short	0x0160
        /*0016*/ 	.short	0x0048


	//----- nvinfo : EIATTR_CBANK_PARAM_SIZE
	.align		4
.L_785:
        /*0018*/ 	.byte	0x03, 0x19
        /*001a*/ 	.short	0x0048


	//----- nvinfo : EIATTR_KPARAM_INFO
	.align		4
        /*001c*/ 	.byte	0x04, 0x17
        /*001e*/ 	.short	(.L_787 - .L_786)
.L_786:
        /*0020*/ 	.word	0x00000000
        /*0024*/ 	.short	0x0006
        /*0026*/ 	.short	0x0040
        /*0028*/ 	.byte	0x00, 0xf0, 0x21, 0x00


	//----- nvinfo : EIATTR_KPARAM_INFO
	.align		4
.L_787:
        /*002c*/ 	.byte	0x04, 0x17
        /*002e*/ 	.short	(.L_789 - .L_788)
.L_788:
        /*0030*/ 	.word	0x00000000
        /*0034*/ 	.short	0x0005
        /*0036*/ 	.short	0x0034
        /*0038*/ 	.byte	0x00, 0xf0, 0x31, 0x00


	//----- nvinfo : EIATTR_KPARAM_INFO
	.align		4
.L_789:
        /*003c*/ 	.byte	0x04, 0x17
        /*003e*/ 	.short	(.L_791 - .L_790)
.L_790:
        /*0040*/ 	.word	0x00000000
        /*0044*/ 	.short	0x0004
        /*0046*/ 	.short	0x0031
        /*0048*/ 	.byte	0x00, 0xf0, 0x05, 0x00


	//----- nvinfo : EIATTR_KPARAM_INFO
	.align		4
.L_791:
        /*004c*/ 	.byte	0x04, 0x17
        /*004e*/ 	.short	(.L_793 - .L_792)
.L_792:
        /*0050*/ 	.word	0x00000000
        /*0054*/ 	.short	0x0003
        /*0056*/ 	.short	0x0030
        /*0058*/ 	.byte	0x00, 0xf0, 0x05, 0x00


	//----- nvinfo : EIATTR_KPARAM_INFO
	.align		4
.L_793:
        /*005c*/ 	.byte	0x04, 0x17
        /*005e*/ 	.short	(.L_795 - .L_794)
.L_794:
        /*0060*/ 	.word	0x00000000
        /*0064*/ 	.short	0x0002
        /*0066*/ 	.short	0x0018
        /*0068*/ 	.byte	0x00, 0xf0, 0x61, 0x00


	//----- nvinfo : EIATTR_KPARAM_INFO
	.align		4
.L_795:
        /*006c*/ 	.byte	0x04, 0x17
        /*006e*/ 	.short	(.L_797 - .L_796)
.L_796:
        /*0070*/ 	.word	0x00000000
        /*0074*/ 	.short	0x0001
        /*0076*/ 	.short	0x0008
        /*0078*/ 	.byte	0x00, 0xf0, 0x41, 0x00


	//----- nvinfo : EIATTR_KPARAM_INFO
	.align		4
.L_797:
        /*007c*/ 	.byte	0x04, 0x17
        /*007e*/ 	.short	(.L_799 - .L_798)
.L_798:
        /*0080*/ 	.word	0x00000000
        /*0084*/ 	.short	0x0000
        /*0086*/ 	.short	0x0000
        /*0088*/ 	.byte	0x00, 0xf0, 0x11, 0x00


	//----- nvinfo : EIATTR_MAXREG_COUNT
	.align		4
.L_799:
        /*008c*/ 	.byte	0x03, 0x1b
        /*008e*/ 	.short	0x00ff


	//----- nvinfo : EIATTR_EXTERNS
	.align		4
        /*0090*/ 	.byte	0x04, 0x0f
        /*0092*/ 	.short	(.L_801 - .L_800)


	//   ....[0]....
	.align		4
.L_800:
        /*0094*/ 	.word	index@(__assertfail)


	//----- nvinfo : EIATTR_MERCURY_ISA_VERSION
	.align		4
.L_801:
        /*0098*/ 	.byte	0x03, 0x5f
        /*009a*/ 	.short	0x0000


	//----- nvinfo : EIATTR_SYSCALL_OFFSETS
	.align		4
        /*009c*/ 	.byte	0x04, 0x46
        /*009e*/ 	.short	(.L_803 - .L_802)


	//   ....[0]....
.L_802:
        /*00a0*/ 	.word	0x00000fb0


	//   ....[1]....
        /*00a4*/ 	.word	0x00001ee0


	//   ....[2]....
        /*00a8*/ 	.word	0x00002e90


	//   ....[3]....
        /*00ac*/ 	.word	0x00003dc0


	//   ....[4]....
        /*00b0*/ 	.word	0x00004d80


	//   ....[5]....
        /*00b4*/ 	.word	0x00005cb0


	//   ....[6]....
        /*00b8*/ 	.word	0x00006c50


	//   ....[7]....
        /*00bc*/ 	.word	0x00007b80


	//   ....[8]....
        /*00c0*/ 	.word	0x00008d30


	//   ....[9]....
        /*00c4*/ 	.word	0x00009d90


	//   ....[10]....
        /*00c8*/ 	.word	0x0000ade0


	//   ....[11]....
        /*00cc*/ 	.word	0x0000be50


	//----- nvinfo : EIATTR_EXIT_INSTR_OFFSETS
	.align		4
.L_803:
        /*00d0*/ 	.byte	0x04, 0x1c
        /*00d2*/ 	.short	(.L_805 - .L_804)


	//   ....[0]....
.L_804:
        /*00d4*/ 	.word	0x0000ae80


	//   ....[1]....
        /*00d8*/ 	.word	0x0000afa0


	//   ....[2]....
        /*00dc*/ 	.word	0x0000afe0


	//   ....[3]....
        /*00e0*/ 	.word	0x0000b070


	//   ....[4]....
        /*00e4*/ 	.word	0x0000b0a0


	//   ....[5]....
        /*00e8*/ 	.word	0x0000b0d0


	//   ....[6]....
        /*00ec*/ 	.word	0x0000b180


	//   ....[7]....
        /*00f0*/ 	.word	0x0000b1e0


	//   ....[8]....
        /*00f4*/ 	.word	0x0000b2a0


	//   ....[9]....
        /*00f8*/ 	.word	0x0000b310


	//   ....[10]....
        /*00fc*/ 	.word	0x0000b330


	//   ....[11]....
        /*0100*/ 	.word	0x0000b3f0


	//   ....[12]....
        /*0104*/ 	.word	0x0000b420


	//   ....[13]....
        /*0108*/ 	.word	0x0000b5d0


	//   ....[14]....
        /*010c*/ 	.word	0x0000b750


	//   ....[15]....
        /*0110*/ 	.word	0x0000b7b0


	//   ....[16]....
        /*0114*/ 	.word	0x0000b860


	//   ....[17]....
        /*0118*/ 	.word	0x0000ba00


	//   ....[18]....
        /*011c*/ 	.word	0x0000bba0


	//   ....[19]....
        /*0120*/ 	.word	0x0000bd20


	//   ....[20]....
        /*0124*/ 	.word	0x0000be60


	//   ....[21]....
        /*0128*/ 	.word	0x0000be90


	//   ....[22]....
        /*012c*/ 	.word	0x0000bec0


	//----- nvinfo : EIATTR_MAX_THREADS
	.align		4
.L_805:
        /*0130*/ 	.byte	0x04, 0x05
        /*0132*/ 	.short	(.L_807 - .L_806)
.L_806:
        /*0134*/ 	.word	0x00000080
        /*0138*/ 	.word	0x00000001
        /*013c*/ 	.word	0x00000001


	//----- nvinfo : EIATTR_CRS_STACK_SIZE
	.align		4
.L_807:
        /*0140*/ 	.byte	0x04, 0x1e
        /*0142*/ 	.short	(.L_809 - .L_808)
.L_808:
        /*0144*/ 	.word	0x00000000
.L_809:


//--------------------- .nv.info._ZN2at6native18elementwise_kernelILi128ELi2EZNS0_22gpu_kernel_impl_nocastIZZZNS0_66_GLOBAL__N__d53a5ca4_28_ActivationLeakyReluKernel_cu_9e10b42f_310526leaky_relu_backward_kernelERNS_18TensorIteratorBaseERKN3c106ScalarEENKUlvE_clEvENKUlvE_clEvEUlddE_EEvS5_RKT_EUliE_EEviT1_ --------------------------
	.section	.nv.info._ZN2at6native18elementwise_kernelILi128ELi2EZNS0_22gpu_kernel_impl_nocastIZZZNS0_66_GLOBAL__N__d53a5ca4_28_ActivationLeakyReluKernel_cu_9e10b42f_310526leaky_relu_backward_kernelERNS_18TensorIteratorBaseERKN3c106ScalarEENKUlvE_clEvENKUlvE_clEvEUlddE_EEvS5_RKT_EUliE_EEviT1_,"",@"SHT_CUDA_INFO"
	.sectionflags	@""
	.align	4


	//----- nvinfo : EIATTR_CUDA_API_VERSION
	.align		4
        /*0000*/ 	.byte	0x04, 0x37
        /*0002*/ 	.short	(.L_811 - .L_810)
.L_810:
        /*0004*/ 	.word	0x00000082


	//----- nvinfo : EIATTR_SW2861232_WAR
	.align		4
.L_811:
        /*0008*/ 	.byte	0x01, 0x35
	.zero		2


	//----- nvinfo : EIATTR_PARAM_CBANK
	.align		4
        /*000c*/ 	.byte	0x04, 0x0a
        /*000e*/ 	.short	(.L_813 - .L_812)
	.align		4
.L_812:
        /*0010*/ 	.word	index@(.nv.constant0._ZN2at6native18elementwise_kernelILi128ELi2EZNS0_22gpu_kernel_impl_nocastIZZZNS0_66_GLOBAL__N__d53a5ca4_28_ActivationLeakyReluKernel_cu_9e10b42f_310526leaky_relu_backward_kernelERNS_18TensorIteratorBaseERKN3c106ScalarEENKUlvE_clEvENKUlvE_clEvEUlddE_EEvS5_RKT_EUliE_EEviT1_)
        /*0014*/ 	.short	0x0160
        /*0016*/ 	.short	0x0298


	//----- nvinfo : EIATTR_CBANK_PARAM_SIZE
	.align		4
.L_813:
        /*0018*/ 	.byte	0x03, 0x19
        /*001a*/ 	.short	0x0298


	//----- nvinfo : EIATTR_KPARAM_INFO
	.align		4
        /*001c*/ 	.byte	0x04, 0x17
        /*001e*/ 	.short	(.L_815 - .L_814)
.L_814:
        /*0020*/ 	.word	0x00000000
        /*0024*/ 	.short	0x0001
        /*0026*/ 	.short	0x0008
        /*0028*/ 	.byte	0x00, 0xf0, 0x41, 0x0a


	//----- nvinfo : EIATTR_KPARAM_INFO
	.align		4
.L_815:
        /*002c*/ 	.byte	0x04, 0x17
        /*002e*/ 	.short	(.L_817 - .L_816)
.L_816:
        /*0030*/ 	.word	0x00000000
        /*0034*/ 	.short	0x0000
        /*0036*/ 	.short	0x0000
        /*0038*/ 	.byte	0x00, 0xf0, 0x11, 0x00


	//----- nvinfo : EIATTR_MAXREG_COUNT
	.align		4
.L_817:
        /*003c*/ 	.byte	0x03, 0x1b
        /*003e*/ 	.short	0x0080


	//----- nvinfo : EIATTR_MERCURY_ISA_VERSION
	.align		4
        /*0040*/ 	.byte	0x03, 0x5f
        /*0042*/ 	.short	0x0000


	//----- nvinfo : EIATTR_EXIT_INSTR_OFFSETS
	.align		4
        /*0044*/ 	.byte	0x04, 0x1c
        /*0046*/ 	.short	(.L_819 - .L_818)


	//   ....[0]....
.L_818:
        /*0048*/ 	.word	0x00001160


	//   ....[1]....
        /*004c*/ 	.word	0x00002210


	//----- nvinfo : EIATTR_MAX_THREADS
	.align		4
.L_819:
        /*0050*/ 	.byte	0x04, 0x05
        /*0052*/ 	.short	(.L_821 - .L_820)
.L_820:
        /*0054*/ 	.word	0x00000080
        /*0058*/ 	.word	0x00000001
        /*005c*/ 	.word	0x00000001


	//----- nvinfo : EIATTR_CRS_STACK_SIZE
	.align		4
.L_821:
        /*0060*/ 	.byte	0x04, 0x1e
        /*0062*/ 	.short	(.L_823 - .L_822)
.L_822:
        /*0064*/ 	.word	0x00000000
.L_823:


//--------------------- .nv.info._ZN2at6native27unrolled_elementwise_kernelIZZZNS0_66_GLOBAL__N__d53a5ca4_28_ActivationLeakyReluKernel_cu_9e10b42f_310526leaky_relu_backward_kernelERNS_18TensorIteratorBaseERKN3c106ScalarEENKUlvE_clEvENKUlvE_clEvEUlddE_St5arrayIPcLm3EELi4E23TrivialOffsetCalculatorILi2EjESF_ILi1EjENS0_6memory15LoadWithoutCastENSI_16StoreWithoutCastEEEviT_T0_T2_T3_T4_T5_ --------------------------
	.section	.nv.info._ZN2at6native27unrolled_elementwise_kernelIZZZNS0_66_GLOBAL__N__d53a5ca4_28_ActivationLeakyReluKernel_cu_9e10b42f_310526leaky_relu_backward_kernelERNS_18TensorIteratorBaseERKN3c106ScalarEENKUlvE_clEvENKUlvE_clEvEUlddE_St5arrayIPcLm3EELi4E23TrivialOffsetCalculatorILi2EjESF_ILi1EjENS0_6memory15LoadWithoutCastENSI_16StoreWithoutCastEEEviT_T0_T2_T3_T4_T5_,"",@"SHT_CUDA_INFO"
	.sectionflags	@""
	.align	4


	//----- nvinfo : EIATTR_CUDA_API_VERSION
	.align		4
        /*0000*/ 	.byte	0x04, 0x37
        /*0002*/ 	.short	(.L_825 - .L_824)
.L_824:
        /*0004*/ 	.word	0x00000082


	//----- nvinfo : EIATTR_SW2861232_WAR
	.align		4
.L_825:
        /*0008*/ 	.byte	0x01, 0x35
	.zero		2


	//----- nvinfo : EIATTR_PARAM_CBANK
	.align		4
        /*000c*/ 	.byte	0x04, 0x0a
        /*000e*/ 	.short	(.L_827 - .L_826)
	.align		4
.L_826:
        /*0010*/ 	.word	index@(.nv.constant0._ZN2at6native27unrolled_elementwise_kernelIZZZNS0_66_GLOBAL__N__d53a5ca4_28_ActivationLeakyReluKernel_cu_9e10b42f_310526leaky_relu_backward_kernelERNS_18TensorIteratorBaseERKN3c106ScalarEENKUlvE_clEvENKUlvE_clEvEUlddE_St5arrayIPcLm3EELi4E23TrivialOffsetCalculatorILi2EjESF_ILi1EjENS0_6memory15LoadWithoutCastENSI_16StoreWithoutCastEEEviT_T0_T2_T3_T4_T5_)
        /*0014*/ 	.short	0x0160
        /*0016*/ 	.short	0x0034


	//----- nvinfo : EIATTR_CBANK_PARAM_SIZE
	.align		4
.L_827:
        /*0018*/ 	.byte	0x03, 0x19
        /*001a*/ 	.short	0x0034


	//----- nvinfo : EIATTR_KPARAM_INFO
	.align		4
        /*001c*/ 	.byte	0x04, 0x17
        /*001e*/ 	.short	(.L_829 - .L_828)
.L_828:
        /*0020*/ 	.word	0x00000000
        /*0024*/ 	.short	0x0006
        /*0026*/ 	.short	0x0033
        /*0028*/ 	.byte	0x00, 0xf0, 0x05, 0x00


	//----- nvinfo : EIATTR_KPARAM_INFO
	.align		4
.L_829:
        /*002c*/ 	.byte	0x04, 0x17
        /*002e*/ 	.short	(.L_831 - .L_830)
.L_830:
        /*0030*/ 	.word	0x00000000
        /*0034*/ 	.short	0x0005
        /*0036*/ 	.short	0x0032
        /*0038*/ 	.byte	0x00, 0xf0, 0x05, 0x00


	//----- nvinfo : EIATTR_KPARAM_INFO
	.align		4
.L_831:
        /*003c*/ 	.byte	0x04, 0x17
        /*003e*/ 	.short	(.L_833 - .L_832)
.L_832:
        /*0040*/ 	.word	0x00000000
        /*0044*/ 	.short	0x0004
        /*0046*/ 	.short	0x0031
        /*0048*/ 	.byte	0x00, 0xf0, 0x05, 0x00


	//----- nvinfo : EIATTR_KPARAM_INFO
	.align		4
.L_833:
        /*004c*/ 	.byte	0x04, 0x17
        /*004e*/ 	.short	(.L_835 - .L_834)
.L_834:
        /*0050*/ 	.word	0x00000000
        /*0054*/ 	.short	0x0003
        /*0056*/ 	.short	0x0030
        /*0058*/ 	.byte	0x00, 0xf0, 0x05, 0x00


	//----- nvinfo : EIATTR_KPARAM_INFO
	.align		4
.L_835:
        /*005c*/ 	.byte	0x04, 0x17
        /*005e*/ 	.short	(.L_837 - .L_836)
.L_836:
        /*0060*/ 	.word	0x00000000
        /*0064*/ 	.short	0x0002
        /*0066*/ 	.short	0x0018
        /*0068*/ 	.byte	0x00, 0xf0, 0x61, 0x00


	//----- nvinfo : EIATTR_KPARAM_INFO
	.align		4
.L_837:
        /*006c*/ 	.byte	0x04, 0x17
        /*006e*/ 	.short	(.L_839 - .L_838)
.L_838:
        /*0070*/ 	.word	0x00000000
        /*0074*/ 	.short	0x0001
        /*0076*/ 	.short	0x0008
        /*0078*/ 	.byte	0x00, 0xf0, 0x41, 0x00


	//----- nvinfo : EIATTR_KPARAM_INFO
	.align		4
.L_839:
        /*007c*/ 	.byte	0x04, 0x17
        /*007e*/ 	.short	(.L_841 - .L_840)
.L_840:
        /*0080*/ 	.word	0x00000000
        /*0084*/ 	.short	0x0000
        /*0086*/ 	.short	0x0000
        /*0088*/ 	.byte	0x00, 0xf0, 0x11, 0x00


	//----- nvinfo : EIATTR_MAXREG_COUNT
	.align		4
.L_841:
        /*008c*/ 	.byte	0x03, 0x1b
        /*008e*/ 	.short	0x00ff


	//----- nvinfo : EIATTR_MERCURY_ISA_VERSION
	.align		4
        /*0090*/ 	.byte	0x03, 0x5f
        /*0092*/ 	.short	0x0000


	//----- nvinfo : EIATTR_EXIT_INSTR_OFFSETS
	.align		4
        /*0094*/ 	.byte	0x04, 0x1c
        /*0096*/ 	.short	(.L_843 - .L_842)


	//   ....[0]....
.L_842:
        /*0098*/ 	.word	0x00000520


	//   ....[1]....
        /*009c*/ 	.word	0x00000590


	//----- nvinfo : EIATTR_MAX_THREADS
	.align		4
.L_843:
        /*00a0*/ 	.byte	0x04, 0x05
        /*00a2*/ 	.short	(.L_845 - .L_844)
.L_844:
        /*00a4*/ 	.word	0x00000080
        /*00a8*/ 	.word	0x00000001
        /*00ac*/ 	.word	0x00000001


	//----- nvinfo : EIATTR_CRS_STACK_SIZE
	.align		4
.L_845:
        /*00b0*/ 	.byte	0x04, 0x1e
        /*00b2*/ 	.short	(.L_847 - .L_846)
.L_846:
        /*00b4*/ 	.word	0x00000000
.L_847:


//--------------------- .nv.info._ZN2at6native29vectorized_elementwise_kernelILi2EZZZNS0_66_GLOBAL__N__d53a5ca4_28_ActivationLeakyReluKernel_cu_9e10b42f_310526leaky_relu_backward_kernelERNS_18TensorIteratorBaseERKN3c106ScalarEENKUlvE_clEvENKUlvE_clEvEUlddE_St5arrayIPcLm3EEEEviT0_T1_ --------------------------
	.section	.nv.info._ZN2at6native29vectorized_elementwise_kernelILi2EZZZNS0_66_GLOBAL__N__d53a5ca4_28_ActivationLeakyReluKernel_cu_9e10b42f_310526leaky_relu_backward_kernelERNS_18TensorIteratorBaseERKN3c106ScalarEENKUlvE_clEvENKUlvE_clEvEUlddE_St5arrayIPcLm3EEEEviT0_T1_,"",@"SHT_CUDA_INFO"
	.sectionflags	@""
	.align	4


	//----- nvinfo : EIATTR_CUDA_API_VERSION
	.align		4
        /*0000*/ 	.byte	0x04, 0x37
        /*0002*/ 	.short	(.L_849 - .L_848)
.L_848:
        /*0004*/ 	.word	0x00000082


	//----- nvinfo : EIATTR_SW2861232_WAR
	.align		4
.L_849:
        /*0008*/ 	.byte	0x01, 0x35
	.zero		2


	//----- nvinfo : EIATTR_PARAM_CBANK
	.align		4
        /*000c*/ 	.byte	0x04, 0x0a
        /*000e*/ 	.short	(.L_851 - .L_850)
	.align		4
.L_850:
        /*0010*/ 	.word	index@(.nv.constant0._ZN2at6native29vectorized_elementwise_kernelILi2EZZZNS0_66_GLOBAL__N__d53a5ca4_28_ActivationLeakyReluKernel_cu_9e10b42f_310526leaky_relu_backward_kernelERNS_18TensorIteratorBaseERKN3c106ScalarEENKUlvE_clEvENKUlvE_clEvEUlddE_St5arrayIPcLm3EEEEviT0_T1_)
        /*0014*/ 	.short	0x0160
        /*0016*/ 	.short	0x0030


	//----- nvinfo : EIATTR_CBANK_PARAM_SIZE
	.align		4
.L_851:
        /*0018*/ 	.byte	0x03, 0x19
        /*001a*/ 	.short	0x0030


	//----- nvinfo : EIATTR_KPARAM_INFO
	.align		4
        /*001c*/ 	.byte	0x04, 0x17
        /*001e*/ 	.short	(.L_853 - .L_852)
.L_852:
        /*0020*/ 	.word	0x00000000
        /*0024*/ 	.short	0x0002
        /*0026*/ 	.short	0x0018
        /*0028*/ 	.byte	0x00, 0xf0, 0x61, 0x00


	//----- nvinfo : EIATTR_KPARAM_INFO
	.align		4
.L_853:
        /*002c*/ 	.byte	0x04, 0x17
        /*002e*/ 	.short	(.L_855 - .L_854)
.L_854:
        /*0030*/ 	.word	0x00000000
        /*0034*/ 	.short	0x0001
        /*0036*/ 	.short	0x0008
        /*0038*/ 	.byte	0x00, 0xf0, 0x41, 0x00


	//----- nvinfo : EIATTR_KPARAM_INFO
	.align		4
.L_855:
        /*003c*/ 	.byte	0x04, 0x17
        /*003e*/ 	.short	(.L_857 - .L_856)
.L_856:
        /*0040*/ 	.word	0x00000000
        /*0044*/ 	.short	0x0000
        /*0046*/ 	.short	0x0000
        /*0048*/ 	.byte	0x00, 0xf0, 0x11, 0x00


	//----- nvinfo : EIATTR_MAXREG_COUNT
	.align		4
.L_857:
        /*004c*/ 	.byte	0x03, 0x1b
        /*004e*/ 	.short	0x00ff


	//----- nvinfo : EIATTR_MERCURY_ISA_VERSION
	.align		4
        /*0050*/ 	.byte	0x03, 0x5f
        /*0052*/ 	.short	0x0000


	//----- nvinfo : EIATTR_EXIT_INSTR_OFFSETS
	.align		4
        /*0054*/ 	.byte	0x04, 0x1c
        /*0056*/ 	.short	(.L_859 - .L_858)


	//   ....[0]....
.L_858:
        /*0058*/ 	.word	0x00000420


	//   ....[1]....
        /*005c*/ 	.word	0x00000ea0


	//   ....[2]....
        /*0060*/ 	.word	0x00000ef0


	//----- nvinfo : EIATTR_MAX_THREADS
	.align		4
.L_859:
        /*0064*/ 	.byte	0x04, 0x05
        /*0066*/ 	.short	(.L_861 - .L_860)
.L_860:
        /*0068*/ 	.word	0x00000080
        /*006c*/ 	.word	0x00000001
        /*0070*/ 	.word	0x00000001


	//----- nvinfo : EIATTR_CRS_STACK_SIZE
	.align		4
.L_861:
        /*0074*/ 	.byte	0x04, 0x1e
        /*0076*/ 	.short	(.L_863 - .L_862)
.L_862:
        /*0078*/ 	.word	0x00000000
.L_863:


//--------------------- .nv.info._ZN2at6native29vectorized_elementwise_kernelILi4EZZZNS0_66_GLOBAL__N__d53a5ca4_28_ActivationLeakyReluKernel_cu_9e10b42f_310526leaky_relu_backward_kernelERNS_18TensorIteratorBaseERKN3c106ScalarEENKUlvE_clEvENKUlvE_clEvEUlddE_St5arrayIPcLm3EEEEviT0_T1_ --------------------------
	.section	.nv.info._ZN2at6native29vectorized_elementwise_kernelILi4EZZZNS0_66_GLOBAL__N__d53a5ca4_28_ActivationLeakyReluKernel_cu_9e10b42f_310526leaky_relu_backward_kernelERNS_18TensorIteratorBaseERKN3c106ScalarEENKUlvE_clEvENKUlvE_clEvEUlddE_St5arrayIPcLm3EEEEviT0_T1_,"",@"SHT_CUDA_INFO"
	.sectionflags	@""
	.align	4


	//----- nvinfo : EIATTR_CUDA_API_VERSION
	.align		4
        /*0000*/ 	.byte	0x04, 0x37
        /*0002*/ 	.short	(.L_865 - .L_864)
.L_864:
        /*0004*/ 	.word	0x00000082


	//----- nvinfo : EIATTR_SW2861232_WAR
	.align		4
.L_865:
        /*0008*/ 	.byte	0x01, 0x35
	.zero		2


	//----- nvinfo : EIATTR_PARAM_CBANK
	.align		4
        /*000c*/ 	.byte	0x04, 0x0a
        /*000e*/ 	.short	(.L_867 - .L_866)
	.align		4
.L_866:
        /*0010*/ 	.word	index@(.nv.constant0._ZN2at6native29vectorized_elementwise_kernelILi4EZZZNS0_66_GLOBAL__N__d53a5ca4_28_ActivationLeakyReluKernel_cu_9e10b42f_310526leaky_relu_backward_kernelERNS_18TensorIteratorBaseERKN3c106ScalarEENKUlvE_clEvENKUlvE_clEvEUlddE_St5arrayIPcLm3EEEEviT0_T1_)
        /*0014*/ 	.short	0x0160
        /*0016*/ 	.short	0x0030


	//----- nvinfo : EIATTR_CBANK_PARAM_SIZE
	.align		4
.L_867:
        /*0018*/ 	.byte	0x03, 0x19
        /*001a*/ 	.short	0x0030


	//----- nvinfo : EIATTR_KPARAM_INFO
	.align		4
        /*001c*/ 	.byte	0x04, 0x17
        /*001e*/ 	.short	(.L_869 - .L_868)
.L_868:
        /*0020*/ 	.word	0x00000000
        /*0024*/ 	.short	0x0002
        /*0026*/ 	.short	0x0018
        /*0028*/ 	.byte	0x00, 0xf0, 0x61, 0x00


	//----- nvinfo : EIATTR_KPARAM_INFO
	.align		4
.L_869:
        /*002c*/ 	.byte	0x04, 0x17
        /*002e*/ 	.short	(.L_871 - .L_870)
.L_870:
        /*0030*/ 	.word	0x00000000
        /*0034*/ 	.short	0x0001
        /*0036*/ 	.short	0x0008
        /*0038*/ 	.byte	0x00, 0xf0, 0x41, 0x00


	//----- nvinfo : EIATTR_KPARAM_INFO
	.align		4
.L_871:
        /*003c*/ 	.byte	0x04, 0x17
        /*003e*/ 	.short	(.L_873 - .L_872)
.L_872:
        /*0040*/ 	.word	0x00000000
        /*0044*/ 	.short	0x0000
        /*0046*/ 	.short	0x0000
        /*0048*/ 	.byte	0x00, 0xf0, 0x11, 0x00


	//----- nvinfo : EIATTR_MAXREG_COUNT
	.align		4
.L_873:
        /*004c*/ 	.byte	0x03, 0x1b
        /*004e*/ 	.short	0x00ff


	//----- nvinfo : EIATTR_MERCURY_ISA_VERSION
	.align		4
        /*0050*/ 	.byte	0x03, 0x5f
        /*0052*/ 	.short	0x0000


	//----- nvinfo : EIATTR_EXIT_INSTR_OFFSETS
	.align		4
        /*0054*/ 	.byte	0x04, 0x1c
        /*0056*/ 	.short	(.L_875 - .L_874)


	//   ....[0]....
.L_874:
        /*0058*/ 	.word	0x00000420


	//   ....[1]....
        /*005c*/ 	.word	0x00000ea0


	//   ....[2]....
        /*0060*/ 	.word	0x00000ef0


	//----- nvinfo : EIATTR_MAX_THREADS
	.align		4
.L_875:
        /*0064*/ 	.byte	0x04, 0x05
        /*0066*/ 	.short	(.L_877 - .L_876)
.L_876:
        /*0068*/ 	.word	0x00000080
        /*006c*/ 	.word	0x00000001
        /*0070*/ 	.word	0x00000001


	//----- nvinfo : EIATTR_CRS_STACK_SIZE
	.align		4
.L_877:
        /*0074*/ 	.byte	0x04, 0x1e
        /*0076*/ 	.short	(.L_879 - .L_878)
.L_878:
        /*0078*/ 	.word	0x00000000
.L_879:


//--------------------- .nv.info._ZN2at6native29vectorized_elementwise_kernelILi8EZZZNS0_66_GLOBAL__N__d53a5ca4_28_ActivationLeakyReluKernel_cu_9e10b42f_310526leaky_relu_backward_kernelERNS_18TensorIteratorBaseERKN3c106ScalarEENKUlvE_clEvENKUlvE_clEvEUlddE_St5arrayIPcLm3EEEEviT0_T1_ --------------------------
	.section	.nv.info._ZN2at6native29vectorized_elementwise_kernelILi8EZZZNS0_66_GLOBAL__N__d53a5ca4_28_ActivationLeakyReluKernel_cu_9e10b42f_310526leaky_relu_backward_kernelERNS_18TensorIteratorBaseERKN3c106ScalarEENKUlvE_clEvENKUlvE_clEvEUlddE_St5arrayIPcLm3EEEEviT0_T1_,"",@"SHT_CUDA_INFO"
	.sectionflags	@""
	.align	4


	//----- nvinfo : EIATTR_CUDA_API_VERSION
	.align		4
        /*0000*/ 	.byte	0x04, 0x37
        /*0002*/ 	.short	(.L_881 - .L_880)
.L_880:
        /*0004*/ 	.word	0x00000082


	//----- nvinfo : EIATTR_SW2861232_WAR
	.align		4
.L_881:
        /*0008*/ 	.byte	0x01, 0x35
	.zero		2


	//----- nvinfo : EIATTR_PARAM_CBANK
	.align		4
        /*000c*/ 	.byte	0x04, 0x0a
        /*000e*/ 	.short	(.L_883 - .L_882)
	.align		4
.L_882:
        /*0010*/ 	.word	index@(.nv.constant0._ZN2at6native29vectorized_elementwise_kernelILi8EZZZNS0_66_GLOBAL__N__d53a5ca4_28_ActivationLeakyReluKernel_cu_9e10b42f_310526leaky_relu_backward_kernelERNS_18TensorIteratorBaseERKN3c106ScalarEENKUlvE_clEvENKUlvE_clEvEUlddE_St5arrayIPcLm3EEEEviT0_T1_)
        /*0014*/ 	.short	0x0160
        /*0016*/ 	.short	0x0030


	//----- nvinfo : EIATTR_CBANK_PARAM_SIZE
	.align		4
.L_883:
        /*0018*/ 	.byte	0x03, 0x19
        /*001a*/ 	.short	0x0030


	//----- nvinfo : EIATTR_KPARAM_INFO
	.align		4
        /*001c*/ 	.byte	0x04, 0x17
        /*001e*/ 	.short	(.L_885 - .L_884)
.L_884:
        /*0020*/ 	.word	0x00000000
        /*0024*/ 	.short	0x0002
        /*0026*/ 	.short	0x0018
        /*0028*/ 	.byte	0x00, 0xf0, 0x61, 0x00


	//----- nvinfo : EIATTR_KPARAM_INFO
	.align		4
.L_885:
        /*002c*/ 	.byte	0x04, 0x17
        /*002e*/ 	.short	(.L_887 - .L_886)
.L_886:
        /*0030*/ 	.word	0x00000000
        /*0034*/ 	.short	0x0001
        /*0036*/ 	.short	0x0008
        /*0038*/ 	.byte	0x00, 0xf0, 0x41, 0x00


	//----- nvinfo : EIATTR_KPARAM_INFO
	.align		4
.L_887:
        /*003c*/ 	.byte	0x04, 0x17
        /*003e*/ 	.short	(.L_889 - .L_888)
.L_888:
        /*0040*/ 	.word	0x00000000
        /*0044*/ 	.short	0x0000
        /*0046*/ 	.short	0x0000
        /*0048*/ 	.byte	0x00, 0xf0, 0x11, 0x00


	//----- nvinfo : EIATTR_MAXREG_COUNT
	.align		4
.L_889:
        /*004c*/ 	.byte	0x03, 0x1b
        /*004e*/ 	.short	0x00ff


	//----- nvinfo : EIATTR_MERCURY_ISA_VERSION
	.align		4
        /*0050*/ 	.byte	0x03, 0x5f
        /*0052*/ 	.short	0x0000


	//----- nvinfo : EIATTR_EXIT_INSTR_OFFSETS
	.align		4
        /*0054*/ 	.byte	0x04, 0x1c
        /*0056*/ 	.short	(.L_891 - .L_890)


	//   ....[0]....
.L_890:
        /*0058*/ 	.word	0x00000010


	//----- nvinfo : EIATTR_MAX_THREADS
	.align		4
.L_891:
        /*005c*/ 	.byte	0x04, 0x05
        /*005e*/ 	.short	(.L_893 - .L_892)
.L_892:
        /*0060*/ 	.word	0x00000080
        /*0064*/ 	.word	0x00000001
        /*0068*/ 	.word	0x00000001
.L_893:


//--------------------- .nv.info._ZN2at6native18elementwise_kernelILi128ELi4EZNS0_15gpu_kernel_implIZZZNS0_66_GLOBAL__N__d53a5ca4_28_ActivationLeakyReluKernel_cu_9e10b42f_310517leaky_relu_kernelERNS_18TensorIteratorBaseERKN3c106ScalarEENKUlvE_clEvENKUlvE2_clEvEUlNS6_8BFloat16EE_EEvS5_RKT_EUliE_EEviT1_ --------------------------
	.section	.nv.info._ZN2at6native18elementwise_kernelILi128ELi4EZNS0_15gpu_kernel_implIZZZNS0_66_GLOBAL__N__d53a5ca4_28_ActivationLeakyReluKernel_cu_9e10b42f_310517leaky_relu_kernelERNS_18TensorIteratorBaseERKN3c106ScalarEENKUlvE_clEvENKUlvE2_clEvEUlNS6_8BFloat16EE_EEvS5_RKT_EUliE_EEviT1_,"",@"SHT_CUDA_INFO"
	.sectionflags	@""
	.align	4


	//----- nvinfo : EIATTR_CUDA_API_VERSION
	.align		4
        /*0000*/ 	.byte	0x04, 0x37
        /*0002*/ 	.short	(.L_895 - .L_894)
.L_894:
        /*0004*/ 	.word	0x00000082


	//----- nvinfo : EIATTR_SW2861232_WAR
	.align		4
.L_895:
        /*0008*/ 	.byte	0x01, 0x35
	.zero		2


	//----- nvinfo : EIATTR_PARAM_CBANK
	.align		4
        /*000c*/ 	.byte	0x04, 0x0a
        /*000e*/ 	.short	(.L_897 - .L_896)
	.align		4
.L_896:
        /*0010*/ 	.word	index@(.nv.constant0._ZN2at6native18elementwise_kernelILi128ELi4EZNS0_15gpu_kernel_implIZZZNS0_66_GLOBAL__N__d53a5ca4_28_ActivationLeakyReluKernel_cu_9e10b42f_310517leaky_relu_kernelERNS_18TensorIteratorBaseERKN3c106ScalarEENKUlvE_clEvENKUlvE2_clEvEUlNS6_8BFloat16EE_EEvS5_RKT_EUliE_EEviT1_)
        /*0014*/ 	.short	0x0160
        /*0016*/ 	.short	0x0230


	//----- nvinfo : EIATTR_CBANK_PARAM_SIZE
	.align		4
.L_897:
        /*0018*/ 	.byte	0x03, 0x19
        /*001a*/ 	.short	0x0230


	//----- nvinfo : EIATTR_KPARAM_INFO
	.align		4
        /*001c*/ 	.byte	0x04, 0x17
        /*001e*/ 	.short	(.L_899 - .L_898)
.L_898:
        /*0020*/ 	.word	0x00000000
        /*0024*/ 	.short	0x0001
        /*0026*/ 	.short	0x0008
        /*0028*/ 	.byte	0x00, 0xf0, 0xa1, 0x08


	//----- nvinfo : EIATTR_KPARAM_INFO
	.align		4
.L_899:
        /*002c*/ 	.byte	0x04, 0x17
        /*002e*/ 	.short	(.L_901 - .L_900)
.L_900:
        /*0030*/ 	.word	0x00000000
        /*0034*/ 	.short	0x0000
        /*0036*/ 	.short	0x0000
        /*0038*/ 	.byte	0x00, 0xf0, 0x11, 0x00


	//----- nvinfo : EIATTR_MAXREG_COUNT
	.align		4
.L_901:
        /*003c*/ 	.byte	0x03, 0x1b
        /*003e*/ 	.short	0x0080


	//----- nvinfo : EIATTR_EXTERNS
	.align		4
        /*0040*/ 	.byte	0x04, 0x0f
        /*0042*/ 	.short	(.L_903 - .L_902)


	//   ....[0]....
	.align		4
.L_902:
        /*0044*/ 	.word	index@(__assertfail)


	//----- nvinfo : EIATTR_MERCURY_ISA_VERSION
	.align		4
.L_903:
        /*0048*/ 	.byte	0x03, 0x5f
        /*004a*/ 	.short	0x0000


	//----- nvinfo : EIATTR_SYSCALL_OFFSETS
	.align		4
        /*004c*/ 	.byte	0x04, 0x46
        /*004e*/ 	.short	(.L_905 - .L_904)


	//   ....[0]....
.L_904:
        /*0050*/ 	.word	0x00001de0


	//   ....[1]....
        /*0054*/ 	.word	0x00002db0


	//   ....[2]....
        /*0058*/ 	.word	0x00004bf0


	//   ....[3]....
        /*005c*/ 	.word	0x00005bc0


	//   ....[4]....
        /*0060*/ 	.word	0x000079d0


	//   ....[5]....
        /*0064*/ 	.word	0x000089a0


	//   ....[6]....
        /*0068*/ 	.word	0x0000a7c0


	//   ....[7]....
        /*006c*/ 	.word	0x0000b790


	//----- nvinfo : EIATTR_EXIT_INSTR_OFFSETS
	.align		4
.L_905:
        /*0070*/ 	.byte	0x04, 0x1c
        /*0072*/ 	.short	(.L_907 - .L_906)


	//   ....[0]....
.L_906:
        /*0074*/ 	.word	0x00008a60


	//   ....[1]....
        /*0078*/ 	.word	0x0000a990


	//   ....[2]....
        /*007c*/ 	.word	0x0000a9d0


	//   ....[3]....
        /*0080*/ 	.word	0x0000aa70


	//   ....[4]....
        /*0084*/ 	.word	0x0000aab0


	//   ....[5]....
        /*0088*/ 	.word	0x0000aaf0


	//   ....[6]....
        /*008c*/ 	.word	0x0000ab80


	//   ....[7]....
        /*0090*/ 	.word	0x0000abc0


	//   ....[8]....
        /*0094*/ 	.word	0x0000ac60


	//   ....[9]....
        /*0098*/ 	.word	0x0000acb0


	//   ....[10]....
        /*009c*/ 	.word	0x0000ad00


	//   ....[11]....
        /*00a0*/ 	.word	0x0000add0


	//   ....[12]....
        /*00a4*/ 	.word	0x0000ae30


	//   ....[13]....
        /*00a8*/ 	.word	0x0000afc0


	//   ....[14]....
        /*00ac*/ 	.word	0x0000b120


	//   ....[15]....
        /*00b0*/ 	.word	0x0000b140


	//   ....[16]....
        /*00b4*/ 	.word	0x0000b200


	//   ....[17]....
        /*00b8*/ 	.word	0x0000b380


	//   ....[18]....
        /*00bc*/ 	.word	0x0000b500


	//   ....[19]....
        /*00c0*/ 	.word	0x0000b660


	//   ....[20]....
        /*00c4*/ 	.word	0x0000b7a0


	//   ....[21]....
        /*00c8*/ 	.word	0x0000b7e0


	//   ....[22]....
        /*00cc*/ 	.word	0x0000b820


	//----- nvinfo : EIATTR_MAX_THREADS
	.align		4
.L_907:
        /*00d0*/ 	.byte	0x04, 0x05
        /*00d2*/ 	.short	(.L_909 - .L_908)
.L_908:
        /*00d4*/ 	.word	0x00000080
        /*00d8*/ 	.word	0x00000001
        /*00dc*/ 	.word	0x00000001


	//----- nvinfo : EIATTR_CRS_STACK_SIZE
	.align		4
.L_909:
        /*00e0*/ 	.byte	0x04, 0x1e
        /*00e2*/ 	.short	(.L_911 - .L_910)
.L_910:
        /*00e4*/ 	.word	0x00000000
.L_911:


//--------------------- .nv.info._ZN2at6native27unrolled_elementwise_kernelIZZZNS0_66_GLOBAL__N__d53a5ca4_28_ActivationLeakyReluKernel_cu_9e10b42f_310517leaky_relu_kernelERNS_18TensorIteratorBaseERKN3c106ScalarEENKUlvE_clEvENKUlvE2_clEvEUlNS5_8BFloat16EE_St5arrayIPcLm2EELi4E23TrivialOffsetCalculatorILi1EjESH_NS0_6memory12LoadWithCastILi1EEENSI_13StoreWithCastILi1EEEEEviT_T0_T2_T3_T4_T5_ --------------------------
	.section	.nv.info._ZN2at6native27unrolled_elementwise_kernelIZZZNS0_66_GLOBAL__N__d53a5ca4_28_ActivationLeakyReluKernel_cu_9e10b42f_310517leaky_relu_kernelERNS_18TensorIteratorBaseERKN3c106ScalarEENKUlvE_clEvENKUlvE2_clEvEUlNS5_8BFloat16EE_St5arrayIPcLm2EELi4E23TrivialOffsetCalculatorILi1EjESH_NS0_6memory12LoadWithCastILi1EEENSI_13StoreWithCastILi1EEEEEviT_T0_T2_T3_T4_T5_,"",@"SHT_CUDA_INFO"
	.sectionflags	@""
	.align	4


	//----- nvinfo : EIATTR_CUDA_API_VERSION
	.align		4
        /*0000*/ 	.byte	0x04, 0x37
        /*0002*/ 	.short	(.L_913 - .L_912)
.L_912:
        /*0004*/ 	.word	0x00000082


	//----- nvinfo : EIATTR_SW2861232_WAR
	.align		4
.L_913:
        /*0008*/ 	.byte	0x01, 0x35
	.zero		2


	//----- nvinfo : EIATTR_PARAM_CBANK
	.align		4
        /*000c*/ 	.byte	0x04, 0x0a
        /*000e*/ 	.short	(.L_915 - .L_914)
	.align		4
.L_914:
        /*0010*/ 	.word	index@(.nv.constant0._ZN2at6native27unrolled_elementwise_kernelIZZZNS0_66_GLOBAL__N__d53a5ca4_28_ActivationLeakyReluKernel_cu_9e10b42f_310517leaky_relu_kernelERNS_18TensorIteratorBaseERKN3c106ScalarEENKUlvE_clEvENKUlvE2_clEvEUlNS5_8BFloat16EE_St5arrayIPcLm2EELi4E23TrivialOffsetCalculatorILi1EjESH_NS0_6memory12LoadWithCastILi1EEENSI_13StoreWithCastILi1EEEEEviT_T0_T2_T3_T4_T5_)
        /*0014*/ 	.short	0x0160
        /*0016*/ 	.short	0x003c


	//----- nvinfo : EIATTR_CBANK_PARAM_SIZE
	.align		4
.L_915:
        /*0018*/ 	.byte	0x03, 0x19
        /*001a*/ 	.short	0x003c


	//----- nvinfo : EIATTR_KPARAM_INFO
	.align		4
        /*001c*/ 	.byte	0x04, 0x17
        /*001e*/ 	.short	(.L_917 - .L_916)
.L_916:
        /*0020*/ 	.word	0x00000000
        /*0024*/ 	.short	0x0006
        /*0026*/ 	.short	0x0034
        /*0028*/ 	.byte	0x00, 0xf0, 0x21, 0x00


	//----- nvinfo : EIATTR_KPARAM_INFO
	.align		4
.L_917:
        /*002c*/ 	.byte	0x04, 0x17
        /*002e*/ 	.short	(.L_919 - .L_918)
.L_918:
        /*0030*/ 	.word	0x00000000
        /*0034*/ 	.short	0x0005
        /*0036*/ 	.short	0x002c
        /*0038*/ 	.byte	0x00, 0xf0, 0x21, 0x00


	//----- nvinfo : EIATTR_KPARAM_INFO
	.align		4
.L_919:
        /*003c*/ 	.byte	0x04, 0x17
        /*003e*/ 	.short	(.L_921 - .L_920)
.L_920:
        /*0040*/ 	.word	0x00000000
        /*0044*/ 	.short	0x0004
        /*0046*/ 	.short	0x0029
        /*0048*/ 	.byte	0x00, 0xf0, 0x05, 0x00


	//----- nvinfo : EIATTR_KPARAM_INFO
	.align		4
.L_921:
        /*004c*/ 	.byte	0x04, 0x17
        /*004e*/ 	.short	(.L_923 - .L_922)
.L_922:
        /*0050*/ 	.word	0x00000000
        /*0054*/ 	.short	0x0003
        /*0056*/ 	.short	0x0028
        /*0058*/ 	.byte	0x00, 0xf0, 0x05, 0x00


	//----- nvinfo : EIATTR_KPARAM_INFO
	.align		4
.L_923:
        /*005c*/ 	.byte	0x04, 0x17
        /*005e*/ 	.short	(.L_925 - .L_924)
.L_924:
        /*0060*/ 	.word	0x00000000
        /*0064*/ 	.short	0x0002
        /*0066*/ 	.short	0x0018
        /*0068*/ 	.byte	0x00, 0xf0, 0x41, 0x00


	//----- nvinfo : EIATTR_KPARAM_INFO
	.align		4
.L_925:
        /*006c*/ 	.byte	0x04, 0x17
        /*006e*/ 	.short	(.L_927 - .L_926)
.L_926:
        /*0070*/ 	.word	0x00000000
        /*0074*/ 	.short	0x0001
        /*0076*/ 	.short	0x0008
        /*0078*/ 	.byte	0x00, 0xf0, 0x41, 0x00


	//----- nvinfo : EIATTR_KPARAM_INFO
	.align		4
.L_927:
        /*007c*/ 	.byte	0x04, 0x17
        /*007e*/ 	.short	(.L_929 - .L_928)
.L_928:
        /*0080*/ 	.word	0x00000000
        /*0084*/ 	.short	0x0000
        /*0086*/ 	.short	0x0000
        /*0088*/ 	.byte	0x00, 0xf0, 0x11, 0x00


	//----- nvinfo : EIATTR_MAXREG_COUNT
	.align		4
.L_929:
        /*008c*/ 	.byte	0x03, 0x1b
        /*008e*/ 	.short	0x00ff


	//----- nvinfo : EIATTR_EXTERNS
	.align		4
        /*0090*/ 	.byte	0x04, 0x0f
        /*0092*/ 	.short	(.L_931 - .L_930)


	//   ....[0]....
	.align		4
.L_930:
        /*0094*/ 	.word	index@(__assertfail)


	//----- nvinfo : EIATTR_MERCURY_ISA_VERSION
	.align		4
.L_931:
        /*0098*/ 	.byte	0x03, 0x5f
        /*009a*/ 	.short	0x0000


	//----- nvinfo : EIATTR_SYSCALL_OFFSETS
	.align		4
        /*009c*/ 	.byte	0x04, 0x46
        /*009e*/ 	.short	(.L_933 - .L_932)


	//   ....[0]....
.L_932:
        /*00a0*/ 	.word	0x000010a0


	//   ....[1]....
        /*00a4*/ 	.word	0x000021a0


	//   ....[2]....
        /*00a8*/ 	.word	0x000032b0


	//   ....[3]....
        /*00ac*/ 	.word	0x00004390


	//   ....[4]....
        /*00b0*/ 	.word	0x00005730


	//   ....[5]....
        /*00b4*/ 	.word	0x00006760


	//   ....[6]....
        /*00b8*/ 	.word	0x00007750


	//   ....[7]....
        /*00bc*/ 	.word	0x00008740


	//----- nvinfo : EIATTR_EXIT_INSTR_OFFSETS
	.align		4
.L_933:
        /*00c0*/ 	.byte	0x04, 0x1c
        /*00c2*/ 	.short	(.L_935 - .L_934)


	//   ....[0]....
.L_934:
        /*00c4*/ 	.word	0x00007810


	//   ....[1]....
        /*00c8*/ 	.word	0x00007940


	//   ....[2]....
        /*00cc*/ 	.word	0x00007980


	//   ....[3]....
        /*00d0*/ 	.word	0x00007a20


	//   ....[4]....
        /*00d4*/ 	.word	0x00007a60


	//   ....[5]....
        /*00d8*/ 	.word	0x00007aa0


	//   ....[6]....
        /*00dc*/ 	.word	0x00007b30


	//   ....[7]....
        /*00e0*/ 	.word	0x00007b70


	//   ....[8]....
        /*00e4*/ 	.word	0x00007c10


	//   ....[9]....
        /*00e8*/ 	.word	0x00007c60


	//   ....[10]....
        /*00ec*/ 	.word	0x00007cb0


	//   ....[11]....
        /*00f0*/ 	.word	0x00007d80


	//   ....[12]....
        /*00f4*/ 	.word	0x00007de0


	//   ....[13]....
        /*00f8*/ 	.word	0x00007f70


	//   ....[14]....
        /*00fc*/ 	.word	0x000080d0


	//   ....[15]....
        /*0100*/ 	.word	0x000080f0


	//   ....[16]....
        /*0104*/ 	.word	0x000081b0


	//   ....[17]....
        /*0108*/ 	.word	0x00008330


	//   ....[18]....
        /*010c*/ 	.word	0x000084b0


	//   ....[19]....
        /*0110*/ 	.word	0x00008610


	//   ....[20]....
        /*0114*/ 	.word	0x00008750


	//   ....[21]....
        /*0118*/ 	.word	0x00008790


	//   ....[22]....
        /*011c*/ 	.word	0x000087d0


	//----- nvinfo : EIATTR_MAX_THREADS
	.align		4
.L_935:
        /*0120*/ 	.byte	0x04, 0x05
        /*0122*/ 	.short	(.L_937 - .L_936)
.L_936:
        /*0124*/ 	.word	0x00000080
        /*0128*/ 	.word	0x00000001
        /*012c*/ 	.word	0x00000001


	//----- nvinfo : EIATTR_CRS_STACK_SIZE
	.align		4
.L_937:
        /*0130*/ 	.byte	0x04, 0x1e
        /*0132*/ 	.short	(.L_939 - .L_938)
.L_938:
        /*0134*/ 	.word	0x00000000
.L_939:


//--------------------- .nv.info._ZN2at6native18elementwise_kernelILi128ELi4EZNS0_22gpu_kernel_impl_nocastIZZZNS0_66_GLOBAL__N__d53a5ca4_28_ActivationLeakyReluKernel_cu_9e10b42f_310517leaky_relu_kernelERNS_18TensorIteratorBaseERKN3c106ScalarEENKUlvE_clEvENKUlvE2_clEvEUlNS6_8BFloat16EE_EEvS5_RKT_EUliE_EEviT1_ --------------------------
	.section	.nv.info._ZN2at6native18elementwise_kernelILi128ELi4EZNS0_22gpu_kernel_impl_nocastIZZZNS0_66_GLOBAL__N__d53a5ca4_28_ActivationLeakyReluKernel_cu_9e10b42f_310517leaky_relu_kernelERNS_18TensorIteratorBaseERKN3c106ScalarEENKUlvE_clEvENKUlvE2_clEvEUlNS6_8BFloat16EE_EEvS5_RKT_EUliE_EEviT1_,"",@"SHT_CUDA_INFO"
	.sectionflags	@""
	.align	4


	//----- nvinfo : EIATTR_CUDA_API_VERSION
	.align		4
        /*0000*/ 	.byte	0x04, 0x37
        /*0002*/ 	.short	(.L_941 - .L_940)
.L_940:
        /*0004*/ 	.word	0x00000082


	//----- nvinfo : EIATTR_SW2861232_WAR
	.align		4
.L_941:
        /*0008*/ 	.byte	0x01, 0x35
	.zero		2


	//----- nvinfo : EIATTR_PARAM_CBANK
	.align		4
        /*000c*/ 	.byte	0x04, 0x0a
        /*000e*/ 	.short	(.L_943 - .L_942)
	.align		4
.L_942:
        /*0010*/ 	.word	index@(.nv.constant0._ZN2at6native18elementwise_kernelILi128ELi4EZNS0_22gpu_kernel_impl_nocastIZZZNS0_66_GLOBAL__N__d53a5ca4_28_ActivationLeakyReluKernel_cu_9e10b42f_310517leaky_relu_kernelERNS_18TensorIteratorBaseERKN3c106ScalarEENKUlvE_clEvENKUlvE2_clEvEUlNS6_8BFloat16EE_EEvS5_RKT_EUliE_EEviT1_)
        /*0014*/ 	.short	0x0160
        /*0016*/ 	.short	0x0228


	//----- nvinfo : EIATTR_CBANK_PARAM_SIZE
	.align		4
.L_943:
        /*0018*/ 	.byte	0x03, 0x19
        /*001a*/ 	.short	0x0228


	//----- nvinfo : EIATTR_KPARAM_INFO
	.align		4
        /*001c*/ 	.byte	0x04, 0x17
        /*001e*/ 	.short	(.L_945 - .L_944)
.L_944:
        /*0020*/ 	.word	0x00000000
        /*0024*/ 	.short	0x0001
        /*0026*/ 	.short	0x0008
        /*0028*/ 	.byte	0x00, 0xf0, 0x81, 0x08


	//----- nvinfo : EIATTR_KPARAM_INFO
	.align		4
.L_945:
        /*002c*/ 	.byte	0x04, 0x17
        /*002e*/ 	.short	(.L_947 - .L_946)
.L_946:
        /*0030*/ 	.word	0x00000000
        /*0034*/ 	.short	0x0000
        /*0036*/ 	.short	0x0000
        /*0038*/ 	.byte	0x00, 0xf0, 0x11, 0x00


	//----- nvinfo : EIATTR_MAXREG_COUNT
	.align		4
.L_947:
        /*003c*/ 	.byte	0x03, 0x1b
        /*003e*/ 	.short	0x0080


	//----- nvinfo : EIATTR_MERCURY_ISA_VERSION
	.align		4
        /*0040*/ 	.byte	0x03, 0x5f
        /*0042*/ 	.short	0x0000


	//----- nvinfo : EIATTR_EXIT_INSTR_OFFSETS
	.align		4
        /*0044*/ 	.byte	0x04, 0x1c
        /*0046*/ 	.short	(.L_949 - .L_948)


	//   ....[0]....
.L_948:
        /*0048*/ 	.word	0x00002da0


	//   ....[1]....
        /*004c*/ 	.word	0x00003c80


	//----- nvinfo : EIATTR_MAX_THREADS
	.align		4
.L_949:
        /*0050*/ 	.byte	0x04, 0x05
        /*0052*/ 	.short	(.L_951 - .L_950)
.L_950:
        /*0054*/ 	.word	0x00000080
        /*0058*/ 	.word	0x00000001
        /*005c*/ 	.word	0x00000001


	//----- nvinfo : EIATTR_CRS_STACK_SIZE
	.align		4
.L_951:
        /*0060*/ 	.byte	0x04, 0x1e
        /*0062*/ 	.short	(.L_953 - .L_952)
.L_952:
        /*0064*/ 	.word	0x00000000
.L_953:


//--------------------- .nv.info._ZN2at6native27unrolled_elementwise_kernelIZZZNS0_66_GLOBAL__N__d53a5ca4_28_ActivationLeakyReluKernel_cu_9e10b42f_310517leaky_relu_kernelERNS_18TensorIteratorBaseERKN3c106ScalarEENKUlvE_clEvENKUlvE2_clEvEUlNS5_8BFloat16EE_St5arrayIPcLm2EELi4E23TrivialOffsetCalculatorILi1EjESH_NS0_6memory15LoadWithoutCastENSI_16StoreWithoutCastEEEviT_T0_T2_T3_T4_T5_ --------------------------
	.section	.nv.info._ZN2at6native27unrolled_elementwise_kernelIZZZNS0_66_GLOBAL__N__d53a5ca4_28_ActivationLeakyReluKernel_cu_9e10b42f_310517leaky_relu_kernelERNS_18TensorIteratorBaseERKN3c106ScalarEENKUlvE_clEvENKUlvE2_clEvEUlNS5_8BFloat16EE_St5arrayIPcLm2EELi4E23TrivialOffsetCalculatorILi1EjESH_NS0_6memory15LoadWithoutCastENSI_16StoreWithoutCastEEEviT_T0_T2_T3_T4_T5_,"",@"SHT_CUDA_INFO"
	.sectionflags	@""
	.align	4


	//----- nvinfo : EIATTR_CUDA_API_VERSION
	.align		4
        /*0000*/ 	.byte	0x04, 0x37
        /*0002*/ 	.short	(.L_955 - .L_954)
.L_954:
        /*0004*/ 	.word	0x00000082


	//----- nvinfo : EIATTR_SW2861232_WAR
	.align		4
.L_955:
        /*0008*/ 	.byte	0x01, 0x35
	.zero		2


	//----- nvinfo : EIATTR_PARAM_CBANK
	.align		4
        /*000c*/ 	.byte	0x04, 0x0a
        /*000e*/ 	.short	(.L_957 - .L_956)
	.align		4
.L_956:
        /*0010*/ 	.word	index@(.nv.constant0._ZN2at6native27unrolled_elementwise_kernelIZZZNS0_66_GLOBAL__N__d53a5ca4_28_ActivationLeakyReluKernel_cu_9e10b42f_310517leaky_relu_kernelERNS_18TensorIteratorBaseERKN3c106ScalarEENKUlvE_clEvENKUlvE2_clEvEUlNS5_8BFloat16EE_St5arrayIPcLm2EELi4E23TrivialOffsetCalculatorILi1EjESH_NS0_6memory15LoadWithoutCastENSI_16StoreWithoutCastEEEviT_T0_T2_T3_T4_T5_)
        /*0014*/ 	.short	0x0160
        /*0016*/ 	.short	0x002c


	//----- nvinfo : EIATTR_CBANK_PARAM_SIZE
	.align		4
.L_957:
        /*0018*/ 	.byte	0x03, 0x19
        /*001a*/ 	.short	0x002c


	//----- nvinfo : EIATTR_KPARAM_INFO
	.align		4
        /*001c*/ 	.byte	0x04, 0x17
        /*001e*/ 	.short	(.L_959 - .L_958)
.L_958:
        /*0020*/ 	.word	0x00000000
        /*0024*/ 	.short	0x0006
        /*0026*/ 	.short	0x002b
        /*0028*/ 	.byte	0x00, 0xf0, 0x05, 0x00


	//----- nvinfo : EIATTR_KPARAM_INFO
	.align		4
.L_959:
        /*002c*/ 	.byte	0x04, 0x17
        /*002e*/ 	.short	(.L_961 - .L_960)
.L_960:
        /*0030*/ 	.word	0x00000000
        /*0034*/ 	.short	0x0005
        /*0036*/ 	.short	0x002a
        /*0038*/ 	.byte	0x00, 0xf0, 0x05, 0x00


	//----- nvinfo : EIATTR_KPARAM_INFO
	.align		4
.L_961:
        /*003c*/ 	.byte	0x04, 0x17
        /*003e*/ 	.short	(.L_963 - .L_962)
.L_962:
        /*0040*/ 	.word	0x00000000
        /*0044*/ 	.short	0x0004
        /*0046*/ 	.short	0x0029
        /*0048*/ 	.byte	0x00, 0xf0, 0x05, 0x00


	//----- nvinfo : EIATTR_KPARAM_INFO
	.align		4
.L_963:
        /*004c*/ 	.byte	0x04, 0x17
        /*004e*/ 	.short	(.L_965 - .L_964)
.L_964:
        /*0050*/ 	.word	0x00000000
        /*0054*/ 	.short	0x0003
        /*0056*/ 	.short	0x0028
        /*0058*/ 	.byte	0x00, 0xf0, 0x05, 0x00


	//----- nvinfo : EIATTR_KPARAM_INFO
	.align		4
.L_965:
        /*005c*/ 	.byte	0x04, 0x17
        /*005e*/ 	.short	(.L_967 - .L_966)
.L_966:
        /*0060*/ 	.word	0x00000000
        /*0064*/ 	.short	0x0002
        /*0066*/ 	.short	0x0018
        /*0068*/ 	.byte	0x00, 0xf0, 0x41, 0x00


	//----- nvinfo : EIATTR_KPARAM_INFO
	.align		4
.L_967:
        /*006c*/ 	.byte	0x04, 0x17
        /*006e*/ 	.short	(.L_969 - .L_968)
.L_968:
        /*0070*/ 	.word	0x00000000
        /*0074*/ 	.short	0x0001
        /*0076*/ 	.short	0x0008
        /*0078*/ 	.byte	0x00, 0xf0, 0x41, 0x00


	//----- nvinfo : EIATTR_KPARAM_INFO
	.align		4
.L_969:
        /*007c*/ 	.byte	0x04, 0x17
        /*007e*/ 	.short	(.L_971 - .L_970)
.L_970:
        /*0080*/ 	.word	0x00000000
        /*0084*/ 	.short	0x0000
        /*0086*/ 	.short	0x0000
        /*0088*/ 	.byte	0x00, 0xf0, 0x11, 0x00


	//----- nvinfo : EIATTR_MAXREG_COUNT
	.align		4
.L_971:
        /*008c*/ 	.byte	0x03, 0x1b
        /*008e*/ 	.short	0x00ff


	//----- nvinfo : EIATTR_MERCURY_ISA_VERSION
	.align		4
        /*0090*/ 	.byte	0x03, 0x5f
        /*0092*/ 	.short	0x0000


	//----- nvinfo : EIATTR_EXIT_INSTR_OFFSETS
	.align		4
        /*0094*/ 	.byte	0x04, 0x1c
        /*0096*/ 	.short	(.L_973 - .L_972)


	//   ....[0]....
.L_972:
        /*0098*/ 	.word	0x00000540


	//   ....[1]....
        /*009c*/ 	.word	0x00000590


	//----- nvinfo : EIATTR_MAX_THREADS
	.align		4
.L_973:
        /*00a0*/ 	.byte	0x04, 0x05
        /*00a2*/ 	.short	(.L_975 - .L_974)
.L_974:
        /*00a4*/ 	.word	0x00000080
        /*00a8*/ 	.word	0x00000001
        /*00ac*/ 	.word	0x00000001


	//----- nvinfo : EIATTR_CRS_STACK_SIZE
	.align		4
.L_975:
        /*00b0*/ 	.byte	0x04, 0x1e
        /*00b2*/ 	.short	(.L_977 - .L_976)
.L_976:
        /*00b4*/ 	.word	0x00000000
.L_977:


//--------------------- .nv.info._ZN2at6native29vectorized_elementwise_kernelILi2EZZZNS0_66_GLOBAL__N__d53a5ca4_28_ActivationLeakyReluKernel_cu_9e10b42f_310517leaky_relu_kernelERNS_18TensorIteratorBaseERKN3c106ScalarEENKUlvE_clEvENKUlvE2_clEvEUlNS5_8BFloat16EE_St5arrayIPcLm2EEEEviT0_T1_ --------------------------
	.section	.nv.info._ZN2at6native29vectorized_elementwise_kernelILi2EZZZNS0_66_GLOBAL__N__d53a5ca4_28_ActivationLeakyReluKernel_cu_9e10b42f_310517leaky_relu_kernelERNS_18TensorIteratorBaseERKN3c106ScalarEENKUlvE_clEvENKUlvE2_clEvEUlNS5_8BFloat16EE_St5arrayIPcLm2EEEEviT0_T1_,"",@"SHT_CUDA_INFO"
	.sectionflags	@""
	.align	4


	//----- nvinfo : EIATTR_CUDA_API_VERSION
	.align		4
        /*0000*/ 	.byte	0x04, 0x37
        /*0002*/ 	.short	(.L_979 - .L_978)
.L_978:
        /*0004*/ 	.word	0x00000082


	//----- nvinfo : EIATTR_SW2861232_WAR
	.align		4
.L_979:
        /*0008*/ 	.byte	0x01, 0x35
	.zero		2


	//----- nvinfo : EIATTR_PARAM_CBANK
	.align		4
        /*000c*/ 	.byte	0x04, 0x0a
        /*000e*/ 	.short	(.L_981 - .L_980)
	.align		4
.L_980:
        /*0010*/ 	.word	index@(.nv.constant0._ZN2at6native29vectorized_elementwise_kernelILi2EZZZNS0_66_GLOBAL__N__d53a5ca4_28_ActivationLeakyReluKernel_cu_9e10b42f_310517leaky_relu_kernelERNS_18TensorIteratorBaseERKN3c106ScalarEENKUlvE_clEvENKUlvE2_clEvEUlNS5_8BFloat16EE_St5arrayIPcLm2EEEEviT0_T1_)
        /*0014*/ 	.short	0x0160
        /*0016*/ 	.short	0x0028


	//----- nvinfo : EIATTR_CBANK_PARAM_SIZE
	.align		4
.L_981:
        /*0018*/ 	.byte	0x03, 0x19
        /*001a*/ 	.short	0x0028


	//----- nvinfo : EIATTR_KPARAM_INFO
	.align		4
        /*001c*/ 	.byte	0x04, 0x17
        /*001e*/ 	.short	(.L_983 - .L_982)
.L_982:
        /*0020*/ 	.word	0x00000000
        /*0024*/ 	.short	0x0002
        /*0026*/ 	.short	0x0018
        /*0028*/ 	.byte	0x00, 0xf0, 0x41, 0x00


	//----- nvinfo : EIATTR_KPARAM_INFO
	.align		4
.L_983:
        /*002c*/ 	.byte	0x04, 0x17
        /*002e*/ 	.short	(.L_985 - .L_984)
.L_984:
        /*0030*/ 	.word	0x00000000
        /*0034*/ 	.short	0x0001
        /*0036*/ 	.short	0x0008
        /*0038*/ 	.byte	0x00, 0xf0, 0x41, 0x00


	//----- nvinfo : EIATTR_KPARAM_INFO
	.align		4
.L_985:
        /*003c*/ 	.byte	0x04, 0x17
        /*003e*/ 	.short	(.L_987 - .L_986)
.L_986:
        /*0040*/ 	.word	0x00000000
        /*0044*/ 	.short	0x0000
        /*0046*/ 	.short	0x0000
        /*0048*/ 	.byte	0x00, 0xf0, 0x11, 0x00


	//----- nvinfo : EIATTR_MAXREG_COUNT
	.align		4
.L_987:
        /*004c*/ 	.byte	0x03, 0x1b
        /*004e*/ 	.short	0x00ff


	//----- nvinfo : EIATTR_MERCURY_ISA_VERSION
	.align		4
        /*0050*/ 	.byte	0x03, 0x5f
        /*0052*/ 	.short	0x0000


	//----- nvinfo : EIATTR_EXIT_INSTR_OFFSETS
	.align		4
        /*0054*/ 	.byte	0x04, 0x1c
        /*0056*/ 	.short	(.L_989 - .L_988)


	//   ....[0]....
.L_988:
        /*0058*/ 	.word	0x00000310


	//   ....[1]....
        /*005c*/ 	.word	0x00000df0


	//   ....[2]....
        /*0060*/ 	.word	0x00000e40


	//----- nvinfo : EIATTR_MAX_THREADS
	.align		4
.L_989:
        /*0064*/ 	.byte	0x04, 0x05
        /*0066*/ 	.short	(.L_991 - .L_990)
.L_990:
        /*0068*/ 	.word	0x00000080
        /*006c*/ 	.word	0x00000001
        /*0070*/ 	.word	0x00000001


	//----- nvinfo : EIATTR_CRS_STACK_SIZE
	.align		4
.L_991:
        /*0074*/ 	.byte	0x04, 0x1e
        /*0076*/ 	.short	(.L_993 - .L_992)
.L_992:
        /*0078*/ 	.word	0x00000000
.L_993:


//--------------------- .nv.info._ZN2at6native29vectorized_elementwise_kernelILi4EZZZNS0_66_GLOBAL__N__d53a5ca4_28_ActivationLeakyReluKernel_cu_9e10b42f_310517leaky_relu_kernelERNS_18TensorIteratorBaseERKN3c106ScalarEENKUlvE_clEvENKUlvE2_clEvEUlNS5_8BFloat16EE_St5arrayIPcLm2EEEEviT0_T1_ --------------------------
	.section	.nv.info._ZN2at6native29vectorized_elementwise_kernelILi4EZZZNS0_66_GLOBAL__N__d53a5ca4_28_ActivationLeakyReluKernel_cu_9e10b42f_310517leaky_relu_kernelERNS_18TensorIteratorBaseERKN3c106ScalarEENKUlvE_clEvENKUlvE2_clEvEUlNS5_8BFloat16EE_St5arrayIPcLm2EEEEviT0_T1_,"",@"SHT_CUDA_INFO"
	.sectionflags	@""
	.align	4


	//----- nvinfo : EIATTR_CUDA_API_VERSION
	.align		4
        /*0000*/ 	.byte	0x04, 0x37
        /*0002*/ 	.short	(.L_995 - .L_994)
.L_994:
        /*0004*/ 	.word	0x00000082


	//----- nvinfo : EIATTR_SW2861232_WAR
	.align		4
.L_995:
        /*0008*/ 	.byte	0x01, 0x35
	.zero		2


	//----- nvinfo : EIATTR_PARAM_CBANK
	.align		4
        /*000c*/ 	.byte	0x04, 0x0a
        /*000e*/ 	.short	(.L_997 - .L_996)
	.align		4
.L_996:
        /*0010*/ 	.word	index@(.nv.constant0._ZN2at6native29vectorized_elementwise_kernelILi4EZZZNS0_66_GLOBAL__N__d53a5ca4_28_ActivationLeakyReluKernel_cu_9e10b42f_310517leaky_relu_kernelERNS_18TensorIteratorBaseERKN3c106ScalarEENKUlvE_clEvENKUlvE2_clEvEUlNS5_8BFloat16EE_St5arrayIPcLm2EEEEviT0_T1_)
        /*0014*/ 	.short	0x0160
        /*0016*/ 	.short	0x0028


	//----- nvinfo : EIATTR_CBANK_PARAM_SIZE
	.align		4
.L_997:
        /*0018*/ 	.byte	0x03, 0x19
        /*001a*/ 	.short	0x0028


	//----- nvinfo : EIATTR_KPARAM_INFO
	.align		4
        /*001c*/ 	.byte	0x04, 0x17
        /*001e*/ 	.short	(.L_999 - .L_998)
.L_998:
        /*0020*/ 	.word	0x00000000
        /*0024*/ 	.short	0x0002
        /*0026*/ 	.short	0x0018
        /*0028*/ 	.byte	0x00, 0xf0, 0x41, 0x00


	//----- nvinfo : EIATTR_KPARAM_INFO
	.align		4
.L_999:
        /*002c*/ 	.byte	0x04, 0x17
        /*002e*/ 	.short	(.L_1001 - .L_1000)
.L_1000:
        /*0030*/ 	.word	0x00000000
        /*0034*/ 	.short	0x0001
        /*0036*/ 	.short	0x0008
        /*0038*/ 	.byte	0x00, 0xf0, 0x41, 0x00


	//----- nvinfo : EIATTR_KPARAM_INFO
	.align		4
.L_1001:
        /*003c*/ 	.byte	0x04, 0x17
        /*003e*/ 	.short	(.L_1003 - .L_1002)
.L_1002:
        /*0040*/ 	.word	0x00000000
        /*0044*/ 	.short	0x0000
        /*0046*/ 	.short	0x0000
        /*0048*/ 	.byte	0x00, 0xf0, 0x11, 0x00


	//----- nvinfo : EIATTR_MAXREG_COUNT
	.align		4
.L_1003:
        /*004c*/ 	.byte	0x03, 0x1b
        /*004e*/ 	.short	0x00ff


	//----- nvinfo : EIATTR_MERCURY_ISA_VERSION
	.align		4
        /*0050*/ 	.byte	0x03, 0x5f
        /*0052*/ 	.short	0x0000


	//----- nvinfo : EIATTR_EXIT_INSTR_OFFSETS
	.align		4
        /*0054*/ 	.byte	0x04, 0x1c
        /*0056*/ 	.short	(.L_1005 - .L_1004)


	//   ....[0]....
.L_1004:
        /*0058*/ 	.word	0x000002d0


	//   ....[1]....
        /*005c*/ 	.word	0x00000db0


	//   ....[2]....
        /*0060*/ 	.word	0x00000e00


	//----- nvinfo : EIATTR_MAX_THREADS
	.align		4
.L_1005:
        /*0064*/ 	.byte	0x04, 0x05
        /*0066*/ 	.short	(.L_1007 - .L_1006)
.L_1006:
        /*0068*/ 	.word	0x00000080
        /*006c*/ 	.word	0x00000001
        /*0070*/ 	.word	0x00000001


	//----- nvinfo : EIATTR_CRS_STACK_SIZE
	.align		4
.L_1007:
        /*0074*/ 	.byte	0x04, 0x1e
        /*0076*/ 	.short	(.L_1009 - .L_1008)
.L_1008:
        /*0078*/ 	.word	0x00000000
.L_1009:


//--------------------- .nv.info._ZN2at6native29vectorized_elementwise_kernelILi8EZZZNS0_66_GLOBAL__N__d53a5ca4_28_ActivationLeakyReluKernel_cu_9e10b42f_310517leaky_relu_kernelERNS_18TensorIteratorBaseERKN3c106ScalarEENKUlvE_clEvENKUlvE2_clEvEUlNS5_8BFloat16EE_St5arrayIPcLm2EEEEviT0_T1_ --------------------------
	.section	.nv.info._ZN2at6native29vectorized_elementwise_kernelILi8EZZZNS0_66_GLOBAL__N__d53a5ca4_28_ActivationLeakyReluKernel_cu_9e10b42f_310517leaky_relu_kernelERNS_18TensorIteratorBaseERKN3c106ScalarEENKUlvE_clEvENKUlvE2_clEvEUlNS5_8BFloat16EE_St5arrayIPcLm2EEEEviT0_T1_,"",@"SHT_CUDA_INFO"
	.sectionflags	@""
	.align	4


	//----- nvinfo : EIATTR_CUDA_API_VERSION
	.align		4
        /*0000*/ 	.byte	0x04, 0x37
        /*0002*/ 	.short	(.L_1011 - .L_1010)
.L_1010:
        /*0004*/ 	.word	0x00000082


	//----- nvinfo : EIATTR_SW2861232_WAR
	.align		4
.L_1011:
        /*0008*/ 	.byte	0x01, 0x35
	.zero		2


	//----- nvinfo : EIATTR_PARAM_CBANK
	.align		4
        /*000c*/ 	.byte	0x04, 0x0a
        /*000e*/ 	.short	(.L_1013 - .L_1012)
	.align		4
.L_1012:
        /*0010*/ 	.word	index@(.nv.constant0._ZN2at6native29vectorized_elementwise_kernelILi8EZZZNS0_66_GLOBAL__N__d53a5ca4_28_ActivationLeakyReluKernel_cu_9e10b42f_310517leaky_relu_kernelERNS_18TensorIteratorBaseERKN3c106ScalarEENKUlvE_clEvENKUlvE2_clEvEUlNS5_8BFloat16EE_St5arrayIPcLm2EEEEviT0_T1_)
        /*0014*/ 	.short	0x0160
        /*0016*/ 	.short	0x0028


	//----- nvinfo : EIATTR_CBANK_PARAM_SIZE
	.align		4
.L_1013:
        /*0018*/ 	.byte	0x03, 0x19
        /*001a*/ 	.short	0x0028


	//----- nvinfo : EIATTR_KPARAM_INFO
	.align		4
        /*001c*/ 	.byte	0x04, 0x17
        /*001e*/ 	.short	(.L_1015 - .L_1014)
.L_1014:
        /*0020*/ 	.word	0x00000000
        /*0024*/ 	.short	0x0002
        /*0026*/ 	.short	0x0018
        /*0028*/ 	.byte	0x00, 0xf0, 0x41, 0x00


	//----- nvinfo : EIATTR_KPARAM_INFO
	.align		4
.L_1015:
        /*002c*/ 	.byte	0x04, 0x17
        /*002e*/ 	.short	(.L_1017 - .L_1016)
.L_1016:
        /*0030*/ 	.word	0x00000000
        /*0034*/ 	.short	0x0001
        /*0036*/ 	.short	0x0008
        /*0038*/ 	.byte	0x00, 0xf0, 0x41, 0x00


	//----- nvinfo : EIATTR_KPARAM_INFO
	.align		4
.L_1017:
        /*003c*/ 	.byte	0x04, 0x17
        /*003e*/ 	.short	(.L_1019 - .L_1018)
.L_1018:
        /*0040*/ 	.word	0x00000000
        /*0044*/ 	.short	0x0000
        /*0046*/ 	.short	0x0000
        /*0048*/ 	.byte	0x00, 0xf0, 0x11, 0x00


	//----- nvinfo : EIATTR_MAXREG_COUNT
	.align		4
.L_1019:
        /*004c*/ 	.byte	0x03, 0x1b
        /*004e*/ 	.short	0x00ff


	//----- nvinfo : EIATTR_MERCURY_ISA_VERSION
	.align		4
        /*0050*/ 	.byte	0x03, 0x5f
        /*0052*/ 	.short	0x0000


	//----- nvinfo : EIATTR_EXIT_INSTR_OFFSETS
	.align		4
        /*0054*/ 	.byte	0x04, 0x1c
        /*0056*/ 	.short	(.L_1021 - .L_1020)


	//   ....[0]....
.L_1020:
        /*0058*/ 	.word	0x00000010


	//----- nvinfo : EIATTR_MAX_THREADS
	.align		4
.L_1021:
        /*005c*/ 	.byte	0x04, 0x05
        /*005e*/ 	.short	(.L_1023 - .L_1022)
.L_1022:
        /*0060*/ 	.word	0x00000080
        /*0064*/ 	.word	0x00000001
        /*0068*/ 	.word	0x00000001
.L_1023:


//--------------------- .nv.info._ZN2at6native18elementwise_kernelILi128ELi4EZNS0_15gpu_kernel_implIZZZNS0_66_GLOBAL__N__d53a5ca4_28_ActivationLeakyReluKernel_cu_9e10b42f_310517leaky_relu_kernelERNS_18TensorIteratorBaseERKN3c106ScalarEENKUlvE_clEvENKUlvE1_clEvEUlNS6_4HalfEE_EEvS5_RKT_EUliE_EEviT1_ --------------------------
	.section	.nv.info._ZN2at6native18elementwise_kernelILi128ELi4EZNS0_15gpu_kernel_implIZZZNS0_66_GLOBAL__N__d53a5ca4_28_ActivationLeakyReluKernel_cu_9e10b42f_310517leaky_relu_kernelERNS_18TensorIteratorBaseERKN3c106ScalarEENKUlvE_clEvENKUlvE1_clEvEUlNS6_4HalfEE_EEvS5_RKT_EUliE_EEviT1_,"",@"SHT_CUDA_INFO"
	.sectionflags	@""
	.align	4


	//----- nvinfo : EIATTR_CUDA_API_VERSION
	.align		4
        /*0000*/ 	.byte	0x04, 0x37
        /*0002*/ 	.short	(.L_1025 - .L_1024)
.L_1024:
        /*0004*/ 	.word	0x00000082


	//----- nvinfo : EIATTR_SW2861232_WAR
	.align		4
.L_1025:
        /*0008*/ 	.byte	0x01, 0x35
	.zero		2


	//----- nvinfo : EIATTR_PARAM_CBANK
	.align		4
        /*000c*/ 	.byte	0x04, 0x0a
        /*000e*/ 	.short	(.L_1027 - .L_1026)
	.align		4
.L_1026:
        /*0010*/ 	.word	index@(.nv.constant0._ZN2at6native18elementwise_kernelILi128ELi4EZNS0_15gpu_kernel_implIZZZNS0_66_GLOBAL__N__d53a5ca4_28_ActivationLeakyReluKernel_cu_9e10b42f_310517leaky_relu_kernelERNS_18TensorIteratorBaseERKN3c106ScalarEENKUlvE_clEvENKUlvE1_clEvEUlNS6_4HalfEE_EEvS5_RKT_EUliE_EEviT1_)
        /*0014*/ 	.short	0x0160
        /*0016*/ 	.short	0x0230


	//----- nvinfo : EIATTR_CBANK_PARAM_SIZE
	.align		4
.L_1027:
        /*0018*/ 	.byte	0x03, 0x19
        /*001a*/ 	.short	0x0230


	//----- nvinfo : EIATTR_KPARAM_INFO
	.align		4
        /*001c*/ 	.byte	0x04, 0x17
        /*001e*/ 	.short	(.L_1029 - .L_1028)
.L_1028:
        /*0020*/ 	.word	0x00000000
        /*0024*/ 	.short	0x0001
        /*0026*/ 	.short	0x0008
        /*0028*/ 	.byte	0x00, 0xf0, 0xa1, 0x08


	//----- nvinfo : EIATTR_KPARAM_INFO
	.align		4
.L_1029:
        /*002c*/ 	.byte	0x04, 0x17
        /*002e*/ 	.short	(.L_1031 - .L_1030)
.L_1030:
        /*0030*/ 	.word	0x00000000
        /*0034*/ 	.short	0x0000
        /*0036*/ 	.short	0x0000
        /*0038*/ 	.byte	0x00, 0xf0, 0x11, 0x00


	//----- nvinfo : EIATTR_MAXREG_COUNT
	.align		4
.L_1031:
        /*003c*/ 	.byte	0x03, 0x1b
        /*003e*/ 	.short	0x0080


	//----- nvinfo : EIATTR_EXTERNS
	.align		4
        /*0040*/ 	.byte	0x04, 0x0f
        /*0042*/ 	.short	(.L_1033 - .L_1032)


	//   ....[0]....
	.align		4
.L_1032:
        /*0044*/ 	.word	index@(__assertfail)


	//----- nvinfo : EIATTR_MERCURY_ISA_VERSION
	.align		4
.L_1033:
        /*0048*/ 	.byte	0x03, 0x5f
        /*004a*/ 	.short	0x0000


	//----- nvinfo : EIATTR_SYSCALL_OFFSETS
	.align		4
        /*004c*/ 	.byte	0x04, 0x46
        /*004e*/ 	.short	(.L_1035 - .L_1034)


	//   ....[0]....
.L_1034:
        /*0050*/ 	.word	0x00001dc0


	//   ....[1]....
        /*0054*/ 	.word	0x00002d90


	//   ....[2]....
        /*0058*/ 	.word	0x00004bb0


	//   ....[3]....
        /*005c*/ 	.word	0x00005b80


	//   ....[4]....
        /*0060*/ 	.word	0x00007970


	//   ....[5]....
        /*0064*/ 	.word	0x00008940


	//   ....[6]....
        /*0068*/ 	.word	0x0000a740


	//   ....[7]....
        /*006c*/ 	.word	0x0000b710


	//----- nvinfo : EIATTR_EXIT_INSTR_OFFSETS
	.align		4
.L_1035:
        /*0070*/ 	.byte	0x04, 0x1c
        /*0072*/ 	.short	(.L_1037 - .L_1036)


	//   ....[0]....
.L_1036:
        /*0074*/ 	.word	0x00008a00


	//   ....[1]....
        /*0078*/ 	.word	0x0000a910


	//   ....[2]....
        /*007c*/ 	.word	0x0000a950


	//   ....[3]....
        /*0080*/ 	.word	0x0000a9f0


	//   ....[4]....
        /*0084*/ 	.word	0x0000aa30


	//   ....[5]....
        /*0088*/ 	.word	0x0000aa70


	//   ....[6]....
        /*008c*/ 	.word	0x0000ab00


	//   ....[7]....
        /*0090*/ 	.word	0x0000ab20


	//   ....[8]....
        /*0094*/ 	.word	0x0000abc0


	//   ....[9]....
        /*0098*/ 	.word	0x0000ac10


	//   ....[10]....
        /*009c*/ 	.word	0x0000ac60


	//   ....[11]....
        /*00a0*/ 	.word	0x0000ad30


	//   ....[12]....
        /*00a4*/ 	.word	0x0000ad90


	//   ....[13]....
        /*00a8*/ 	.word	0x0000af20


	//   ....[14]....
        /*00ac*/ 	.word	0x0000b080


	//   ....[15]....
        /*00b0*/ 	.word	0x0000b0c0


	//   ....[16]....
        /*00b4*/ 	.word	0x0000b180


	//   ....[17]....
        /*00b8*/ 	.word	0x0000b300


	//   ....[18]....
        /*00bc*/ 	.word	0x0000b480


	//   ....[19]....
        /*00c0*/ 	.word	0x0000b5e0


	//   ....[20]....
        /*00c4*/ 	.word	0x0000b720


	//   ....[21]....
        /*00c8*/ 	.word	0x0000b760


	//   ....[22]....
        /*00cc*/ 	.word	0x0000b7a0


	//----- nvinfo : EIATTR_MAX_THREADS
	.align		4
.L_1037:
        /*00d0*/ 	.byte	0x04, 0x05
        /*00d2*/ 	.short	(.L_1039 - .L_1038)
.L_1038:
        /*00d4*/ 	.word	0x00000080
        /*00d8*/ 	.word	0x00000001
        /*00dc*/ 	.word	0x00000001


	//----- nvinfo : EIATTR_CRS_STACK_SIZE
	.align		4
.L_1039:
        /*00e0*/ 	.byte	0x04, 0x1e
        /*00e2*/ 	.short	(.L_1041 - .L_1040)
.L_1040:
        /*00e4*/ 	.word	0x00000000
.L_1041:


//--------------------- .nv.info._ZN2at6native27unrolled_elementwise_kernelIZZZNS0_66_GLOBAL__N__d53a5ca4_28_ActivationLeakyReluKernel_cu_9e10b42f_310517leaky_relu_kernelERNS_18TensorIteratorBaseERKN3c106ScalarEENKUlvE_clEvENKUlvE1_clEvEUlNS5_4HalfEE_St5arrayIPcLm2EELi4E23TrivialOffsetCalculatorILi1EjESH_NS0_6memory12LoadWithCastILi1EEENSI_13StoreWithCastILi1EEEEEviT_T0_T2_T3_T4_T5_ --------------------------
	.section	.nv.info._ZN2at6native27unrolled_elementwise_kernelIZZZNS0_66_GLOBAL__N__d53a5ca4_28_ActivationLeakyReluKernel_cu_9e10b42f_310517leaky_relu_kernelERNS_18TensorIteratorBaseERKN3c106ScalarEENKUlvE_clEvENKUlvE1_clEvEUlNS5_4HalfEE_St5arrayIPcLm2EELi4E23TrivialOffsetCalculatorILi1EjESH_NS0_6memory12LoadWithCastILi1EEENSI_13StoreWithCastILi1EEEEEviT_T0_T2_T3_T4_T5_,"",@"SHT_CUDA_INFO"
	.sectionflags	@""
	.align	4


	//----- nvinfo : EIATTR_CUDA_API_VERSION
	.align		4
        /*0000*/ 	.byte	0x04, 0x37
        /*0002*/ 	.short	(.L_1043 - .L_1042)
.L_1042:
        /*0004*/ 	.word	0x00000082


	//----- nvinfo : EIATTR_SW2861232_WAR
	.align		4
.L_1043:
        /*0008*/ 	.byte	0x01, 0x35
	.zero		2


	//----- nvinfo : EIATTR_PARAM_CBANK
	.align		4
        /*000c*/ 	.byte	0x04, 0x0a
        /*000e*/ 	.short	(.L_1045 - .L_1044)
	.align		4
.L_1044:
        /*0010*/ 	.word	index@(.nv.constant0._ZN2at6native27unrolled_elementwise_kernelIZZZNS0_66_GLOBAL__N__d53a5ca4_28_ActivationLeakyReluKernel_cu_9e10b42f_310517leaky_relu_kernelERNS_18TensorIteratorBaseERKN3c106ScalarEENKUlvE_clEvENKUlvE1_clEvEUlNS5_4HalfEE_St5arrayIPcLm2EELi4E23TrivialOffsetCalculatorILi1EjESH_NS0_6memory12LoadWithCastILi1EEENSI_13StoreWithCastILi1EEEEEviT_T0_T2_T3_T4_T5_)
        /*0014*/ 	.short	0x0160
        /*0016*/ 	.short	0x003c


	//----- nvinfo : EIATTR_CBANK_PARAM_SIZE
	.align		4
.L_1045:
        /*0018*/ 	.byte	0x03, 0x19
        /*001a*/ 	.short	0x003c


	//----- nvinfo : EIATTR_KPARAM_INFO
	.align		4
        /*001c*/ 	.byte	0x04, 0x17
        /*001e*/ 	.short	(.L_1047 - .L_1046)
.L_1046:
        /*0020*/ 	.word	0x00000000
        /*0024*/ 	.short	0x0006
        /*0026*/ 	.short	0x0034
        /*0028*/ 	.byte	0x00, 0xf0, 0x21, 0x00


	//----- nvinfo : EIATTR_KPARAM_INFO
	.align		4
.L_1047:
        /*002c*/ 	.byte	0x04, 0x17
        /*002e*/ 	.short	(.L_1049 - .L_1048)
.L_1048:
        /*0030*/ 	.word	0x00000000
        /*0034*/ 	.short	0x0005
        /*0036*/ 	.short	0x002c
        /*0038*/ 	.byte	0x00, 0xf0, 0x21, 0x00


	//----- nvinfo : EIATTR_KPARAM_INFO
	.align		4
.L_1049:
        /*003c*/ 	.byte	0x04, 0x17
        /*003e*/ 	.short	(.L_1051 - .L_1050)
.L_1050:
        /*0040*/ 	.word	0x00000000
        /*0044*/ 	.short	0x0004
        /*0046*/ 	.short	0x0029
        /*0048*/ 	.byte	0x00, 0xf0, 0x05, 0x00


	//----- nvinfo : EIATTR_KPARAM_INFO
	.align		4
.L_1051:
        /*004c*/ 	.byte	0x04, 0x17
        /*004e*/ 	.short	(.L_1053 - .L_1052)
.L_1052:
        /*0050*/ 	.word	0x00000000
        /*0054*/ 	.short	0x0003
        /*0056*/ 	.short	0x0028
        /*0058*/ 	.byte	0x00, 0xf0, 0x05, 0x00


	//----- nvinfo : EIATTR_KPARAM_INFO
	.align		4
.L_1053:
        /*005c*/ 	.byte	0x04, 0x17
        /*005e*/ 	.short	(.L_1055 - .L_1054)
.L_1054:
        /*0060*/ 	.word	0x00000000
        /*0064*/ 	.short	0x0002
        /*0066*/ 	.short	0x0018
        /*0068*/ 	.byte	0x00, 0xf0, 0x41, 0x00


	//----- nvinfo : EIATTR_KPARAM_INFO
	.align		4
.L_1055:
        /*006c*/ 	.byte	0x04, 0x17
        /*006e*/ 	.short	(.L_1057 - .L_1056)
.L_1056:
        /*0070*/ 	.word	0x00000000
        /*0074*/ 	.short	0x0001
        /*0076*/ 	.short	0x0008
        /*0078*/ 	.byte	0x00, 0xf0, 0x41, 0x00


	//----- nvinfo : EIATTR_KPARAM_INFO
	.align		4
.L_1057:
        /*007c*/ 	.byte	0x04, 0x17
        /*007e*/ 	.short	(.L_1059 - .L_1058)
.L_1058:
        /*0080*/ 	.word	0x00000000
        /*0084*/ 	.short	0x0000
        /*0086*/ 	.short	0x0000
        /*0088*/ 	.byte	0x00, 0xf0, 0x11, 0x00


	//----- nvinfo : EIATTR_MAXREG_COUNT
	.align		4
.L_1059:
        /*008c*/ 	.byte	0x03, 0x1b
        /*008e*/ 	.short	0x00ff


	//----- nvinfo : EIATTR_EXTERNS
	.align		4
        /*0090*/ 	.byte	0x04, 0x0f
        /*0092*/ 	.short	(.L_1061 - .L_1060)


	//   ....[0]....
	.align		4
.L_1060:
        /*0094*/ 	.word	index@(__assertfail)


	//----- nvinfo : EIATTR_MERCURY_ISA_VERSION
	.align		4
.L_1061:
        /*0098*/ 	.byte	0x03, 0x5f
        /*009a*/ 	.short	0x0000


	//----- nvinfo : EIATTR_SYSCALL_OFFSETS
	.align		4
        /*009c*/ 	.byte	0x04, 0x46
        /*009e*/ 	.short	(.L_1063 - .L_1062)


	//   ....[0]....
.L_1062:
        /*00a0*/ 	.word	0x00001070


	//   ....[1]....
        /*00a4*/ 	.word	0x00002140


	//   ....[2]....
        /*00a8*/ 	.word	0x00003220


	//   ....[3]....
        /*00ac*/ 	.word	0x000042d0


	//   ....[4]....
        /*00b0*/ 	.word	0x00005670


	//   ....[5]....
        /*00b4*/ 	.word	0x000066a0


	//   ....[6]....
        /*00b8*/ 	.word	0x00007690


	//   ....[7]....
        /*00bc*/ 	.word	0x00008680


	//----- nvinfo : EIATTR_EXIT_INSTR_OFFSETS
	.align		4
.L_1063:
        /*00c0*/ 	.byte	0x04, 0x1c
        /*00c2*/ 	.short	(.L_1065 - .L_1064)


	//   ....[0]....
.L_1064:
        /*00c4*/ 	.word	0x00007750


	//   ....[1]....
        /*00c8*/ 	.word	0x00007880


	//   ....[2]....
        /*00cc*/ 	.word	0x000078c0


	//   ....[3]....
        /*00d0*/ 	.word	0x00007960


	//   ....[4]....
        /*00d4*/ 	.word	0x000079a0


	//   ....[5]....
        /*00d8*/ 	.word	0x000079e0


	//   ....[6]....
        /*00dc*/ 	.word	0x00007a70


	//   ....[7]....
        /*00e0*/ 	.word	0x00007a90


	//   ....[8]....
        /*00e4*/ 	.word	0x00007b30


	//   ....[9]....
        /*00e8*/ 	.word	0x00007b80


	//   ....[10]....
        /*00ec*/ 	.word	0x00007bd0


	//   ....[11]....
        /*00f0*/ 	.word	0x00007ca0


	//   ....[12]....
        /*00f4*/ 	.word	0x00007d00


	//   ....[13]....
        /*00f8*/ 	.word	0x00007e90


	//   ....[14]....
        /*00fc*/ 	.word	0x00007ff0


	//   ....[15]....
        /*0100*/ 	.word	0x00008030


	//   ....[16]....
        /*0104*/ 	.word	0x000080f0


	//   ....[17]....
        /*0108*/ 	.word	0x00008270


	//   ....[18]....
        /*010c*/ 	.word	0x000083f0


	//   ....[19]....
        /*0110*/ 	.word	0x00008550


	//   ....[20]....
        /*0114*/ 	.word	0x00008690


	//   ....[21]....
        /*0118*/ 	.word	0x000086d0


	//   ....[22]....
        /*011c*/ 	.word	0x00008710


	//----- nvinfo : EIATTR_MAX_THREADS
	.align		4
.L_1065:
        /*0120*/ 	.byte	0x04, 0x05
        /*0122*/ 	.short	(.L_1067 - .L_1066)
.L_1066:
        /*0124*/ 	.word	0x00000080
        /*0128*/ 	.word	0x00000001
        /*012c*/ 	.word	0x00000001


	//----- nvinfo : EIATTR_CRS_STACK_SIZE
	.align		4
.L_1067:
        /*0130*/ 	.byte	0x04, 0x1e
        /*0132*/ 	.short	(.L_1069 - .L_1068)
.L_1068:
        /*0134*/ 	.word	0x00000000
.L_1069:


//--------------------- .nv.info._ZN2at6native18elementwise_kernelILi128ELi4EZNS0_22gpu_kernel_impl_nocastIZZZNS0_66_GLOBAL__N__d53a5ca4_28_ActivationLeakyReluKernel_cu_9e10b42f_310517leaky_relu_kernelERNS_18TensorIteratorBaseERKN3c106ScalarEENKUlvE_clEvENKUlvE1_clEvEUlNS6_4HalfEE_EEvS5_RKT_EUliE_EEviT1_ --------------------------
	.section	.nv.info._ZN2at6native18elementwise_kernelILi128ELi4EZNS0_22gpu_kernel_impl_nocastIZZZNS0_66_GLOBAL__N__d53a5ca4_28_ActivationLeakyReluKernel_cu_9e10b42f_310517leaky_relu_kernelERNS_18TensorIteratorBaseERKN3c106ScalarEENKUlvE_clEvENKUlvE1_clEvEUlNS6_4HalfEE_EEvS5_RKT_EUliE_EEviT1_,"",@"SHT_CUDA_INFO"
	.sectionflags	@""
	.align	4


	//----- nvinfo : EIATTR_CUDA_API_VERSION
	.align		4
        /*0000*/ 	.byte	0x04, 0x37
        /*0002*/ 	.short	(.L_1071 - .L_1070)
.L_1070:
        /*0004*/ 	.word	0x00000082


	//----- nvinfo : EIATTR_SW2861232_WAR
	.align		4
.L_1071:
        /*0008*/ 	.byte	0x01, 0x35
	.zero		2


	//----- nvinfo : EIATTR_PARAM_CBANK
	.align		4
        /*000c*/ 	.byte	0x04, 0x0a
        /*000e*/ 	.short	(.L_1073 - .L_1072)
	.align		4
.L_1072:
        /*0010*/ 	.word	index@(.nv.constant0._ZN2at6native18elementwise_kernelILi128ELi4EZNS0_22gpu_kernel_impl_nocastIZZZNS0_66_GLOBAL__N__d53a5ca4_28_ActivationLeakyReluKernel_cu_9e10b42f_310517leaky_relu_kernelERNS_18TensorIteratorBaseERKN3c106ScalarEENKUlvE_clEvENKUlvE1_clEvEUlNS6_4HalfEE_EEvS5_RKT_EUliE_EEviT1_)
        /*0014*/ 	.short	0x0160
        /*0016*/ 	.short	0x0228


	//----- nvinfo : EIATTR_CBANK_PARAM_SIZE
	.align		4
.L_1073:
        /*0018*/ 	.byte	0x03, 0x19
        /*001a*/ 	.short	0x0228


	//----- nvinfo : EIATTR_KPARAM_INFO
	.align		4
        /*001c*/ 	.byte	0x04, 0x17
        /*001e*/ 	.short	(.L_1075 - .L_1074)
.L_1074:
        /*0020*/ 	.word	0x00000000
        /*0024*/ 	.short	0x0001
        /*0026*/ 	.short	0x0008
        /*0028*/ 	.byte	0x00, 0xf0, 0x81, 0x08


	//----- nvinfo : EIATTR_KPARAM_INFO
	.align		4
.L_1075:
        /*002c*/ 	.byte	0x04, 0x17
        /*002e*/ 	.short	(.L_1077 - .L_1076)
.L_1076:
        /*0030*/ 	.word	0x00000000
        /*0034*/ 	.short	0x0000
        /*0036*/ 	.short	0x0000
        /*0038*/ 	.byte	0x00, 0xf0, 0x11, 0x00


	//----- nvinfo : EIATTR_MAXREG_COUNT
	.align		4
.L_1077:
        /*003c*/ 	.byte	0x03, 0x1b
        /*003e*/ 	.short	0x0080


	//----- nvinfo : EIATTR_MERCURY_ISA_VERSION
	.align		4
        /*0040*/ 	.byte	0x03, 0x5f
        /*0042*/ 	.short	0x0000


	//----- nvinfo : EIATTR_EXIT_INSTR_OFFSETS
	.align		4
        /*0044*/ 	.byte	0x04, 0x1c
        /*0046*/ 	.short	(.L_1079 - .L_1078)


	//   ....[0]....
.L_1078:
        /*0048*/ 	.word	0x00002da0


	//   ....[1]....
        /*004c*/ 	.word	0x00003c80


	//----- nvinfo : EIATTR_MAX_THREADS
	.align		4
.L_1079:
        /*0050*/ 	.byte	0x04, 0x05
        /*0052*/ 	.short	(.L_1081 - .L_1080)
.L_1080:
        /*0054*/ 	.word	0x00000080
        /*0058*/ 	.word	0x00000001
        /*005c*/ 	.word	0x00000001


	//----- nvinfo : EIATTR_CRS_STACK_SIZE
	.align		4
.L_1081:
        /*0060*/ 	.byte	0x04, 0x1e
        /*0062*/ 	.short	(.L_1083 - .L_1082)
.L_1082:
        /*0064*/ 	.word	0x00000000
.L_1083:


//--------------------- .nv.info._ZN2at6native27unrolled_elementwise_kernelIZZZNS0_66_GLOBAL__N__d53a5ca4_28_ActivationLeakyReluKernel_cu_9e10b42f_310517leaky_relu_kernelERNS_18TensorIteratorBaseERKN3c106ScalarEENKUlvE_clEvENKUlvE1_clEvEUlNS5_4HalfEE_St5arrayIPcLm2EELi4E23TrivialOffsetCalculatorILi1EjESH_NS0_6memory15LoadWithoutCastENSI_16StoreWithoutCastEEEviT_T0_T2_T3_T4_T5_ --------------------------
	.section	.nv.info._ZN2at6native27unrolled_elementwise_kernelIZZZNS0_66_GLOBAL__N__d53a5ca4_28_ActivationLeakyReluKernel_cu_9e10b42f_310517leaky_relu_kernelERNS_18TensorIteratorBaseERKN3c106ScalarEENKUlvE_clEvENKUlvE1_clEvEUlNS5_4HalfEE_St5arrayIPcLm2EELi4E23TrivialOffsetCalculatorILi1EjESH_NS0_6memory15LoadWithoutCastENSI_16StoreWithoutCastEEEviT_T0_T2_T3_T4_T5_,"",@"SHT_CUDA_INFO"
	.sectionflags	@""
	.align	4


	//----- nvinfo : EIATTR_CUDA_API_VERSION
	.align		4
        /*0000*/ 	.byte	0x04, 0x37
        /*0002*/ 	.short	(.L_1085 - .L_1084)
.L_1084:
        /*0004*/ 	.word	0x00000082


	//----- nvinfo : EIATTR_SW2861232_WAR
	.align		4
.L_1085:
        /*0008*/ 	.byte	0x01, 0x35
	.zero		2


	//----- nvinfo : EIATTR_PARAM_CBANK
	.align		4
        /*000c*/ 	.byte	0x04, 0x0a
        /*000e*/ 	.short	(.L_1087 - .L_1086)
	.align		4
.L_1086:
        /*0010*/ 	.word	index@(.nv.constant0._ZN2at6native27unrolled_elementwise_kernelIZZZNS0_66_GLOBAL__N__d53a5ca4_28_ActivationLeakyReluKernel_cu_9e10b42f_310517leaky_relu_kernelERNS_18TensorIteratorBaseERKN3c106ScalarEENKUlvE_clEvENKUlvE1_clEvEUlNS5_4HalfEE_St5arrayIPcLm2EELi4E23TrivialOffsetCalculatorILi1EjESH_NS0_6memory15LoadWithoutCastENSI_16StoreWithoutCastEEEviT_T0_T2_T3_T4_T5_)
        /*0014*/ 	.short	0x0160
        /*0016*/ 	.short	0x002c


	//----- nvinfo : EIATTR_CBANK_PARAM_SIZE
	.align		4
.L_1087:
        /*0018*/ 	.byte	0x03, 0x19
        /*001a*/ 	.short	0x002c


	//----- nvinfo : EIATTR_KPARAM_INFO
	.align		4
        /*001c*/ 	.byte	0x04, 0x17
        /*001e*/ 	.short	(.L_1089 - .L_1088)
.L_1088:
        /*0020*/ 	.word	0x00000000
        /*0024*/ 	.short	0x0006
        /*0026*/ 	.short	0x002b
        /*0028*/ 	.byte	0x00, 0xf0, 0x05, 0x00


	//----- nvinfo : EIATTR_KPARAM_INFO
	.align		4
.L_1089:
        /*002c*/ 	.byte	0x04, 0x17
        /*002e*/ 	.short	(.L_1091 - .L_1090)
.L_1090:
        /*0030*/ 	.word	0x00000000
        /*0034*/ 	.short	0x0005
        /*0036*/ 	.short	0x002a
        /*0038*/ 	.byte	0x00, 0xf0, 0x05, 0x00


	//----- nvinfo : EIATTR_KPARAM_INFO
	.align		4
.L_1091:
        /*003c*/ 	.byte	0x04, 0x17
        /*003e*/ 	.short	(.L_1093 - .L_1092)
.L_1092:
        /*0040*/ 	.word	0x00000000
        /*0044*/ 	.short	0x0004
        /*0046*/ 	.short	0x0029
        /*0048*/ 	.byte	0x00, 0xf0, 0x05, 0x00


	//----- nvinfo : EIATTR_KPARAM_INFO
	.align		4
.L_1093:
        /*004c*/ 	.byte	0x04, 0x17
        /*004e*/ 	.short	(.L_1095 - .L_1094)
.L_1094:
        /*0050*/ 	.word	0x00000000
        /*0054*/ 	.short	0x0003
        /*0056*/ 	.short	0x0028
        /*0058*/ 	.byte	0x00, 0xf0, 0x05, 0x00


	//----- nvinfo : EIATTR_KPARAM_INFO
	.align		4
.L_1095:
        /*005c*/ 	.byte	0x04, 0x17
        /*005e*/ 	.short	(.L_1097 - .L_1096)
.L_1096:
        /*0060*/ 	.word	0x00000000
        /*0064*/ 	.short	0x0002
        /*0066*/ 	.short	0x0018
        /*0068*/ 	.byte	0x00, 0xf0, 0x41, 0x00


	//----- nvinfo : EIATTR_KPARAM_INFO
	.align		4
.L_1097:
        /*006c*/ 	.byte	0x04, 0x17
        /*006e*/ 	.short	(.L_1099 - .L_1098)
.L_1098:
        /*0070*/ 	.word	0x00000000
        /*0074*/ 	.short	0x0001
        /*0076*/ 	.short	0x0008
        /*0078*/ 	.byte	0x00, 0xf0, 0x41, 0x00


	//----- nvinfo : EIATTR_KPARAM_INFO
	.align		4
.L_1099:
        /*007c*/ 	.byte	0x04, 0x17
        /*007e*/ 	.short	(.L_1101 - .L_1100)
.L_1100:
        /*0080*/ 	.word	0x00000000
        /*0084*/ 	.short	0x0000
        /*0086*/ 	.short	0x0000
        /*0088*/ 	.byte	0x00, 0xf0, 0x11, 0x00


	//----- nvinfo : EIATTR_MAXREG_COUNT
	.align		4
.L_1101:
        /*008c*/ 	.byte	0x03, 0x1b
        /*008e*/ 	.short	0x00ff


	//----- nvinfo : EIATTR_MERCURY_ISA_VERSION
	.align		4
        /*0090*/ 	.byte	0x03, 0x5f
        /*0092*/ 	.short	0x0000


	//----- nvinfo : EIATTR_EXIT_INSTR_OFFSETS
	.align		4
        /*0094*/ 	.byte	0x04, 0x1c
        /*0096*/ 	.short	(.L_1103 - .L_1102)


	//   ....[0]....
.L_1102:
        /*0098*/ 	.word	0x00000540


	//   ....[1]....
        /*009c*/ 	.word	0x00000590


	//----- nvinfo : EIATTR_MAX_THREADS
	.align		4
.L_1103:
        /*00a0*/ 	.byte	0x04, 0x05
        /*00a2*/ 	.short	(.L_1105 - .L_1104)
.L_1104:
        /*00a4*/ 	.word	0x00000080
        /*00a8*/ 	.word	0x00000001
        /*00ac*/ 	.word	0x00000001


	//----- nvinfo : EIATTR_CRS_STACK_SIZE
	.align		4
.L_1105:
        /*00b0*/ 	.byte	0x04, 0x1e
        /*00b2*/ 	.short	(.L_1107 - .L_1106)
.L_1106:
        /*00b4*/ 	.word	0x00000000
.L_1107:


//--------------------- .nv.info._ZN2at6native29vectorized_elementwise_kernelILi2EZZZNS0_66_GLOBAL__N__d53a5ca4_28_ActivationLeakyReluKernel_cu_9e10b42f_310517leaky_relu_kernelERNS_18TensorIteratorBaseERKN3c106ScalarEENKUlvE_clEvENKUlvE1_clEvEUlNS5_4HalfEE_St5arrayIPcLm2EEEEviT0_T1_ --------------------------
	.section	.nv.info._ZN2at6native29vectorized_elementwise_kernelILi2EZZZNS0_66_GLOBAL__N__d53a5ca4_28_ActivationLeakyReluKernel_cu_9e10b42f_310517leaky_relu_kernelERNS_18TensorIteratorBaseERKN3c106ScalarEENKUlvE_clEvENKUlvE1_clEvEUlNS5_4HalfEE_St5arrayIPcLm2EEEEviT0_T1_,"",@"SHT_CUDA_INFO"
	.sectionflags	@""
	.align	4


	//----- nvinfo : EIATTR_CUDA_API_VERSION
	.align		4
        /*0000*/ 	.byte	0x04, 0x37
        /*0002*/ 	.short	(.L_1109 - .L_1108)
.L_1108:
        /*0004*/ 	.word	0x00000082


	//----- nvinfo : EIATTR_SW2861232_WAR
	.align		4
.L_1109:
        /*0008*/ 	.byte	0x01, 0x35
	.zero		2


	//----- nvinfo : EIATTR_PARAM_CBANK
	.align		4
        /*000c*/ 	.byte	0x04, 0x0a
        /*000e*/ 	.short	(.L_1111 - .L_1110)
	.align		4
.L_1110:
        /*0010*/ 	.word	index@(.nv.constant0._ZN2at6native29vectorized_elementwise_kernelILi2EZZZNS0_66_GLOBAL__N__d53a5ca4_28_ActivationLeakyReluKernel_cu_9e10b42f_310517leaky_relu_kernelERNS_18TensorIteratorBaseERKN3c106ScalarEENKUlvE_clEvENKUlvE1_clEvEUlNS5_4HalfEE_St5arrayIPcLm2EEEEviT0_T1_)
        /*0014*/ 	.short	0x0160
        /*0016*/ 	.short	0x0028


	//----- nvinfo : EIATTR_CBANK_PARAM_SIZE
	.align		4
.L_1111:
        /*0018*/ 	.byte	0x03, 0x19
        /*001a*/ 	.short	0x0028


	//----- nvinfo : EIATTR_KPARAM_INFO
	.align		4
        /*001c*/ 	.byte	0x04, 0x17
        /*001e*/ 	.short	(.L_1113 - .L_1112)
.L_1112:
        /*0020*/ 	.word	0x00000000
        /*0024*/ 	.short	0x0002
        /*0026*/ 	.short	0x0018
        /*0028*/ 	.byte	0x00, 0xf0, 0x41, 0x00


	//----- nvinfo : EIATTR_KPARAM_INFO
	.align		4
.L_1113:
        /*002c*/ 	.byte	0x04, 0x17
        /*002e*/ 	.short	(.L_1115 - .L_1114)
.L_1114:
        /*0030*/ 	.word	0x00000000
        /*0034*/ 	.short	0x0001
        /*0036*/ 	.short	0x0008
        /*0038*/ 	.byte	0x00, 0xf0, 0x41, 0x00


	//----- nvinfo : EIATTR_KPARAM_INFO
	.align		4
.L_1115:
        /*003c*/ 	.byte	0x04, 0x17
        /*003e*/ 	.short	(.L_1117 - .L_1116)
.L_1116:
        /*0040*/ 	.word	0x00000000
        /*0044*/ 	.short	0x0000
        /*0046*/ 	.short	0x0000
        /*0048*/ 	.byte	0x00, 0xf0, 0x11, 0x00


	//----- nvinfo : EIATTR_MAXREG_COUNT
	.align		4
.L_1117:
        /*004c*/ 	.byte	0x03, 0x1b
        /*004e*/ 	.short	0x00ff


	//----- nvinfo : EIATTR_MERCURY_ISA_VERSION
	.align		4
        /*0050*/ 	.byte	0x03, 0x5f
        /*0052*/ 	.short	0x0000


	//----- nvinfo : EIATTR_EXIT_INSTR_OFFSETS
	.align		4
        /*0054*/ 	.byte	0x04, 0x1c
        /*0056*/ 	.short	(.L_1119 - .L_1118)


	//   ....[0]....
.L_1118:
        /*0058*/ 	.word	0x00000310


	//   ....[1]....
        /*005c*/ 	.word	0x00000df0


	//   ....[2]....
        /*0060*/ 	.word	0x00000e40


	//----- nvinfo : EIATTR_MAX_THREADS
	.align		4
.L_1119:
        /*0064*/ 	.byte	0x04, 0x05
        /*0066*/ 	.short	(.L_1121 - .L_1120)
.L_1120:
        /*0068*/ 	.word	0x00000080
        /*006c*/ 	.word	0x00000001
        /*0070*/ 	.word	0x00000001


	//----- nvinfo : EIATTR_CRS_STACK_SIZE
	.align		4
.L_1121:
        /*0074*/ 	.byte	0x04, 0x1e
        /*0076*/ 	.short	(.L_1123 - .L_1122)
.L_1122:
        /*0078*/ 	.word	0x00000000
.L_1123:


//--------------------- .nv.info._ZN2at6native29vectorized_elementwise_kernelILi4EZZZNS0_66_GLOBAL__N__d53a5ca4_28_ActivationLeakyReluKernel_cu_9e10b42f_310517leaky_relu_kernelERNS_18TensorIteratorBaseERKN3c106ScalarEENKUlvE_clEvENKUlvE1_clEvEUlNS5_4HalfEE_St5arrayIPcLm2EEEEviT0_T1_ --------------------------
	.section	.nv.info._ZN2at6native29vectorized_elementwise_kernelILi4EZZZNS0_66_GLOBAL__N__d53a5ca4_28_ActivationLeakyReluKernel_cu_9e10b42f_310517leaky_relu_kernelERNS_18TensorIteratorBaseERKN3c106ScalarEENKUlvE_clEvENKUlvE1_clEvEUlNS5_4HalfEE_St5arrayIPcLm2EEEEviT0_T1_,"",@"SHT_CUDA_INFO"
	.sectionflags	@""
	.align	4


	//----- nvinfo : EIATTR_CUDA_API_VERSION
	.align		4
        /*0000*/ 	.byte	0x04, 0x37
        /*0002*/ 	.short	(.L_1125 - .L_1124)
.L_1124:
        /*0004*/ 	.word	0x00000082


	//----- nvinfo : EIATTR_SW2861232_WAR
	.align		4
.L_1125:
        /*0008*/ 	.byte	0x01, 0x35
	.zero		2


	//----- nvinfo : EIATTR_PARAM_CBANK
	.align		4
        /*000c*/ 	.byte	0x04, 0x0a
        /*000e*/ 	.short	(.L_1127 - .L_1126)
	.align		4
.L_1126:
        /*0010*/ 	.word	index@(.nv.constant0._ZN2at6native29vectorized_elementwise_kernelILi4EZZZNS0_66_GLOBAL__N__d53a5ca4_28_ActivationLeakyReluKernel_cu_9e10b42f_310517leaky_relu_kernelERNS_18TensorIteratorBaseERKN3c106ScalarEENKUlvE_clEvENKUlvE1_clEvEUlNS5_4HalfEE_St5arrayIPcLm2EEEEviT0_T1_)
        /*0014*/ 	.short	0x0160
        /*0016*/ 	.short	0x0028


	//----- nvinfo : EIATTR_CBANK_PARAM_SIZE
	.align		4
.L_1127:
        /*0018*/ 	.byte	0x03, 0x19
        /*001a*/ 	.short	0x0028


	//----- nvinfo : EIATTR_KPARAM_INFO
	.align		4
        /*001c*/ 	.byte	0x04, 0x17
        /*001e*/ 	.short	(.L_1129 - .L_1128)
.L_1128:
        /*0020*/ 	.word	0x00000000
        /*0024*/ 	.short	0x0002
        /*0026*/ 	.short	0x0018
        /*0028*/ 	.byte	0x00, 0xf0, 0x41, 0x00


	//----- nvinfo : EIATTR_KPARAM_INFO
	.align		4
.L_1129:
        /*002c*/ 	.byte	0x04, 0x17
        /*002e*/ 	.short	(.L_1131 - .L_1130)
.L_1130:
        /*0030*/ 	.word	0x00000000
        /*0034*/ 	.short	0x0001
        /*0036*/ 	.short	0x0008
        /*0038*/ 	.byte	0x00, 0xf0, 0x41, 0x00


	//----- nvinfo : EIATTR_KPARAM_INFO
	.align		4
.L_1131:
        /*003c*/ 	.byte	0x04, 0x17
        /*003e*/ 	.short	(.L_1133 - .L_1132)
.L_1132:
        /*0040*/ 	.word	0x00000000
        /*0044*/ 	.short	0x0000
        /*0046*/ 	.short	0x0000
        /*0048*/ 	.byte	0x00, 0xf0, 0x11, 0x00


	//----- nvinfo : EIATTR_MAXREG_COUNT
	.align		4
.L_1133:
        /*004c*/ 	.byte	0x03, 0x1b
        /*004e*/ 	.short	0x00ff


	//----- nvinfo : EIATTR_MERCURY_ISA_VERSION
	.align		4
        /*0050*/ 	.byte	0x03, 0x5f
        /*0052*/ 	.short	0x0000


	//----- nvinfo : EIATTR_EXIT_INSTR_OFFSETS
	.align		4
        /*0054*/ 	.byte	0x04, 0x1c
        /*0056*/ 	.short	(.L_1135 - .L_1134)


	//   ....[0]....
.L_1134:
        /*0058*/ 	.word	0x000002d0


	//   ....[1]....
        /*005c*/ 	.word	0x00000db0


	//   ....[2]....
        /*0060*/ 	.word	0x00000e00


	//----- nvinfo : EIATTR_MAX_THREADS
	.align		4
.L_1135:
        /*0064*/ 	.byte	0x04, 0x05
        /*0066*/ 	.short	(.L_1137 - .L_1136)
.L_1136:
        /*0068*/ 	.word	0x00000080
        /*006c*/ 	.word	0x00000001
        /*0070*/ 	.word	0x00000001


	//----- nvinfo : EIATTR_CRS_STACK_SIZE
	.align		4
.L_1137:
        /*0074*/ 	.byte	0x04, 0x1e
        /*0076*/ 	.short	(.L_1139 - .L_1138)
.L_1138:
        /*0078*/ 	.word	0x00000000
.L_1139:


//--------------------- .nv.info._ZN2at6native29vectorized_elementwise_kernelILi8EZZZNS0_66_GLOBAL__N__d53a5ca4_28_ActivationLeakyReluKernel_cu_9e10b42f_310517leaky_relu_kernelERNS_18TensorIteratorBaseERKN3c106ScalarEENKUlvE_clEvENKUlvE1_clEvEUlNS5_4HalfEE_St5arrayIPcLm2EEEEviT0_T1_ --------------------------
	.section	.nv.info._ZN2at6native29vectorized_elementwise_kernelILi8EZZZNS0_66_GLOBAL__N__d53a5ca4_28_ActivationLeakyReluKernel_cu_9e10b42f_310517leaky_relu_kernelERNS_18TensorIteratorBaseERKN3c106ScalarEENKUlvE_clEvENKUlvE1_clEvEUlNS5_4HalfEE_St5arrayIPcLm2EEEEviT0_T1_,"",@"SHT_CUDA_INFO"
	.sectionflags	@""
	.align	4


	//----- nvinfo : EIATTR_CUDA_API_VERSION
	.align		4
        /*0000*/ 	.byte	0x04, 0x37
        /*0002*/ 	.short	(.L_1141 - .L_1140)
.L_1140:
        /*0004*/ 	.word	0x00000082


	//----- nvinfo : EIATTR_SW2861232_WAR
	.align		4
.L_1141:
        /*0008*/ 	.byte	0x01, 0x35
	.zero		2


	//----- nvinfo : EIATTR_PARAM_CBANK
	.align		4
        /*000c*/ 	.byte	0x04, 0x0a
        /*000e*/ 	.short	(.L_1143 - .L_1142)
	.align		4
.L_1142:
        /*0010*/ 	.word	index@(.nv.constant0._ZN2at6native29vectorized_elementwise_kernelILi8EZZZNS0_66_GLOBAL__N__d53a5ca4_28_ActivationLeakyReluKernel_cu_9e10b42f_310517leaky_relu_kernelERNS_18TensorIteratorBaseERKN3c106ScalarEENKUlvE_clEvENKUlvE1_clEvEUlNS5_4HalfEE_St5arrayIPcLm2EEEEviT0_T1_)
        /*0014*/ 	.short	0x0160
        /*0016*/ 	.short	0x0028


	//----- nvinfo : EIATTR_CBANK_PARAM_SIZE
	.align		4
.L_1143:
        /*0018*/ 	.byte	0x03, 0x19
        /*001a*/ 	.short	0x0028


	//----- nvinfo : EIATTR_KPARAM_INFO
	.align		4
        /*001c*/ 	.byte	0x04, 0x17
        /*001e*/ 	.short	(.L_1145 - .L_1144)
.L_1144:
        /*0020*/ 	.word	0x00000000
        /*0024*/ 	.short	0x0002
        /*0026*/ 	.short	0x0018
        /*0028*/ 	.byte	0x00, 0xf0, 0x41, 0x00


	//----- nvinfo : EIATTR_KPARAM_INFO
	.align		4
.L_1145:
        /*002c*/ 	.byte	0x04, 0x17
        /*002e*/ 	.short	(.L_1147 - .L_1146)
.L_1146:
        /*0030*/ 	.word	0x00000000
        /*0034*/ 	.short	0x0001
        /*0036*/ 	.short	0x0008
        /*0038*/ 	.byte	0x00, 0xf0, 0x41, 0x00


	//----- nvinfo : EIATTR_KPARAM_INFO
	.align		4
.L_1147:
        /*003c*/ 	.byte	0x04, 0x17
        /*003e*/ 	.short	(.L_1149 - .L_1148)
.L_1148:
        /*0040*/ 	.word	0x00000000
        /*0044*/ 	.short	0x0000
        /*0046*/ 	.short	0x0000
        /*0048*/ 	.byte	0x00, 0xf0, 0x11, 0x00


	//----- nvinfo : EIATTR_MAXREG_COUNT
	.align		4
.L_1149:
        /*004c*/ 	.byte	0x03, 0x1b
        /*004e*/ 	.short	0x00ff


	//----- nvinfo : EIATTR_MERCURY_ISA_VERSION
	.align		4
        /*0050*/ 	.byte	0x03, 0x5f
        /*0052*/ 	.short	0x0000


	//----- nvinfo : EIATTR_EXIT_INSTR_OFFSETS
	.align		4
        /*0054*/ 	.byte	0x04, 0x1c
        /*0056*/ 	.short	(.L_1151 - .L_1150)


	//   ....[0]....
.L_1150:
        /*0058*/ 	.word	0x00000010


	//----- nvinfo : EIATTR_MAX_THREADS
	.align		4
.L_1151:
        /*005c*/ 	.byte	0x04, 0x05
        /*005e*/ 	.short	(.L_1153 - .L_1152)
.L_1152:
        /*0060*/ 	.word	0x00000080
        /*0064*/ 	.word	0x00000001
        /*0068*/ 	.word	0x00000001
.L_1153:


//--------------------- .nv.info._ZN2at6native18elementwise_kernelILi128ELi4EZNS0_15gpu_kernel_implIZZZNS0_66_GLOBAL__N__d53a5ca4_28_ActivationLeakyReluKernel_cu_9e10b42f_310517leaky_relu_kernelERNS_18TensorIteratorBaseERKN3c106ScalarEENKUlvE_clEvENKUlvE0_clEvEUlfE_EEvS5_RKT_EUliE_EEviT1_ --------------------------
	.section	.nv.info._ZN2at6native18elementwise_kernelILi128ELi4EZNS0_15gpu_kernel_implIZZZNS0_66_GLOBAL__N__d53a5ca4_28_ActivationLeakyReluKernel_cu_9e10b42f_310517leaky_relu_kernelERNS_18TensorIteratorBaseERKN3c106ScalarEENKUlvE_clEvENKUlvE0_clEvEUlfE_EEvS5_RKT_EUliE_EEviT1_,"",@"SHT_CUDA_INFO"
	.sectionflags	@""
	.align	4


	//----- nvinfo : EIATTR_CUDA_API_VERSION
	.align		4
        /*0000*/ 	.byte	0x04, 0x37
        /*0002*/ 	.short	(.L_1155 - .L_1154)
.L_1154:
        /*0004*/ 	.word	0x00000082


	//----- nvinfo : EIATTR_SW2861232_WAR
	.align		4
.L_1155:
        /*0008*/ 	.byte	0x01, 0x35
	.zero		2


	//----- nvinfo : EIATTR_PARAM_CBANK
	.align		4
        /*000c*/ 	.byte	0x04, 0x0a
        /*000e*/ 	.short	(.L_1157 - .L_1156)
	.align		4
.L_1156:
        /*0010*/ 	.word	index@(.nv.constant0._ZN2at6native18elementwise_kernelILi128ELi4EZNS0_15gpu_kernel_implIZZZNS0_66_GLOBAL__N__d53a5ca4_28_ActivationLeakyReluKernel_cu_9e10b42f_310517leaky_relu_kernelERNS_18TensorIteratorBaseERKN3c106ScalarEENKUlvE_clEvENKUlvE0_clEvEUlfE_EEvS5_RKT_EUliE_EEviT1_)
        /*0014*/ 	.short	0x0160
        /*0016*/ 	.short	0x0230


	//----- nvinfo : EIATTR_CBANK_PARAM_SIZE
	.align		4
.L_1157:
        /*0018*/ 	.byte	0x03, 0x19
        /*001a*/ 	.short	0x0230


	//----- nvinfo : EIATTR_KPARAM_INFO
	.align		4
        /*001c*/ 	.byte	0x04, 0x17
        /*001e*/ 	.short	(.L_1159 - .L_1158)
.L_1158:
        /*0020*/ 	.word	0x00000000
        /*0024*/ 	.short	0x0001
        /*0026*/ 	.short	0x0008
        /*0028*/ 	.byte	0x00, 0xf0, 0xa1, 0x08


	//----- nvinfo : EIATTR_KPARAM_INFO
	.align		4
.L_1159:
        /*002c*/ 	.byte	0x04, 0x17
        /*002e*/ 	.short	(.L_1161 - .L_1160)
.L_1160:
        /*0030*/ 	.word	0x00000000
        /*0034*/ 	.short	0x0000
        /*0036*/ 	.short	0x0000
        /*0038*/ 	.byte	0x00, 0xf0, 0x11, 0x00


	//----- nvinfo : EIATTR_MAXREG_COUNT
	.align		4
.L_1161:
        /*003c*/ 	.byte	0x03, 0x1b
        /*003e*/ 	.short	0x0080


	//----- nvinfo : EIATTR_EXTERNS
	.align		4
        /*0040*/ 	.byte	0x04, 0x0f
        /*0042*/ 	.short	(.L_1163 - .L_1162)


	//   ....[0]....
	.align		4
.L_1162:
        /*0044*/ 	.word	index@(__assertfail)


	//----- nvinfo : EIATTR_MERCURY_ISA_VERSION
	.align		4
.L_1163:
        /*0048*/ 	.byte	0x03, 0x5f
        /*004a*/ 	.short	0x0000


	//----- nvinfo : EIATTR_SYSCALL_OFFSETS
	.align		4
        /*004c*/ 	.byte	0x04, 0x46
        /*004e*/ 	.short	(.L_1165 - .L_1164)


	//   ....[0]....
.L_1164:
        /*0050*/ 	.word	0x00001c60


	//   ....[1]....
        /*0054*/ 	.word	0x00002b10


	//   ....[2]....
        /*0058*/ 	.word	0x000047b0


	//   ....[3]....
        /*005c*/ 	.word	0x00005660


	//   ....[4]....
        /*0060*/ 	.word	0x000072d0


	//   ....[5]....
        /*0064*/ 	.word	0x00008180


	//   ....[6]....
        /*0068*/ 	.word	0x00009e00


	//   ....[7]....
        /*006c*/ 	.word	0x0000acb0


	//----- nvinfo : EIATTR_EXIT_INSTR_OFFSETS
	.align		4
.L_1165:
        /*0070*/ 	.byte	0x04, 0x1c
        /*0072*/ 	.short	(.L_1167 - .L_1166)


	//   ....[0]....
.L_1166:
        /*0074*/ 	.word	0x00008220


	//   ....[1]....
        /*0078*/ 	.word	0x00009fa0


	//   ....[2]....
        /*007c*/ 	.word	0x00009fe0


	//   ....[3]....
        /*0080*/ 	.word	0x0000a070


	//   ....[4]....
        /*0084*/ 	.word	0x0000a0a0


	//   ....[5]....
        /*0088*/ 	.word	0x0000a0d0


	//   ....[6]....
        /*008c*/ 	.word	0x0000a150


	//   ....[7]....
        /*0090*/ 	.word	0x0000a180


	//   ....[8]....
        /*0094*/ 	.word	0x0000a210


	//   ....[9]....
        /*0098*/ 	.word	0x0000a250


	//   ....[10]....
        /*009c*/ 	.word	0x0000a290


	//   ....[11]....
        /*00a0*/ 	.word	0x0000a350


	//   ....[12]....
        /*00a4*/ 	.word	0x0000a3a0


	//   ....[13]....
        /*00a8*/ 	.word	0x0000a520


	//   ....[14]....
        /*00ac*/ 	.word	0x0000a670


	//   ....[15]....
        /*00b0*/ 	.word	0x0000a6a0


	//   ....[16]....
        /*00b4*/ 	.word	0x0000a750


	//   ....[17]....
        /*00b8*/ 	.word	0x0000a8c0


	//   ....[18]....
        /*00bc*/ 	.word	0x0000aa30


	//   ....[19]....
        /*00c0*/ 	.word	0x0000ab80


	//   ....[20]....
        /*00c4*/ 	.word	0x0000acc0


	//   ....[21]....
        /*00c8*/ 	.word	0x0000acf0


	//   ....[22]....
        /*00cc*/ 	.word	0x0000ad20


	//----- nvinfo : EIATTR_MAX_THREADS
	.align		4
.L_1167:
        /*00d0*/ 	.byte	0x04, 0x05
        /*00d2*/ 	.short	(.L_1169 - .L_1168)
.L_1168:
        /*00d4*/ 	.word	0x00000080
        /*00d8*/ 	.word	0x00000001
        /*00dc*/ 	.word	0x00000001


	//----- nvinfo : EIATTR_CRS_STACK_SIZE
	.align		4
.L_1169:
        /*00e0*/ 	.byte	0x04, 0x1e
        /*00e2*/ 	.short	(.L_1171 - .L_1170)
.L_1170:
        /*00e4*/ 	.word	0x00000000
.L_1171:


//--------------------- .nv.info._ZN2at6native27unrolled_elementwise_kernelIZZZNS0_66_GLOBAL__N__d53a5ca4_28_ActivationLeakyReluKernel_cu_9e10b42f_310517leaky_relu_kernelERNS_18TensorIteratorBaseERKN3c106ScalarEENKUlvE_clEvENKUlvE0_clEvEUlfE_St5arrayIPcLm2EELi4E23TrivialOffsetCalculatorILi1EjESG_NS0_6memory12LoadWithCastILi1EEENSH_13StoreWithCastILi1EEEEEviT_T0_T2_T3_T4_T5_ --------------------------
	.section	.nv.info._ZN2at6native27unrolled_elementwise_kernelIZZZNS0_66_GLOBAL__N__d53a5ca4_28_ActivationLeakyReluKernel_cu_9e10b42f_310517leaky_relu_kernelERNS_18TensorIteratorBaseERKN3c106ScalarEENKUlvE_clEvENKUlvE0_clEvEUlfE_St5arrayIPcLm2EELi4E23TrivialOffsetCalculatorILi1EjESG_NS0_6memory12LoadWithCastILi1EEENSH_13StoreWithCastILi1EEEEEviT_T0_T2_T3_T4_T5_,"",@"SHT_CUDA_INFO"
	.sectionflags	@""
	.align	4


	//----- nvinfo : EIATTR_CUDA_API_VERSION
	.align		4
        /*0000*/ 	.byte	0x04, 0x37
        /*0002*/ 	.short	(.L_1173 - .L_1172)
.L_1172:
        /*0004*/ 	.word	0x00000082


	//----- nvinfo : EIATTR_SW2861232_WAR
	.align		4
.L_1173:
        /*0008*/ 	.byte	0x01, 0x35
	.zero		2


	//----- nvinfo : EIATTR_PARAM_CBANK
	.align		4
        /*000c*/ 	.byte	0x04, 0x0a
        /*000e*/ 	.short	(.L_1175 - .L_1174)
	.align		4
.L_1174:
        /*0010*/ 	.word	index@(.nv.constant0._ZN2at6native27unrolled_elementwise_kernelIZZZNS0_66_GLOBAL__N__d53a5ca4_28_ActivationLeakyReluKernel_cu_9e10b42f_310517leaky_relu_kernelERNS_18TensorIteratorBaseERKN3c106ScalarEENKUlvE_clEvENKUlvE0_clEvEUlfE_St5arrayIPcLm2EELi4E23TrivialOffsetCalculatorILi1EjESG_NS0_6memory12LoadWithCastILi1EEENSH_13StoreWithCastILi1EEEEEviT_T0_T2_T3_T4_T5_)
        /*0014*/ 	.short	0x0160
        /*0016*/ 	.short	0x003c


	//----- nvinfo : EIATTR_CBANK_PARAM_SIZE
	.align		4
.L_1175:
        /*0018*/ 	.byte	0x03, 0x19
        /*001a*/ 	.short	0x003c


	//----- nvinfo : EIATTR_KPARAM_INFO
	.align		4
        /*001c*/ 	.byte	0x04, 0x17
        /*001e*/ 	.short	(.L_1177 - .L_1176)
.L_1176:
        /*0020*/ 	.word	0x00000000
        /*0024*/ 	.short	0x0006
        /*0026*/ 	.short	0x0034
        /*0028*/ 	.byte	0x00, 0xf0, 0x21, 0x00


	//----- nvinfo : EIATTR_KPARAM_INFO
	.align		4
.L_1177:
        /*002c*/ 	.byte	0x04, 0x17
        /*002e*/ 	.short	(.L_1179 - .L_1178)
.L_1178:
        /*0030*/ 	.word	0x00000000
        /*0034*/ 	.short	0x0005
        /*0036*/ 	.short	0x002c
        /*0038*/ 	.byte	0x00, 0xf0, 0x21, 0x00


	//----- nvinfo : EIATTR_KPARAM_INFO
	.align		4
.L_1179:
        /*003c*/ 	.byte	0x04, 0x17
        /*003e*/ 	.short	(.L_1181 - .L_1180)
.L_1180:
        /*0040*/ 	.word	0x00000000
        /*0044*/ 	.short	0x0004
        /*0046*/ 	.short	0x0029
        /*0048*/ 	.byte	0x00, 0xf0, 0x05, 0x00


	//----- nvinfo : EIATTR_KPARAM_INFO
	.align		4
.L_1181:
        /*004c*/ 	.byte	0x04, 0x17
        /*004e*/ 	.short	(.L_1183 - .L_1182)
.L_1182:
        /*0050*/ 	.word	0x00000000
        /*0054*/ 	.short	0x0003
        /*0056*/ 	.short	0x0028
        /*0058*/ 	.byte	0x00, 0xf0, 0x05, 0x00


	//----- nvinfo : EIATTR_KPARAM_INFO
	.align		4
.L_1183:
        /*005c*/ 	.byte	0x04, 0x17
        /*005e*/ 	.short	(.L_1185 - .L_1184)
.L_1184:
        /*0060*/ 	.word	0x00000000
        /*0064*/ 	.short	0x0002
        /*0066*/ 	.short	0x0018
        /*0068*/ 	.byte	0x00, 0xf0, 0x41, 0x00


	//----- nvinfo : EIATTR_KPARAM_INFO
	.align		4
.L_1185:
        /*006c*/ 	.byte	0x04, 0x17
        /*006e*/ 	.short	(.L_1187 - .L_1186)
.L_1186:
        /*0070*/ 	.word	0x00000000
        /*0074*/ 	.short	0x0001
        /*0076*/ 	.short	0x0008
        /*0078*/ 	.byte	0x00, 0xf0, 0x41, 0x00


	//----- nvinfo : EIATTR_KPARAM_INFO
	.align		4
.L_1187:
        /*007c*/ 	.byte	0x04, 0x17
        /*007e*/ 	.short	(.L_1189 - .L_1188)
.L_1188:
        /*0080*/ 	.word	0x00000000
        /*0084*/ 	.short	0x0000
        /*0086*/ 	.short	0x0000
        /*0088*/ 	.byte	0x00, 0xf0, 0x11, 0x00


	//----- nvinfo : EIATTR_MAXREG_COUNT
	.align		4
.L_1189:
        /*008c*/ 	.byte	0x03, 0x1b
        /*008e*/ 	.short	0x00ff


	//----- nvinfo : EIATTR_EXTERNS
	.align		4
        /*0090*/ 	.byte	0x04, 0x0f
        /*0092*/ 	.short	(.L_1191 - .L_1190)


	//   ....[0]....
	.align		4
.L_1190:
        /*0094*/ 	.word	index@(__assertfail)


	//----- nvinfo : EIATTR_MERCURY_ISA_VERSION
	.align		4
.L_1191:
        /*0098*/ 	.byte	0x03, 0x5f
        /*009a*/ 	.short	0x0000


	//----- nvinfo : EIATTR_SYSCALL_OFFSETS
	.align		4
        /*009c*/ 	.byte	0x04, 0x46
        /*009e*/ 	.short	(.L_1193 - .L_1192)


	//   ....[0]....
.L_1192:
        /*00a0*/ 	.word	0x00000e50


	//   ....[1]....
        /*00a4*/ 	.word	0x00001cd0


	//   ....[2]....
        /*00a8*/ 	.word	0x00002b60


	//   ....[3]....
        /*00ac*/ 	.word	0x00003990


	//   ....[4]....
        /*00b0*/ 	.word	0x00004930


	//   ....[5]....
        /*00b4*/ 	.word	0x00005810


	//   ....[6]....
        /*00b8*/ 	.word	0x000066e0


	//   ....[7]....
        /*00bc*/ 	.word	0x000075b0


	//----- nvinfo : EIATTR_EXIT_INSTR_OFFSETS
	.align		4
.L_1193:
        /*00c0*/ 	.byte	0x04, 0x1c
        /*00c2*/ 	.short	(.L_1195 - .L_1194)


	//   ....[0]....
.L_1194:
        /*00c4*/ 	.word	0x00006780


	//   ....[1]....
        /*00c8*/ 	.word	0x000068a0


	//   ....[2]....
        /*00cc*/ 	.word	0x000068e0


	//   ....[3]....
        /*00d0*/ 	.word	0x00006970


	//   ....[4]....
        /*00d4*/ 	.word	0x000069a0


	//   ....[5]....
        /*00d8*/ 	.word	0x000069d0


	//   ....[6]....
        /*00dc*/ 	.word	0x00006a50


	//   ....[7]....
        /*00e0*/ 	.word	0x00006a80


	//   ....[8]....
        /*00e4*/ 	.word	0x00006b10


	//   ....[9]....
        /*00e8*/ 	.word	0x00006b50


	//   ....[10]....
        /*00ec*/ 	.word	0x00006b90


	//   ....[11]....
        /*00f0*/ 	.word	0x00006c50


	//   ....[12]....
        /*00f4*/ 	.word	0x00006ca0


	//   ....[13]....
        /*00f8*/ 	.word	0x00006e20


	//   ....[14]....
        /*00fc*/ 	.word	0x00006f70


	//   ....[15]....
        /*0100*/ 	.word	0x00006fa0


	//   ....[16]....
        /*0104*/ 	.word	0x00007050


	//   ....[17]....
        /*0108*/ 	.word	0x000071c0


	//   ....[18]....
        /*010c*/ 	.word	0x00007330


	//   ....[19]....
        /*0110*/ 	.word	0x00007480


	//   ....[20]....
        /*0114*/ 	.word	0x000075c0


	//   ....[21]....
        /*0118*/ 	.word	0x000075f0


	//   ....[22]....
        /*011c*/ 	.word	0x00007620


	//----- nvinfo : EIATTR_MAX_THREADS
	.align		4
.L_1195:
        /*0120*/ 	.byte	0x04, 0x05
        /*0122*/ 	.short	(.L_1197 - .L_1196)
.L_1196:
        /*0124*/ 	.word	0x00000080
        /*0128*/ 	.word	0x00000001
        /*012c*/ 	.word	0x00000001


	//----- nvinfo : EIATTR_CRS_STACK_SIZE
	.align		4
.L_1197:
        /*0130*/ 	.byte	0x04, 0x1e
        /*0132*/ 	.short	(.L_1199 - .L_1198)
.L_1198:
        /*0134*/ 	.word	0x00000000
.L_1199:


//--------------------- .nv.info._ZN2at6native18elementwise_kernelILi128ELi2EZNS0_22gpu_kernel_impl_nocastIZZZNS0_66_GLOBAL__N__d53a5ca4_28_ActivationLeakyReluKernel_cu_9e10b42f_310517leaky_relu_kernelERNS_18TensorIteratorBaseERKN3c106ScalarEENKUlvE_clEvENKUlvE0_clEvEUlfE_EEvS5_RKT_EUliE_EEviT1_ --------------------------
	.section	.nv.info._ZN2at6native18elementwise_kernelILi128ELi2EZNS0_22gpu_kernel_impl_nocastIZZZNS0_66_GLOBAL__N__d53a5ca4_28_ActivationLeakyReluKernel_cu_9e10b42f_310517leaky_relu_kernelERNS_18TensorIteratorBaseERKN3c106ScalarEENKUlvE_clEvENKUlvE0_clEvEUlfE_EEvS5_RKT_EUliE_EEviT1_,"",@"SHT_CUDA_INFO"
	.sectionflags	@""
	.align	4


	//----- nvinfo : EIATTR_CUDA_API_VERSION
	.align		4
        /*0000*/ 	.byte	0x04, 0x37
        /*0002*/ 	.short	(.L_1201 - .L_1200)
.L_1200:
        /*0004*/ 	.word	0x00000082


	//----- nvinfo : EIATTR_SW2861232_WAR
	.align		4
.L_1201:
        /*0008*/ 	.byte	0x01, 0x35
	.zero		2


	//----- nvinfo : EIATTR_PARAM_CBANK
	.align		4
        /*000c*/ 	.byte	0x04, 0x0a
        /*000e*/ 	.short	(.L_1203 - .L_1202)
	.align		4
.L_1202:
        /*0010*/ 	.word	index@(.nv.constant0._ZN2at6native18elementwise_kernelILi128ELi2EZNS0_22gpu_kernel_impl_nocastIZZZNS0_66_GLOBAL__N__d53a5ca4_28_ActivationLeakyReluKernel_cu_9e10b42f_310517leaky_relu_kernelERNS_18TensorIteratorBaseERKN3c106ScalarEENKUlvE_clEvENKUlvE0_clEvEUlfE_EEvS5_RKT_EUliE_EEviT1_)
        /*0014*/ 	.short	0x0160
        /*0016*/ 	.short	0x0228


	//----- nvinfo : EIATTR_CBANK_PARAM_SIZE
	.align		4
.L_1203:
        /*0018*/ 	.byte	0x03, 0x19
        /*001a*/ 	.short	0x0228


	//----- nvinfo : EIATTR_KPARAM_INFO
	.align		4
        /*001c*/ 	.byte	0x04, 0x17
        /*001e*/ 	.short	(.L_1205 - .L_1204)
.L_1204:
        /*0020*/ 	.word	0x00000000
        /*0024*/ 	.short	0x0001
        /*0026*/ 	.short	0x0008
        /*0028*/ 	.byte	0x00, 0xf0, 0x81, 0x08


	//----- nvinfo : EIATTR_KPARAM_INFO
	.align		4
.L_1205:
        /*002c*/ 	.byte	0x04, 0x17
        /*002e*/ 	.short	(.L_1207 - .L_1206)
.L_1206:
        /*0030*/ 	.word	0x00000000
        /*0034*/ 	.short	0x0000
        /*0036*/ 	.short	0x0000
        /*0038*/ 	.byte	0x00, 0xf0, 0x11, 0x00


	//----- nvinfo : EIATTR_MAXREG_COUNT
	.align		4
.L_1207:
        /*003c*/ 	.byte	0x03, 0x1b
        /*003e*/ 	.short	0x0080


	//----- nvinfo : EIATTR_MERCURY_ISA_VERSION
	.align		4
        /*0040*/ 	.byte	0x03, 0x5f
        /*0042*/ 	.short	0x0000


	//----- nvinfo : EIATTR_EXIT_INSTR_OFFSETS
	.align		4
        /*0044*/ 	.byte	0x04, 0x1c
        /*0046*/ 	.short	(.L_1209 - .L_1208)


	//   ....[0]....
.L_1208:
        /*0048*/ 	.word	0x00000f70


	//   ....[1]....
        /*004c*/ 	.word	0x00001e40


	//----- nvinfo : EIATTR_MAX_THREADS
	.align		4
.L_1209:
        /*0050*/ 	.byte	0x04, 0x05
        /*0052*/ 	.short	(.L_1211 - .L_1210)
.L_1210:
        /*0054*/ 	.word	0x00000080
        /*0058*/ 	.word	0x00000001
        /*005c*/ 	.word	0x00000001


	//----- nvinfo : EIATTR_CRS_STACK_SIZE
	.align		4
.L_1211:
        /*0060*/ 	.byte	0x04, 0x1e
        /*0062*/ 	.short	(.L_1213 - .L_1212)
.L_1212:
        /*0064*/ 	.word	0x00000000
.L_1213:


//--------------------- .nv.info._ZN2at6native27unrolled_elementwise_kernelIZZZNS0_66_GLOBAL__N__d53a5ca4_28_ActivationLeakyReluKernel_cu_9e10b42f_310517leaky_relu_kernelERNS_18TensorIteratorBaseERKN3c106ScalarEENKUlvE_clEvENKUlvE0_clEvEUlfE_St5arrayIPcLm2EELi4E23TrivialOffsetCalculatorILi1EjESG_NS0_6memory15LoadWithoutCastENSH_16StoreWithoutCastEEEviT_T0_T2_T3_T4_T5_ --------------------------
	.section	.nv.info._ZN2at6native27unrolled_elementwise_kernelIZZZNS0_66_GLOBAL__N__d53a5ca4_28_ActivationLeakyReluKernel_cu_9e10b42f_310517leaky_relu_kernelERNS_18TensorIteratorBaseERKN3c106ScalarEENKUlvE_clEvENKUlvE0_clEvEUlfE_St5arrayIPcLm2EELi4E23TrivialOffsetCalculatorILi1EjESG_NS0_6memory15LoadWithoutCastENSH_16StoreWithoutCastEEEviT_T0_T2_T3_T4_T5_,"",@"SHT_CUDA_INFO"
	.sectionflags	@""
	.align	4


	//----- nvinfo : EIATTR_CUDA_API_VERSION
	.align		4
        /*0000*/ 	.byte	0x04, 0x37
        /*0002*/ 	.short	(.L_1215 - .L_1214)
.L_1214:
        /*0004*/ 	.word	0x00000082


	//----- nvinfo : EIATTR_SW2861232_WAR
	.align		4
.L_1215:
        /*0008*/ 	.byte	0x01, 0x35
	.zero		2


	//----- nvinfo : EIATTR_PARAM_CBANK
	.align		4
        /*000c*/ 	.byte	0x04, 0x0a
        /*000e*/ 	.short	(.L_1217 - .L_1216)
	.align		4
.L_1216:
        /*0010*/ 	.word	index@(.nv.constant0._ZN2at6native27unrolled_elementwise_kernelIZZZNS0_66_GLOBAL__N__d53a5ca4_28_ActivationLeakyReluKernel_cu_9e10b42f_310517leaky_relu_kernelERNS_18TensorIteratorBaseERKN3c106ScalarEENKUlvE_clEvENKUlvE0_clEvEUlfE_St5arrayIPcLm2EELi4E23TrivialOffsetCalculatorILi1EjESG_NS0_6memory15LoadWithoutCastENSH_16StoreWithoutCastEEEviT_T0_T2_T3_T4_T5_)
        /*0014*/ 	.short	0x0160
        /*0016*/ 	.short	0x002c


	//----- nvinfo : EIATTR_CBANK_PARAM_SIZE
	.align		4
.L_1217:
        /*0018*/ 	.byte	0x03, 0x19
        /*001a*/ 	.short	0x002c


	//----- nvinfo : EIATTR_KPARAM_INFO
	.align		4
        /*001c*/ 	.byte	0x04, 0x17
        /*001e*/ 	.short	(.L_1219 - .L_1218)
.L_1218:
        /*0020*/ 	.word	0x00000000
        /*0024*/ 	.short	0x0006
        /*0026*/ 	.short	0x002b
        /*0028*/ 	.byte	0x00, 0xf0, 0x05, 0x00


	//----- nvinfo : EIATTR_KPARAM_INFO
	.align		4
.L_1219:
        /*002c*/ 	.byte	0x04, 0x17
        /*002e*/ 	.short	(.L_1221 - .L_1220)
.L_1220:
        /*0030*/ 	.word	0x00000000
        /*0034*/ 	.short	0x0005
        /*0036*/ 	.short	0x002a
        /*0038*/ 	.byte	0x00, 0xf0, 0x05, 0x00


	//----- nvinfo : EIATTR_KPARAM_INFO
	.align		4
.L_1221:
        /*003c*/ 	.byte	0x04, 0x17
        /*003e*/ 	.short	(.L_1223 - .L_1222)
.L_1222:
        /*0040*/ 	.word	0x00000000
        /*0044*/ 	.short	0x0004
        /*0046*/ 	.short	0x0029
        /*0048*/ 	.byte	0x00, 0xf0, 0x05, 0x00


	//----- nvinfo : EIATTR_KPARAM_INFO
	.align		4
.L_1223:
        /*004c*/ 	.byte	0x04, 0x17
        /*004e*/ 	.short	(.L_1225 - .L_1224)
.L_1224:
        /*0050*/ 	.word	0x00000000
        /*0054*/ 	.short	0x0003
        /*0056*/ 	.short	0x0028
        /*0058*/ 	.byte	0x00, 0xf0, 0x05, 0x00


	//----- nvinfo : EIATTR_KPARAM_INFO
	.align		4
.L_1225:
        /*005c*/ 	.byte	0x04, 0x17
        /*005e*/ 	.short	(.L_1227 - .L_1226)
.L_1226:
        /*0060*/ 	.word	0x00000000
        /*0064*/ 	.short	0x0002
        /*0066*/ 	.short	0x0018
        /*0068*/ 	.byte	0x00, 0xf0, 0x41, 0x00


	//----- nvinfo : EIATTR_KPARAM_INFO
	.align		4
.L_1227:
        /*006c*/ 	.byte	0x04, 0x17
        /*006e*/ 	.short	(.L_1229 - .L_1228)
.L_1228:
        /*0070*/ 	.word	0x00000000
        /*0074*/ 	.short	0x0001
        /*0076*/ 	.short	0x0008
        /*0078*/ 	.byte	0x00, 0xf0, 0x41, 0x00


	//----- nvinfo : EIATTR_KPARAM_INFO
	.align		4
.L_1229:
        /*007c*/ 	.byte	0x04, 0x17
        /*007e*/ 	.short	(.L_1231 - .L_1230)
.L_1230:
        /*0080*/ 	.word	0x00000000
        /*0084*/ 	.short	0x0000
        /*0086*/ 	.short	0x0000
        /*0088*/ 	.byte	0x00, 0xf0, 0x11, 0x00


	//----- nvinfo : EIATTR_MAXREG_COUNT
	.align		4
.L_1231:
        /*008c*/ 	.byte	0x03, 0x1b
        /*008e*/ 	.short	0x00ff


	//----- nvinfo : EIATTR_MERCURY_ISA_VERSION
	.align		4
        /*0090*/ 	.byte	0x03, 0x5f
        /*0092*/ 	.short	0x0000


	//----- nvinfo : EIATTR_EXIT_INSTR_OFFSETS
	.align		4
        /*0094*/ 	.byte	0x04, 0x1c
        /*0096*/ 	.short	(.L_1233 - .L_1232)


	//   ....[0]....
.L_1232:
        /*0098*/ 	.word	0x000003e0


	//   ....[1]....
        /*009c*/ 	.word	0x00000440


	//----- nvinfo : EIATTR_MAX_THREADS
	.align		4
.L_1233:
        /*00a0*/ 	.byte	0x04, 0x05
        /*00a2*/ 	.short	(.L_1235 - .L_1234)
.L_1234:
        /*00a4*/ 	.word	0x00000080
        /*00a8*/ 	.word	0x00000001
        /*00ac*/ 	.word	0x00000001


	//----- nvinfo : EIATTR_CRS_STACK_SIZE
	.align		4
.L_1235:
        /*00b0*/ 	.byte	0x04, 0x1e
        /*00b2*/ 	.short	(.L_1237 - .L_1236)
.L_1236:
        /*00b4*/ 	.word	0x00000000
.L_1237:


//--------------------- .nv.info._ZN2at6native29vectorized_elementwise_kernelILi2EZZZNS0_66_GLOBAL__N__d53a5ca4_28_ActivationLeakyReluKernel_cu_9e10b42f_310517leaky_relu_kernelERNS_18TensorIteratorBaseERKN3c106ScalarEENKUlvE_clEvENKUlvE0_clEvEUlfE_St5arrayIPcLm2EEEEviT0_T1_ --------------------------
	.section	.nv.info._ZN2at6native29vectorized_elementwise_kernelILi2EZZZNS0_66_GLOBAL__N__d53a5ca4_28_ActivationLeakyReluKernel_cu_9e10b42f_310517leaky_relu_kernelERNS_18TensorIteratorBaseERKN3c106ScalarEENKUlvE_clEvENKUlvE0_clEvEUlfE_St5arrayIPcLm2EEEEviT0_T1_,"",@"SHT_CUDA_INFO"
	.sectionflags	@""
	.align	4


	//----- nvinfo : EIATTR_CUDA_API_VERSION
	.align		4
        /*0000*/ 	.byte	0x04, 0x37
        /*0002*/ 	.short	(.L_1239 - .L_1238)
.L_1238:
        /*0004*/ 	.word	0x00000082


	//----- nvinfo : EIATTR_SW2861232_WAR
	.align		4
.L_1239:
        /*0008*/ 	.byte	0x01, 0x35
	.zero		2


	//----- nvinfo : EIATTR_PARAM_CBANK
	.align		4
        /*000c*/ 	.byte	0x04, 0x0a
        /*000e*/ 	.short	(.L_1241 - .L_1240)
	.align		4
.L_1240:
        /*0010*/ 	.word	index@(.nv.constant0._ZN2at6native29vectorized_elementwise_kernelILi2EZZZNS0_66_GLOBAL__N__d53a5ca4_28_ActivationLeakyReluKernel_cu_9e10b42f_310517leaky_relu_kernelERNS_18TensorIteratorBaseERKN3c106ScalarEENKUlvE_clEvENKUlvE0_clEvEUlfE_St5arrayIPcLm2EEEEviT0_T1_)
        /*0014*/ 	.short	0x0160
        /*0016*/ 	.short	0x0028


	//----- nvinfo : EIATTR_CBANK_PARAM_SIZE
	.align		4
.L_1241:
        /*0018*/ 	.byte	0x03, 0x19
        /*001a*/ 	.short	0x0028


	//----- nvinfo : EIATTR_KPARAM_INFO
	.align		4
        /*001c*/ 	.byte	0x04, 0x17
        /*001e*/ 	.short	(.L_1243 - .L_1242)
.L_1242:
        /*0020*/ 	.word	0x00000000
        /*0024*/ 	.short	0x0002
        /*0026*/ 	.short	0x0018
        /*0028*/ 	.byte	0x00, 0xf0, 0x41, 0x00


	//----- nvinfo : EIATTR_KPARAM_INFO
	.align		4
.L_1243:
        /*002c*/ 	.byte	0x04, 0x17
        /*002e*/ 	.short	(.L_1245 - .L_1244)
.L_1244:
        /*0030*/ 	.word	0x00000000
        /*0034*/ 	.short	0x0001
        /*0036*/ 	.short	0x0008
        /*0038*/ 	.byte	0x00, 0xf0, 0x41, 0x00


	//----- nvinfo : EIATTR_KPARAM_INFO
	.align		4
.L_1245:
        /*003c*/ 	.byte	0x04, 0x17
        /*003e*/ 	.short	(.L_1247 - .L_1246)
.L_1246:
        /*0040*/ 	.word	0x00000000
        /*0044*/ 	.short	0x0000
        /*0046*/ 	.short	0x0000
        /*0048*/ 	.byte	0x00, 0xf0, 0x11, 0x00


	//----- nvinfo : EIATTR_MAXREG_COUNT
	.align		4
.L_1247:
        /*004c*/ 	.byte	0x03, 0x1b
        /*004e*/ 	.short	0x00ff


	//----- nvinfo : EIATTR_MERCURY_ISA_VERSION
	.align		4
        /*0050*/ 	.byte	0x03, 0x5f
        /*0052*/ 	.short	0x0000


	//----- nvinfo : EIATTR_EXIT_INSTR_OFFSETS
	.align		4
        /*0054*/ 	.byte	0x04, 0x1c
        /*0056*/ 	.short	(.L_1249 - .L_1248)


	//   ....[0]....
.L_1248:
        /*0058*/ 	.word	0x00000250


	//   ....[1]....
        /*005c*/ 	.word	0x00000a20


	//   ....[2]....
        /*0060*/ 	.word	0x00000a70


	//----- nvinfo : EIATTR_MAX_THREADS
	.align		4
.L_1249:
        /*0064*/ 	.byte	0x04, 0x05
        /*0066*/ 	.short	(.L_1251 - .L_1250)
.L_1250:
        /*0068*/ 	.word	0x00000080
        /*006c*/ 	.word	0x00000001
        /*0070*/ 	.word	0x00000001


	//----- nvinfo : EIATTR_CRS_STACK_SIZE
	.align		4
.L_1251:
        /*0074*/ 	.byte	0x04, 0x1e
        /*0076*/ 	.short	(.L_1253 - .L_1252)
.L_1252:
        /*0078*/ 	.word	0x00000000
.L_1253:


//--------------------- .nv.info._ZN2at6native29vectorized_elementwise_kernelILi4EZZZNS0_66_GLOBAL__N__d53a5ca4_28_ActivationLeakyReluKernel_cu_9e10b42f_310517leaky_relu_kernelERNS_18TensorIteratorBaseERKN3c106ScalarEENKUlvE_clEvENKUlvE0_clEvEUlfE_St5arrayIPcLm2EEEEviT0_T1_ --------------------------
	.section	.nv.info._ZN2at6native29vectorized_elementwise_kernelILi4EZZZNS0_66_GLOBAL__N__d53a5ca4_28_ActivationLeakyReluKernel_cu_9e10b42f_310517leaky_relu_kernelERNS_18TensorIteratorBaseERKN3c106ScalarEENKUlvE_clEvENKUlvE0_clEvEUlfE_St5arrayIPcLm2EEEEviT0_T1_,"",@"SHT_CUDA_INFO"
	.sectionflags	@""
	.align	4


	//----- nvinfo : EIATTR_CUDA_API_VERSION
	.align		4
        /*0000*/ 	.byte	0x04, 0x37
        /*0002*/ 	.short	(.L_1255 - .L_1254)
.L_1254:
        /*0004*/ 	.word	0x00000082


	//----- nvinfo : EIATTR_SW2861232_WAR
	.align		4
.L_1255:
        /*0008*/ 	.byte	0x01, 0x35
	.zero		2


	//----- nvinfo : EIATTR_PARAM_CBANK
	.align		4
        /*000c*/ 	.byte	0x04, 0x0a
        /*000e*/ 	.short	(.L_1257 - .L_1256)
	.align		4
.L_1256:
        /*0010*/ 	.word	index@(.nv.constant0._ZN2at6native29vectorized_elementwise_kernelILi4EZZZNS0_66_GLOBAL__N__d53a5ca4_28_ActivationLeakyReluKernel_cu_9e10b42f_310517leaky_relu_kernelERNS_18TensorIteratorBaseERKN3c106ScalarEENKUlvE_clEvENKUlvE0_clEvEUlfE_St5arrayIPcLm2EEEEviT0_T1_)
        /*0014*/ 	.short	0x0160
        /*0016*/ 	.short	0x0028


	//----- nvinfo : EIATTR_CBANK_PARAM_SIZE
	.align		4
.L_1257:
        /*0018*/ 	.byte	0x03, 0x19
        /*001a*/ 	.short	0x0028


	//----- nvinfo : EIATTR_KPARAM_INFO
	.align		4
        /*001c*/ 	.byte	0x04, 0x17
        /*001e*/ 	.short	(.L_1259 - .L_1258)
.L_1258:
        /*0020*/ 	.word	0x00000000
        /*0024*/ 	.short	0x0002
        /*0026*/ 	.short	0x0018
        /*0028*/ 	.byte	0x00, 0xf0, 0x41, 0x00


	//----- nvinfo : EIATTR_KPARAM_INFO
	.align		4
.L_1259:
        /*002c*/ 	.byte	0x04, 0x17
        /*002e*/ 	.short	(.L_1261 - .L_1260)
.L_1260:
        /*0030*/ 	.word	0x00000000
        /*0034*/ 	.short	0x0001
        /*0036*/ 	.short	0x0008
        /*0038*/ 	.byte	0x00, 0xf0, 0x41, 0x00


	//----- nvinfo : EIATTR_KPARAM_INFO
	.align		4
.L_1261:
        /*003c*/ 	.byte	0x04, 0x17
        /*003e*/ 	.short	(.L_1263 - .L_1262)
.L_1262:
        /*0040*/ 	.word	0x00000000
        /*0044*/ 	.short	0x0000
        /*0046*/ 	.short	0x0000
        /*0048*/ 	.byte	0x00, 0xf0, 0x11, 0x00


	//----- nvinfo : EIATTR_MAXREG_COUNT
	.align		4
.L_1263:
        /*004c*/ 	.byte	0x03, 0x1b
        /*004e*/ 	.short	0x00ff


	//----- nvinfo : EIATTR_MERCURY_ISA_VERSION
	.align		4
        /*0050*/ 	.byte	0x03, 0x5f
        /*0052*/ 	.short	0x0000


	//----- nvinfo : EIATTR_EXIT_INSTR_OFFSETS
	.align		4
        /*0054*/ 	.byte	0x04, 0x1c
        /*0056*/ 	.short	(.L_1265 - .L_1264)


	//   ....[0]....
.L_1264:
        /*0058*/ 	.word	0x00000210


	//   ....[1]....
        /*005c*/ 	.word	0x000009e0


	//   ....[2]....
        /*0060*/ 	.word	0x00000a30


	//----- nvinfo : EIATTR_MAX_THREADS
	.align		4
.L_1265:
        /*0064*/ 	.byte	0x04, 0x05
        /*0066*/ 	.short	(.L_1267 - .L_1266)
.L_1266:
        /*0068*/ 	.word	0x00000080
        /*006c*/ 	.word	0x00000001
        /*0070*/ 	.word	0x00000001


	//----- nvinfo : EIATTR_CRS_STACK_SIZE
	.align		4
.L_1267:
        /*0074*/ 	.byte	0x04, 0x1e
        /*0076*/ 	.short	(.L_1269 - .L_1268)
.L_1268:
        /*0078*/ 	.word	0x00000000
.L_1269:


//--------------------- .nv.info._ZN2at6native29vectorized_elementwise_kernelILi8EZZZNS0_66_GLOBAL__N__d53a5ca4_28_ActivationLeakyReluKernel_cu_9e10b42f_310517leaky_relu_kernelERNS_18TensorIteratorBaseERKN3c106ScalarEENKUlvE_clEvENKUlvE0_clEvEUlfE_St5arrayIPcLm2EEEEviT0_T1_ --------------------------
	.section	.nv.info._ZN2at6native29vectorized_elementwise_kernelILi8EZZZNS0_66_GLOBAL__N__d53a5ca4_28_ActivationLeakyReluKernel_cu_9e10b42f_310517leaky_relu_kernelERNS_18TensorIteratorBaseERKN3c106ScalarEENKUlvE_clEvENKUlvE0_clEvEUlfE_St5arrayIPcLm2EEEEviT0_T1_,"",@"SHT_CUDA_INFO"
	.sectionflags	@""
	.align	4


	//----- nvinfo : EIATTR_CUDA_API_VERSION
	.align		4
        /*0000*/ 	.byte	0x04, 0x37
        /*0002*/ 	.short	(.L_1271 - .L_1270)
.L_1270:
        /*0004*/ 	.word	0x00000082


	//----- nvinfo : EIATTR_SW2861232_WAR
	.align		4
.L_1271:
        /*0008*/ 	.byte	0x01, 0x35
	.zero		2


	//----- nvinfo : EIATTR_PARAM_CBANK
	.align		4
        /*000c*/ 	.byte	0x04, 0x0a
        /*000e*/ 	.short	(.L_1273 - .L_1272)
	.align		4
.L_1272:
        /*0010*/ 	.word	index@(.nv.constant0._ZN2at6native29vectorized_elementwise_kernelILi8EZZZNS0_66_GLOBAL__N__d53a5ca4_28_ActivationLeakyReluKernel_cu_9e10b42f_310517leaky_relu_kernelERNS_18TensorIteratorBaseERKN3c106ScalarEENKUlvE_clEvENKUlvE0_clEvEUlfE_St5arrayIPcLm2EEEEviT0_T1_)
        /*0014*/ 	.short	0x0160
        /*0016*/ 	.short	0x0028


	//----- nvinfo : EIATTR_CBANK_PARAM_SIZE
	.align		4
.L_1273:
        /*0018*/ 	.byte	0x03, 0x19
        /*001a*/ 	.short	0x0028


	//----- nvinfo : EIATTR_KPARAM_INFO
	.align		4
        /*001c*/ 	.byte	0x04, 0x17
        /*001e*/ 	.short	(.L_1275 - .L_1274)
.L_1274:
        /*0020*/ 	.word	0x00000000
        /*0024*/ 	.short	0x0002
        /*0026*/ 	.short	0x0018
        /*0028*/ 	.byte	0x00, 0xf0, 0x41, 0x00


	//----- nvinfo : EIATTR_KPARAM_INFO
	.align		4
.L_1275:
        /*002c*/ 	.byte	0x04, 0x17
        /*002e*/ 	.short	(.L_1277 - .L_1276)
.L_1276:
        /*0030*/ 	.word	0x00000000
        /*0034*/ 	.short	0x0001
        /*0036*/ 	.short	0x0008
        /*0038*/ 	.byte	0x00, 0xf0, 0x41, 0x00


	//----- nvinfo : EIATTR_KPARAM_INFO
	.align		4
.L_1277:
        /*003c*/ 	.byte	0x04, 0x17
        /*003e*/ 	.short	(.L_1279 - .L_1278)
.L_1278:
        /*0040*/ 	.word	0x00000000
        /*0044*/ 	.short	0x0000
        /*0046*/ 	.short	0x0000
        /*0048*/ 	.byte	0x00, 0xf0, 0x11, 0x00


	//----- nvinfo : EIATTR_MAXREG_COUNT
	.align		4
.L_1279:
        /*004c*/ 	.byte	0x03, 0x1b
        /*004e*/ 	.short	0x00ff


	//----- nvinfo : EIATTR_MERCURY_ISA_VERSION
	.align		4
        /*0050*/ 	.byte	0x03, 0x5f
        /*0052*/ 	.short	0x0000


	//----- nvinfo : EIATTR_EXIT_INSTR_OFFSETS
	.align		4
        /*0054*/ 	.byte	0x04, 0x1c
        /*0056*/ 	.short	(.L_1281 - .L_1280)


	//   ....[0]....
.L_1280:
        /*0058*/ 	.word	0x00000010


	//----- nvinfo : EIATTR_MAX_THREADS
	.align		4
.L_1281:
        /*005c*/ 	.byte	0x04, 0x05
        /*005e*/ 	.short	(.L_1283 - .L_1282)
.L_1282:
        /*0060*/ 	.word	0x00000080
        /*0064*/ 	.word	0x00000001
        /*0068*/ 	.word	0x00000001
.L_1283:


//--------------------- .nv.info._ZN2at6native18elementwise_kernelILi128ELi4EZNS0_15gpu_kernel_implIZZZNS0_66_GLOBAL__N__d53a5ca4_28_ActivationLeakyReluKernel_cu_9e10b42f_310517leaky_relu_kernelERNS_18TensorIteratorBaseERKN3c106ScalarEENKUlvE_clEvENKUlvE_clEvEUldE_EEvS5_RKT_EUliE_EEviT1_ --------------------------
	.section	.nv.info._ZN2at6native18elementwise_kernelILi128ELi4EZNS0_15gpu_kernel_implIZZZNS0_66_GLOBAL__N__d53a5ca4_28_ActivationLeakyReluKernel_cu_9e10b42f_310517leaky_relu_kernelERNS_18TensorIteratorBaseERKN3c106ScalarEENKUlvE_clEvENKUlvE_clEvEUldE_EEvS5_RKT_EUliE_EEviT1_,"",@"SHT_CUDA_INFO"
	.sectionflags	@""
	.align	4


	//----- nvinfo : EIATTR_CUDA_API_VERSION
	.align		4
        /*0000*/ 	.byte	0x04, 0x37
        /*0002*/ 	.short	(.L_1285 - .L_1284)
.L_1284:
        /*0004*/ 	.word	0x00000082


	//----- nvinfo : EIATTR_SW2861232_WAR
	.align		4
.L_1285:
        /*0008*/ 	.byte	0x01, 0x35
	.zero		2


	//----- nvinfo : EIATTR_PARAM_CBANK
	.align		4
        /*000c*/ 	.byte	0x04, 0x0a
        /*000e*/ 	.short	(.L_1287 - .L_1286)
	.align		4
.L_1286:
        /*0010*/ 	.word	index@(.nv.constant0._ZN2at6native18elementwise_kernelILi128ELi4EZNS0_15gpu_kernel_implIZZZNS0_66_GLOBAL__N__d53a5ca4_28_ActivationLeakyReluKernel_cu_9e10b42f_310517leaky_relu_kernelERNS_18TensorIteratorBaseERKN3c106ScalarEENKUlvE_clEvENKUlvE_clEvEUldE_EEvS5_RKT_EUliE_EEviT1_)
        /*0014*/ 	.short	0x0160
        /*0016*/ 	.short	0x0230


	//----- nvinfo : EIATTR_CBANK_PARAM_SIZE
	.align		4
.L_1287:
        /*0018*/ 	.byte	0x03, 0x19
        /*001a*/ 	.short	0x0230


	//----- nvinfo : EIATTR_KPARAM_INFO
	.align		4
        /*001c*/ 	.byte	0x04, 0x17
        /*001e*/ 	.short	(.L_1289 - .L_1288)
.L_1288:
        /*0020*/ 	.word	0x00000000
        /*0024*/ 	.short	0x0001
        /*0026*/ 	.short	0x0008
        /*0028*/ 	.byte	0x00, 0xf0, 0xa1, 0x08


	//----- nvinfo : EIATTR_KPARAM_INFO
	.align		4
.L_1289:
        /*002c*/ 	.byte	0x04, 0x17
        /*002e*/ 	.short	(.L_1291 - .L_1290)
.L_1290:
        /*0030*/ 	.word	0x00000000
        /*0034*/ 	.short	0x0000
        /*0036*/ 	.short	0x0000
        /*0038*/ 	.byte	0x00, 0xf0, 0x11, 0x00


	//----- nvinfo : EIATTR_MAXREG_COUNT
	.align		4
.L_1291:
        /*003c*/ 	.byte	0x03, 0x1b
        /*003e*/ 	.short	0x0080


	//----- nvinfo : EIATTR_EXTERNS
	.align		4
        /*0040*/ 	.byte	0x04, 0x0f
        /*0042*/ 	.short	(.L_1293 - .L_1292)


	//   ....[0]....
	.align		4
.L_1292:
        /*0044*/ 	.word	index@(__assertfail)


	//----- nvinfo : EIATTR_MERCURY_ISA_VERSION
	.align		4
.L_1293:
        /*0048*/ 	.byte	0x03, 0x5f
        /*004a*/ 	.short	0x0000


	//----- nvinfo : EIATTR_SYSCALL_OFFSETS
	.align		4
        /*004c*/ 	.byte	0x04, 0x46
        /*004e*/ 	.short	(.L_1295 - .L_1294)


	//   ....[0]....
.L_1294:
        /*0050*/ 	.word	0x00001da0


	//   ....[1]....
        /*0054*/ 	.word	0x00002df0


	//   ....[2]....
        /*0058*/ 	.word	0x00004bd0


	//   ....[3]....
        /*005c*/ 	.word	0x00005c20


	//   ....[4]....
        /*0060*/ 	.word	0x000079d0


	//   ....[5]....
        /*0064*/ 	.word	0x00008a20


	//   ....[6]....
        /*0068*/ 	.word	0x0000a7e0


	//   ....[7]....
        /*006c*/ 	.word	0x0000b830


	//----- nvinfo : EIATTR_EXIT_INSTR_OFFSETS
	.align		4
.L_1295:
        /*0070*/ 	.byte	0x04, 0x1c
        /*0072*/ 	.short	(.L_1297 - .L_1296)


	//   ....[0]....
.L_1296:
        /*0074*/ 	.word	0x00008ac0


	//   ....[1]....
        /*0078*/ 	.word	0x0000a980


	//   ....[2]....
        /*007c*/ 	.word	0x0000a9c0


	//   ....[3]....
        /*0080*/ 	.word	0x0000aa50


	//   ....[4]....
        /*0084*/ 	.word	0x0000aa80


	//   ....[5]....
        /*0088*/ 	.word	0x0000aab0


	//   ....[6]....
        /*008c*/ 	.word	0x0000ab60


	//   ....[7]....
        /*0090*/ 	.word	0x0000abc0


	//   ....[8]....
        /*0094*/ 	.word	0x0000ac80


	//   ....[9]....
        /*0098*/ 	.word	0x0000acf0


	//   ....[10]....
        /*009c*/ 	.word	0x0000ad10


	//   ....[11]....
        /*00a0*/ 	.word	0x0000add0


	//   ....[12]....
        /*00a4*/ 	.word	0x0000ae00


	//   ....[13]....
        /*00a8*/ 	.word	0x0000afb0


	//   ....[14]....
        /*00ac*/ 	.word	0x0000b130


	//   ....[15]....
        /*00b0*/ 	.word	0x0000b190


	//   ....[16]....
        /*00b4*/ 	.word	0x0000b240


	//   ....[17]....
        /*00b8*/ 	.word	0x0000b3e0


	//   ....[18]....
        /*00bc*/ 	.word	0x0000b580


	//   ....[19]....
        /*00c0*/ 	.word	0x0000b700


	//   ....[20]....
        /*00c4*/ 	.word	0x0000b840


	//   ....[21]....
        /*00c8*/ 	.word	0x0000b870


	//   ....[22]....
        /*00cc*/ 	.word	0x0000b8a0


	//----- nvinfo : EIATTR_MAX_THREADS
	.align		4
.L_1297:
        /*00d0*/ 	.byte	0x04, 0x05
        /*00d2*/ 	.short	(.L_1299 - .L_1298)
.L_1298:
        /*00d4*/ 	.word	0x00000080
        /*00d8*/ 	.word	0x00000001
        /*00dc*/ 	.word	0x00000001


	//----- nvinfo : EIATTR_CRS_STACK_SIZE
	.align		4
.L_1299:
        /*00e0*/ 	.byte	0x04, 0x1e
        /*00e2*/ 	.short	(.L_1301 - .L_1300)
.L_1300:
        /*00e4*/ 	.word	0x00000000
.L_1301:


//--------------------- .nv.info._ZN2at6native27unrolled_elementwise_kernelIZZZNS0_66_GLOBAL__N__d53a5ca4_28_ActivationLeakyReluKernel_cu_9e10b42f_310517leaky_relu_kernelERNS_18TensorIteratorBaseERKN3c106ScalarEENKUlvE_clEvENKUlvE_clEvEUldE_St5arrayIPcLm2EELi4E23TrivialOffsetCalculatorILi1EjESG_NS0_6memory12LoadWithCastILi1EEENSH_13StoreWithCastILi1EEEEEviT_T0_T2_T3_T4_T5_ --------------------------
	.section	.nv.info._ZN2at6native27unrolled_elementwise_kernelIZZZNS0_66_GLOBAL__N__d53a5ca4_28_ActivationLeakyReluKernel_cu_9e10b42f_310517leaky_relu_kernelERNS_18TensorIteratorBaseERKN3c106ScalarEENKUlvE_clEvENKUlvE_clEvEUldE_St5arrayIPcLm2EELi4E23TrivialOffsetCalculatorILi1EjESG_NS0_6memory12LoadWithCastILi1EEENSH_13StoreWithCastILi1EEEEEviT_T0_T2_T3_T4_T5_,"",@"SHT_CUDA_INFO"
	.sectionflags	@""
	.align	4


	//----- nvinfo : EIATTR_CUDA_API_VERSION
	.align		4
        /*0000*/ 	.byte	0x04, 0x37
        /*0002*/ 	.short	(.L_1303 - .L_1302)
.L_1302:
        /*0004*/ 	.word	0x00000082


	//----- nvinfo : EIATTR_SW2861232_WAR
	.align		4
.L_1303:
        /*0008*/ 	.byte	0x01, 0x35
	.zero		2


	//----- nvinfo : EIATTR_PARAM_CBANK
	.align		4
        /*000c*/ 	.byte	0x04, 0x0a
        /*000e*/ 	.short	(.L_1305 - .L_1304)
	.align		4
.L_1304:
        /*0010*/ 	.word	index@(.nv.constant0._ZN2at6native27unrolled_elementwise_kernelIZZZNS0_66_GLOBAL__N__d53a5ca4_28_ActivationLeakyReluKernel_cu_9e10b42f_310517leaky_relu_kernelERNS_18TensorIteratorBaseERKN3c106ScalarEENKUlvE_clEvENKUlvE_clEvEUldE_St5arrayIPcLm2EELi4E23TrivialOffsetCalculatorILi1EjESG_NS0_6memory12LoadWithCastILi1EEENSH_13StoreWithCastILi1EEEEEviT_T0_T2_T3_T4_T5_)
        /*0014*/ 	.short	0x0160
        /*0016*/ 	.short	0x003c


	//----- nvinfo : EIATTR_CBANK_PARAM_SIZE
	.align		4
.L_1305:
        /*0018*/ 	.byte	0x03, 0x19
        /*001a*/ 	.short	0x003c


	//----- nvinfo : EIATTR_KPARAM_INFO
	.align		4
        /*001c*/ 	.byte	0x04, 0x17
        /*001e*/ 	.short	(.L_1307 - .L_1306)
.L_1306:
        /*0020*/ 	.word	0x00000000
        /*0024*/ 	.short	0x0006
        /*0026*/ 	.short	0x0034
        /*0028*/ 	.byte	0x00, 0xf0, 0x21, 0x00


	//----- nvinfo : EIATTR_KPARAM_INFO
	.align		4
.L_1307:
        /*002c*/ 	.byte	0x04, 0x17
        /*002e*/ 	.short	(.L_1309 - .L_1308)
.L_1308:
        /*0030*/ 	.word	0x00000000
        /*0034*/ 	.short	0x0005
        /*0036*/ 	.short	0x002c
        /*0038*/ 	.byte	0x00, 0xf0, 0x21, 0x00


	//----- nvinfo : EIATTR_KPARAM_INFO
	.align		4
.L_1309:
        /*003c*/ 	.byte	0x04, 0x17
        /*003e*/ 	.short	(.L_1311 - .L_1310)
.L_1310:
        /*0040*/ 	.word	0x00000000
        /*0044*/ 	.short	0x0004
        /*0046*/ 	.short	0x0029
        /*0048*/ 	.byte	0x00, 0xf0, 0x05, 0x00


	//----- nvinfo : EIATTR_KPARAM_INFO
	.align		4
.L_1311:
        /*004c*/ 	.byte	0x04, 0x17
        /*004e*/ 	.short	(.L_1313 - .L_1312)
.L_1312:
        /*0050*/ 	.word	0x00000000
        /*0054*/ 	.short	0x0003
        /*0056*/ 	.short	0x0028
        /*0058*/ 	.byte	0x00, 0xf0, 0x05, 0x00


	//----- nvinfo : EIATTR_KPARAM_INFO
	.align		4
.L_1313:
        /*005c*/ 	.byte	0x04, 0x17
        /*005e*/ 	.short	(.L_1315 - .L_1314)
.L_1314:
        /*0060*/ 	.word	0x00000000
        /*0064*/ 	.short	0x0002
        /*0066*/ 	.short	0x0018
        /*0068*/ 	.byte	0x00, 0xf0, 0x41, 0x00


	//----- nvinfo : EIATTR_KPARAM_INFO
	.align		4
.L_1315:
        /*006c*/ 	.byte	0x04, 0x17
        /*006e*/ 	.short	(.L_1317 - .L_1316)
.L_1316:
        /*0070*/ 	.word	0x00000000
        /*0074*/ 	.short	0x0001
        /*0076*/ 	.short	0x0008
        /*0078*/ 	.byte	0x00, 0xf0, 0x41, 0x00


	//----- nvinfo : EIATTR_KPARAM_INFO
	.align		4
.L_1317:
        /*007c*/ 	.byte	0x04, 0x17
        /*007e*/ 	.short	(.L_1319 - .L_1318)
.L_1318:
        /*0080*/ 	.word	0x00000000
        /*0084*/ 	.short	0x0000
        /*0086*/ 	.short	0x0000
        /*0088*/ 	.byte	0x00, 0xf0, 0x11, 0x00


	//----- nvinfo : EIATTR_MAXREG_COUNT
	.align		4
.L_1319:
        /*008c*/ 	.byte	0x03, 0x1b
        /*008e*/ 	.short	0x00ff


	//----- nvinfo : EIATTR_EXTERNS
	.align		4
        /*0090*/ 	.byte	0x04, 0x0f
        /*0092*/ 	.short	(.L_1321 - .L_1320)


	//   ....[0]....
	.align		4
.L_1320:
        /*0094*/ 	.word	index@(__assertfail)


	//----- nvinfo : EIATTR_MERCURY_ISA_VERSION
	.align		4
.L_1321:
        /*0098*/ 	.byte	0x03, 0x5f
        /*009a*/ 	.short	0x0000


	//----- nvinfo : EIATTR_SYSCALL_OFFSETS
	.align		4
        /*009c*/ 	.byte	0x04, 0x46
        /*009e*/ 	.short	(.L_1323 - .L_1322)


	//   ....[0]....
.L_1322:
        /*00a0*/ 	.word	0x00000f90


	//   ....[1]....
        /*00a4*/ 	.word	0x00001f40


	//   ....[2]....
        /*00a8*/ 	.word	0x00002f00


	//   ....[3]....
        /*00ac*/ 	.word	0x00003e90


	//   ....[4]....
        /*00b0*/ 	.word	0x00005060


	//   ....[5]....
        /*00b4*/ 	.word	0x000060c0


	//   ....[6]....
        /*00b8*/ 	.word	0x00007110


	//   ....[7]....
        /*00bc*/ 	.word	0x00008180


	//----- nvinfo : EIATTR_EXIT_INSTR_OFFSETS
	.align		4
.L_1323:
        /*00c0*/ 	.byte	0x04, 0x1c
        /*00c2*/ 	.short	(.L_1325 - .L_1324)


	//   ....[0]....
.L_1324:
        /*00c4*/ 	.word	0x000071b0


	//   ....[1]....
        /*00c8*/ 	.word	0x000072d0


	//   ....[2]....
        /*00cc*/ 	.word	0x00007310


	//   ....[3]....
        /*00d0*/ 	.word	0x000073a0


	//   ....[4]....
        /*00d4*/ 	.word	0x000073d0


	//   ....[5]....
        /*00d8*/ 	.word	0x00007400


	//   ....[6]....
        /*00dc*/ 	.word	0x000074b0


	//   ....[7]....
        /*00e0*/ 	.word	0x00007510


	//   ....[8]....
        /*00e4*/ 	.word	0x000075d0


	//   ....[9]....
        /*00e8*/ 	.word	0x00007640


	//   ....[10]....
        /*00ec*/ 	.word	0x00007660


	//   ....[11]....
        /*00f0*/ 	.word	0x00007720


	//   ....[12]....
        /*00f4*/ 	.word	0x00007750


	//   ....[13]....
        /*00f8*/ 	.word	0x00007900


	//   ....[14]....
        /*00fc*/ 	.word	0x00007a80


	//   ....[15]....
        /*0100*/ 	.word	0x00007ae0


	//   ....[16]....
        /*0104*/ 	.word	0x00007b90


	//   ....[17]....
        /*0108*/ 	.word	0x00007d30


	//   ....[18]....
        /*010c*/ 	.word	0x00007ed0


	//   ....[19]....
        /*0110*/ 	.word	0x00008050


	//   ....[20]....
        /*0114*/ 	.word	0x00008190


	//   ....[21]....
        /*0118*/ 	.word	0x000081c0


	//   ....[22]....
        /*011c*/ 	.word	0x000081f0


	//----- nvinfo : EIATTR_MAX_THREADS
	.align		4
.L_1325:
        /*0120*/ 	.byte	0x04, 0x05
        /*0122*/ 	.short	(.L_1327 - .L_1326)
.L_1326:
        /*0124*/ 	.word	0x00000080
        /*0128*/ 	.word	0x00000001
        /*012c*/ 	.word	0x00000001


	//----- nvinfo : EIATTR_CRS_STACK_SIZE
	.align		4
.L_1327:
        /*0130*/ 	.byte	0x04, 0x1e
        /*0132*/ 	.short	(.L_1329 - .L_1328)
.L_1328:
        /*0134*/ 	.word	0x00000000
.L_1329:


//--------------------- .nv.info._ZN2at6native18elementwise_kernelILi128ELi2EZNS0_22gpu_kernel_impl_nocastIZZZNS0_66_GLOBAL__N__d53a5ca4_28_ActivationLeakyReluKernel_cu_9e10b42f_310517leaky_relu_kernelERNS_18TensorIteratorBaseERKN3c106ScalarEENKUlvE_clEvENKUlvE_clEvEUldE_EEvS5_RKT_EUliE_EEviT1_ --------------------------
	.section	.nv.info._ZN2at6native18elementwise_kernelILi128ELi2EZNS0_22gpu_kernel_impl_nocastIZZZNS0_66_GLOBAL__N__d53a5ca4_28_ActivationLeakyReluKernel_cu_9e10b42f_310517leaky_relu_kernelERNS_18TensorIteratorBaseERKN3c106ScalarEENKUlvE_clEvENKUlvE_clEvEUldE_EEvS5_RKT_EUliE_EEviT1_,"",@"SHT_CUDA_INFO"
	.sectionflags	@""
	.align	4


	//----- nvinfo : EIATTR_CUDA_API_VERSION
	.align		4
        /*0000*/ 	.byte	0x04, 0x37
        /*0002*/ 	.short	(.L_1331 - .L_1330)
.L_1330:
        /*0004*/ 	.word	0x00000082


	//----- nvinfo : EIATTR_SW2861232_WAR
	.align		4
.L_1331:
        /*0008*/ 	.byte	0x01, 0x35
	.zero		2


	//----- nvinfo : EIATTR_PARAM_CBANK
	.align		4
        /*000c*/ 	.byte	0x04, 0x0a
        /*000e*/ 	.short	(.L_1333 - .L_1332)
	.align		4
.L_1332:
        /*0010*/ 	.word	index@(.nv.constant0._ZN2at6native18elementwise_kernelILi128ELi2EZNS0_22gpu_kernel_impl_nocastIZZZNS0_66_GLOBAL__N__d53a5ca4_28_ActivationLeakyReluKernel_cu_9e10b42f_310517leaky_relu_kernelERNS_18TensorIteratorBaseERKN3c106ScalarEENKUlvE_clEvENKUlvE_clEvEUldE_EEvS5_RKT_EUliE_EEviT1_)
        /*0014*/ 	.short	0x0160
        /*0016*/ 	.short	0x0228


	//----- nvinfo : EIATTR_CBANK_PARAM_SIZE
	.align		4
.L_1333:
        /*0018*/ 	.byte	0x03, 0x19
        /*001a*/ 	.short	0x0228


	//----- nvinfo : EIATTR_KPARAM_INFO
	.align		4
        /*001c*/ 	.byte	0x04, 0x17
        /*001e*/ 	.short	(.L_1335 - .L_1334)
.L_1334:
        /*0020*/ 	.word	0x00000000
        /*0024*/ 	.short	0x0001
        /*0026*/ 	.short	0x0008
        /*0028*/ 	.byte	0x00, 0xf0, 0x81, 0x08


	//----- nvinfo : EIATTR_KPARAM_INFO
	.align		4
.L_1335:
        /*002c*/ 	.byte	0x04, 0x17
        /*002e*/ 	.short	(.L_1337 - .L_1336)
.L_1336:
        /*0030*/ 	.word	0x00000000
        /*0034*/ 	.short	0x0000
        /*0036*/ 	.short	0x0000
        /*0038*/ 	.byte	0x00, 0xf0, 0x11, 0x00


	//----- nvinfo : EIATTR_MAXREG_COUNT
	.align		4
.L_1337:
        /*003c*/ 	.byte	0x03, 0x1b
        /*003e*/ 	.short	0x0080


	//----- nvinfo : EIATTR_MERCURY_ISA_VERSION
	.align		4
        /*0040*/ 	.byte	0x03, 0x5f
        /*0042*/ 	.short	0x0000


	//----- nvinfo : EIATTR_EXIT_INSTR_OFFSETS
	.align		4
        /*0044*/ 	.byte	0x04, 0x1c
        /*0046*/ 	.short	(.L_1339 - .L_1338)


	//   ....[0]....
.L_1338:
        /*0048*/ 	.word	0x00000f90


	//   ....[1]....
        /*004c*/ 	.word	0x00001e80


	//----- nvinfo : EIATTR_MAX_THREADS
	.align		4
.L_1339:
        /*0050*/ 	.byte	0x04, 0x05
        /*0052*/ 	.short	(.L_1341 - .L_1340)
.L_1340:
        /*0054*/ 	.word	0x00000080
        /*0058*/ 	.word	0x00000001
        /*005c*/ 	.word	0x00000001


	//----- nvinfo : EIATTR_CRS_STACK_SIZE
	.align		4
.L_1341:
        /*0060*/ 	.byte	0x04, 0x1e
        /*0062*/ 	.short	(.L_1343 - .L_1342)
.L_1342:
        /*0064*/ 	.word	0x00000000
.L_1343:


//--------------------- .nv.info._ZN2at6native27unrolled_elementwise_kernelIZZZNS0_66_GLOBAL__N__d53a5ca4_28_ActivationLeakyReluKernel_cu_9e10b42f_310517leaky_relu_kernelERNS_18TensorIteratorBaseERKN3c106ScalarEENKUlvE_clEvENKUlvE_clEvEUldE_St5arrayIPcLm2EELi4E23TrivialOffsetCalculatorILi1EjESG_NS0_6memory15LoadWithoutCastENSH_16StoreWithoutCastEEEviT_T0_T2_T3_T4_T5_ --------------------------
	.section	.nv.info._ZN2at6native27unrolled_elementwise_kernelIZZZNS0_66_GLOBAL__N__d53a5ca4_28_ActivationLeakyReluKernel_cu_9e10b42f_310517leaky_relu_kernelERNS_18TensorIteratorBaseERKN3c106ScalarEENKUlvE_clEvENKUlvE_clEvEUldE_St5arrayIPcLm2EELi4E23TrivialOffsetCalculatorILi1EjESG_NS0_6memory15LoadWithoutCastENSH_16StoreWithoutCastEEEviT_T0_T2_T3_T4_T5_,"",@"SHT_CUDA_INFO"
	.sectionflags	@""
	.align	4


	//----- nvinfo : EIATTR_CUDA_API_VERSION
	.align		4
        /*0000*/ 	.byte	0x04, 0x37
        /*0002*/ 	.short	(.L_1345 - .L_1344)
.L_1344:
        /*0004*/ 	.word	0x00000082


	//----- nvinfo : EIATTR_SW2861232_WAR
	.align		4
.L_1345:
        /*0008*/ 	.byte	0x01, 0x35
	.zero		2


	//----- nvinfo : EIATTR_PARAM_CBANK
	.align		4
        /*000c*/ 	.byte	0x04, 0x0a
        /*000e*/ 	.short	(.L_1347 - .L_1346)
	.align		4
.L_1346:
        /*0010*/ 	.word	index@(.nv.constant0._ZN2at6native27unrolled_elementwise_kernelIZZZNS0_66_GLOBAL__N__d53a5ca4_28_ActivationLeakyReluKernel_cu_9e10b42f_310517leaky_relu_kernelERNS_18TensorIteratorBaseERKN3c106ScalarEENKUlvE_clEvENKUlvE_clEvEUldE_St5arrayIPcLm2EELi4E23TrivialOffsetCalculatorILi1EjESG_NS0_6memory15LoadWithoutCastENSH_16StoreWithoutCastEEEviT_T0_T2_T3_T4_T5_)
        /*0014*/ 	.short	0x0160
        /*0016*/ 	.short	0x002c


	//----- nvinfo : EIATTR_CBANK_PARAM_SIZE
	.align		4
.L_1347:
        /*0018*/ 	.byte	0x03, 0x19
        /*001a*/ 	.short	0x002c


	//----- nvinfo : EIATTR_KPARAM_INFO
	.align		4
        /*001c*/ 	.byte	0x04, 0x17
        /*001e*/ 	.short	(.L_1349 - .L_1348)
.L_1348:
        /*0020*/ 	.word	0x00000000
        /*0024*/ 	.short	0x0006
        /*0026*/ 	.short	0x002b
        /*0028*/ 	.byte	0x00, 0xf0, 0x05, 0x00


	//----- nvinfo : EIATTR_KPARAM_INFO
	.align		4
.L_1349:
        /*002c*/ 	.byte	0x04, 0x17
        /*002e*/ 	.short	(.L_1351 - .L_1350)
.L_1350:
        /*0030*/ 	.word	0x00000000
        /*0034*/ 	.short	0x0005
        /*0036*/ 	.short	0x002a
        /*0038*/ 	.byte	0x00, 0xf0, 0x05, 0x00


	//----- nvinfo : EIATTR_KPARAM_INFO
	.align		4
.L_1351:
        /*003c*/ 	.byte	0x04, 0x17
        /*003e*/ 	.short	(.L_1353 - .L_1352)
.L_1352:
        /*0040*/ 	.word	0x00000000
        /*0044*/ 	.short	0x0004
        /*0046*/ 	.short	0x0029
        /*0048*/ 	.byte	0x00, 0xf0, 0x05, 0x00


	//----- nvinfo : EIATTR_KPARAM_INFO
	.align		4
.L_1353:
        /*004c*/ 	.byte	0x04, 0x17
        /*004e*/ 	.short	(.L_1355 - .L_1354)
.L_1354:
        /*0050*/ 	.word	0x00000000
        /*0054*/ 	.short	0x0003
        /*0056*/ 	.short	0x0028
        /*0058*/ 	.byte	0x00, 0xf0, 0x05, 0x00


	//----- nvinfo : EIATTR_KPARAM_INFO
	.align		4
.L_1355:
        /*005c*/ 	.byte	0x04, 0x17
        /*005e*/ 	.short	(.L_1357 - .L_1356)
.L_1356:
        /*0060*/ 	.word	0x00000000
        /*0064*/ 	.short	0x0002
        /*0066*/ 	.short	0x0018
        /*0068*/ 	.byte	0x00, 0xf0, 0x41, 0x00


	//----- nvinfo : EIATTR_KPARAM_INFO
	.align		4
.L_1357:
        /*006c*/ 	.byte	0x04, 0x17
        /*006e*/ 	.short	(.L_1359 - .L_1358)
.L_1358:
        /*0070*/ 	.word	0x00000000
        /*0074*/ 	.short	0x0001
        /*0076*/ 	.short	0x0008
        /*0078*/ 	.byte	0x00, 0xf0, 0x41, 0x00


	//----- nvinfo : EIATTR_KPARAM_INFO
	.align		4
.L_1359:
        /*007c*/ 	.byte	0x04, 0x17
        /*007e*/ 	.short	(.L_1361 - .L_1360)
.L_1360:
        /*0080*/ 	.word	0x00000000
        /*0084*/ 	.short	0x0000
        /*0086*/ 	.short	0x0000
        /*0088*/ 	.byte	0x00, 0xf0, 0x11, 0x00


	//----- nvinfo : EIATTR_MAXREG_COUNT
	.align		4
.L_1361:
        /*008c*/ 	.byte	0x03, 0x1b
        /*008e*/ 	.short	0x00ff


	//----- nvinfo : EIATTR_MERCURY_ISA_VERSION
	.align		4
        /*0090*/ 	.byte	0x03, 0x5f
        /*0092*/ 	.short	0x0000


	//----- nvinfo : EIATTR_EXIT_INSTR_OFFSETS
	.align		4
        /*0094*/ 	.byte	0x04, 0x1c
        /*0096*/ 	.short	(.L_1363 - .L_1362)


	//   ....[0]....
.L_1362:
        /*0098*/ 	.word	0x00000460


	//   ....[1]....
        /*009c*/ 	.word	0x000004d0


	//----- nvinfo : EIATTR_MAX_THREADS
	.align		4
.L_1363:
        /*00a0*/ 	.byte	0x04, 0x05
        /*00a2*/ 	.short	(.L_1365 - .L_1364)
.L_1364:
        /*00a4*/ 	.word	0x00000080
        /*00a8*/ 	.word	0x00000001
        /*00ac*/ 	.word	0x00000001


	//----- nvinfo : EIATTR_CRS_STACK_SIZE
	.align		4
.L_1365:
        /*00b0*/ 	.byte	0x04, 0x1e
        /*00b2*/ 	.short	(.L_1367 - .L_1366)
.L_1366:
        /*00b4*/ 	.word	0x00000000
.L_1367:


//--------------------- .nv.info._ZN2at6native29vectorized_elementwise_kernelILi2EZZZNS0_66_GLOBAL__N__d53a5ca4_28_ActivationLeakyReluKernel_cu_9e10b42f_310517leaky_relu_kernelERNS_18TensorIteratorBaseERKN3c106ScalarEENKUlvE_clEvENKUlvE_clEvEUldE_St5arrayIPcLm2EEEEviT0_T1_ --------------------------
	.section	.nv.info._ZN2at6native29vectorized_elementwise_kernelILi2EZZZNS0_66_GLOBAL__N__d53a5ca4_28_ActivationLeakyReluKernel_cu_9e10b42f_310517leaky_relu_kernelERNS_18TensorIteratorBaseERKN3c106ScalarEENKUlvE_clEvENKUlvE_clEvEUldE_St5arrayIPcLm2EEEEviT0_T1_,"",@"SHT_CUDA_INFO"
	.sectionflags	@""
	.align	4


	//----- nvinfo : EIATTR_CUDA_API_VERSION
	.align		4
        /*0000*/ 	.byte	0x04, 0x37
        /*0002*/ 	.short	(.L_1369 - .L_1368)
.L_1368:
        /*0004*/ 	.word	0x00000082


	//----- nvinfo : EIATTR_SW2861232_WAR
	.align		4
.L_1369:
        /*0008*/ 	.byte	0x01, 0x35
	.zero		2


	//----- nvinfo : EIATTR_PARAM_CBANK
	.align		4
        /*000c*/ 	.byte	0x04, 0x0a
        /*000e*/ 	.short	(.L_1371 - .L_1370)
	.align		4
.L_1370:
        /*0010*/ 	.word	index@(.nv.constant0._ZN2at6native29vectorized_elementwise_kernelILi2EZZZNS0_66_GLOBAL__N__d53a5ca4_28_ActivationLeakyReluKernel_cu_9e10b42f_310517leaky_relu_kernelERNS_18TensorIteratorBaseERKN3c106ScalarEENKUlvE_clEvENKUlvE_clEvEUldE_St5arrayIPcLm2EEEEviT0_T1_)
        /*0014*/ 	.short	0x0160
        /*0016*/ 	.short	0x0028


	//----- nvinfo : EIATTR_CBANK_PARAM_SIZE
	.align		4
.L_1371:
        /*0018*/ 	.byte	0x03, 0x19
        /*001a*/ 	.short	0x0028


	//----- nvinfo : EIATTR_KPARAM_INFO
	.align		4
        /*001c*/ 	.byte	0x04, 0x17
        /*001e*/ 	.short	(.L_1373 - .L_1372)
.L_1372:
        /*0020*/ 	.word	0x00000000
        /*0024*/ 	.short	0x0002
        /*0026*/ 	.short	0x0018
        /*0028*/ 	.byte	0x00, 0xf0, 0x41, 0x00


	//----- nvinfo : EIATTR_KPARAM_INFO
	.align		4
.L_1373:
        /*002c*/ 	.byte	0x04, 0x17
        /*002e*/ 	.short	(.L_1375 - .L_1374)
.L_1374:
        /*0030*/ 	.word	0x00000000
        /*0034*/ 	.short	0x0001
        /*0036*/ 	.short	0x0008
        /*0038*/ 	.byte	0x00, 0xf0, 0x41, 0x00


	//----- nvinfo : EIATTR_KPARAM_INFO
	.align		4
.L_1375:
        /*003c*/ 	.byte	0x04, 0x17
        /*003e*/ 	.short	(.L_1377 - .L_1376)
.L_1376:
        /*0040*/ 	.word	0x00000000
        /*0044*/ 	.short	0x0000
        /*0046*/ 	.short	0x0000
        /*0048*/ 	.byte	0x00, 0xf0, 0x11, 0x00


	//----- nvinfo : EIATTR_MAXREG_COUNT
	.align		4
.L_1377:
        /*004c*/ 	.byte	0x03, 0x1b
        /*004e*/ 	.short	0x00ff


	//----- nvinfo : EIATTR_MERCURY_ISA_VERSION
	.align		4
        /*0050*/ 	.byte	0x03, 0x5f
        /*0052*/ 	.short	0x0000


	//----- nvinfo : EIATTR_EXIT_INSTR_OFFSETS
	.align		4
        /*0054*/ 	.byte	0x04, 0x1c
        /*0056*/ 	.short	(.L_1379 - .L_1378)


	//   ....[0]....
.L_1378:
        /*0058*/ 	.word	0x000003d0


	//   ....[1]....
        /*005c*/ 	.word	0x00000cd0


	//   ....[2]....
        /*0060*/ 	.word	0x00000d20


	//----- nvinfo : EIATTR_MAX_THREADS
	.align		4
.L_1379:
        /*0064*/ 	.byte	0x04, 0x05
        /*0066*/ 	.short	(.L_1381 - .L_1380)
.L_1380:
        /*0068*/ 	.word	0x00000080
        /*006c*/ 	.word	0x00000001
        /*0070*/ 	.word	0x00000001


	//----- nvinfo : EIATTR_CRS_STACK_SIZE
	.align		4
.L_1381:
        /*0074*/ 	.byte	0x04, 0x1e
        /*0076*/ 	.short	(.L_1383 - .L_1382)
.L_1382:
        /*0078*/ 	.word	0x00000000
.L_1383:


//--------------------- .nv.info._ZN2at6native29vectorized_elementwise_kernelILi4EZZZNS0_66_GLOBAL__N__d53a5ca4_28_ActivationLeakyReluKernel_cu_9e10b42f_310517leaky_relu_kernelERNS_18TensorIteratorBaseERKN3c106ScalarEENKUlvE_clEvENKUlvE_clEvEUldE_St5arrayIPcLm2EEEEviT0_T1_ --------------------------
	.section	.nv.info._ZN2at6native29vectorized_elementwise_kernelILi4EZZZNS0_66_GLOBAL__N__d53a5ca4_28_ActivationLeakyReluKernel_cu_9e10b42f_310517leaky_relu_kernelERNS_18TensorIteratorBaseERKN3c106ScalarEENKUlvE_clEvENKUlvE_clEvEUldE_St5arrayIPcLm2EEEEviT0_T1_,"",@"SHT_CUDA_INFO"
	.sectionflags	@""
	.align	4


	//----- nvinfo : EIATTR_CUDA_API_VERSION
	.align		4
        /*0000*/ 	.byte	0x04, 0x37
        /*0002*/ 	.short	(.L_1385 - .L_1384)
.L_1384:
        /*0004*/ 	.word	0x00000082


	//----- nvinfo : EIATTR_SW2861232_WAR
	.align		4
.L_1385:
        /*0008*/ 	.byte	0x01, 0x35
	.zero		2


	//----- nvinfo : EIATTR_PARAM_CBANK
	.align		4
        /*000c*/ 	.byte	0x04, 0x0a
        /*000e*/ 	.short	(.L_1387 - .L_1386)
	.align		4
.L_1386:
        /*0010*/ 	.word	index@(.nv.constant0._ZN2at6native29vectorized_elementwise_kernelILi4EZZZNS0_66_GLOBAL__N__d53a5ca4_28_ActivationLeakyReluKernel_cu_9e10b42f_310517leaky_relu_kernelERNS_18TensorIteratorBaseERKN3c106ScalarEENKUlvE_clEvENKUlvE_clEvEUldE_St5arrayIPcLm2EEEEviT0_T1_)
        /*0014*/ 	.short	0x0160
        /*0016*/ 	.short	0x0028


	//----- nvinfo : EIATTR_CBANK_PARAM_SIZE
	.align		4
.L_1387:
        /*0018*/ 	.byte	0x03, 0x19
        /*001a*/ 	.short	0x0028


	//----- nvinfo : EIATTR_KPARAM_INFO
	.align		4
        /*001c*/ 	.byte	0x04, 0x17
        /*001e*/ 	.short	(.L_1389 - .L_1388)
.L_1388:
        /*0020*/ 	.word	0x00000000
        /*0024*/ 	.short	0x0002
        /*0026*/ 	.short	0x0018
        /*0028*/ 	.byte	0x00, 0xf0, 0x41, 0x00


	//----- nvinfo : EIATTR_KPARAM_INFO
	.align		4
.L_1389:
        /*002c*/ 	.byte	0x04, 0x17
        /*002e*/ 	.short	(.L_1391 - .L_1390)
.L_1390:
        /*0030*/ 	.word	0x00000000
        /*0034*/ 	.short	0x0001
        /*0036*/ 	.short	0x0008
        /*0038*/ 	.byte	0x00, 0xf0, 0x41, 0x00


	//----- nvinfo : EIATTR_KPARAM_INFO
	.align		4
.L_1391:
        /*003c*/ 	.byte	0x04, 0x17
        /*003e*/ 	.short	(.L_1393 - .L_1392)
.L_1392:
        /*0040*/ 	.word	0x00000000
        /*0044*/ 	.short	0x0000
        /*0046*/ 	.short	0x0000
        /*0048*/ 	.byte	0x00, 0xf0, 0x11, 0x00


	//----- nvinfo : EIATTR_MAXREG_COUNT
	.align		4
.L_1393:
        /*004c*/ 	.byte	0x03, 0x1b
        /*004e*/ 	.short	0x00ff


	//----- nvinfo : EIATTR_MERCURY_ISA_VERSION
	.align		4
        /*0050*/ 	.byte	0x03, 0x5f
        /*0052*/ 	.short	0x0000


	//----- nvinfo : EIATTR_EXIT_INSTR_OFFSETS
	.align		4
        /*0054*/ 	.byte	0x04, 0x1c
        /*0056*/ 	.short	(.L_1395 - .L_1394)


	//   ....[0]....
.L_1394:
        /*0058*/ 	.word	0x000003d0


	//   ....[1]....
        /*005c*/ 	.word	0x00000cd0


	//   ....[2]....
        /*0060*/ 	.word	0x00000d20


	//----- nvinfo : EIATTR_MAX_THREADS
	.align		4
.L_1395:
        /*0064*/ 	.byte	0x04, 0x05
        /*0066*/ 	.short	(.L_1397 - .L_1396)
.L_1396:
        /*0068*/ 	.word	0x00000080
        /*006c*/ 	.word	0x00000001
        /*0070*/ 	.word	0x00000001


	//----- nvinfo : EIATTR_CRS_STACK_SIZE
	.align		4
.L_1397:
        /*0074*/ 	.byte	0x04, 0x1e
        /*0076*/ 	.short	(.L_1399 - .L_1398)
.L_1398:
        /*0078*/ 	.word	0x00000000
.L_1399:


//--------------------- .nv.info._ZN2at6native29vectorized_elementwise_kernelILi8EZZZNS0_66_GLOBAL__N__d53a5ca4_28_ActivationLeakyReluKernel_cu_9e10b42f_310517leaky_relu_kernelERNS_18TensorIteratorBaseERKN3c106ScalarEENKUlvE_clEvENKUlvE_clEvEUldE_St5arrayIPcLm2EEEEviT0_T1_ --------------------------
	.section	.nv.info._ZN2at6native29vectorized_elementwise_kernelILi8EZZZNS0_66_GLOBAL__N__d53a5ca4_28_ActivationLeakyReluKernel_cu_9e10b42f_310517leaky_relu_kernelERNS_18TensorIteratorBaseERKN3c106ScalarEENKUlvE_clEvENKUlvE_clEvEUldE_St5arrayIPcLm2EEEEviT0_T1_,"",@"SHT_CUDA_INFO"
	.sectionflags	@""
	.align	4


	//----- nvinfo : EIATTR_CUDA_API_VERSION
	.align		4
        /*0000*/ 	.byte	0x04, 0x37
        /*0002*/ 	.short	(.L_1401 - .L_1400)
.L_1400:
        /*0004*/ 	.word	0x00000082


	//----- nvinfo : EIATTR_SW2861232_WAR
	.align		4
.L_1401:
        /*0008*/ 	.byte	0x01, 0x35
	.zero		2


	//----- nvinfo : EIATTR_PARAM_CBANK
	.align		4
        /*000c*/ 	.byte	0x04, 0x0a
        /*000e*/ 	.short	(.L_1403 - .L_1402)
	.align		4
.L_1402:
        /*0010*/ 	.word	index@(.nv.constant0._ZN2at6native29vectorized_elementwise_kernelILi8EZZZNS0_66_GLOBAL__N__d53a5ca4_28_ActivationLeakyReluKernel_cu_9e10b42f_310517leaky_relu_kernelERNS_18TensorIteratorBaseERKN3c106ScalarEENKUlvE_clEvENKUlvE_clEvEUldE_St5arrayIPcLm2EEEEviT0_T1_)
        /*0014*/ 	.short	0x0160
        /*0016*/ 	.short	0x0028


	//----- nvinfo : EIATTR_CBANK_PARAM_SIZE
	.align		4
.L_1403:
        /*0018*/ 	.byte	0x03, 0x19
        /*001a*/ 	.short	0x0028


	//----- nvinfo : EIATTR_KPARAM_INFO
	.align		4
        /*001c*/ 	.byte	0x04, 0x17
        /*001e*/ 	.short	(.L_1405 - .L_1404)
.L_1404:
        /*0020*/ 	.word	0x00000000
        /*0024*/ 	.short	0x0002
        /*0026*/ 	.short	0x0018
        /*0028*/ 	.byte	0x00, 0xf0, 0x41, 0x00


	//----- nvinfo : EIATTR_KPARAM_INFO
	.align		4
.L_1405:
        /*002c*/ 	.byte	0x04, 0x17
        /*002e*/ 	.short	(.L_1407 - .L_1406)
.L_1406:
        /*0030*/ 	.word	0x00000000
        /*0034*/ 	.short	0x0001
        /*0036*/ 	.short	0x0008
        /*0038*/ 	.byte	0x00, 0xf0, 0x41, 0x00


	//----- nvinfo : EIATTR_KPARAM_INFO
	.align		4
.L_1407:
        /*003c*/ 	.byte	0x04, 0x17
        /*003e*/ 	.short	(.L_1409 - .L_1408)
.L_1408:
        /*0040*/ 	.word	0x00000000
        /*0044*/ 	.short	0x0000
        /*0046*/ 	.short	0x0000
        /*0048*/ 	.byte	0x00, 0xf0, 0x11, 0x00


	//----- nvinfo : EIATTR_MAXREG_COUNT
	.align		4
.L_1409:
        /*004c*/ 	.byte	0x03, 0x1b
        /*004e*/ 	.short	0x00ff


	//----- nvinfo : EIATTR_MERCURY_ISA_VERSION
	.align		4
        /*0050*/ 	.byte	0x03, 0x5f
        /*0052*/ 	.short	0x0000


	//----- nvinfo : EIATTR_EXIT_INSTR_OFFSETS
	.align		4
        /*0054*/ 	.byte	0x04, 0x1c
        /*0056*/ 	.short	(.L_1411 - .L_1410)


	//   ....[0]....
.L_1410:
        /*0058*/ 	.word	0x00000010


	//----- nvinfo : EIATTR_MAX_THREADS
	.align		4
.L_1411:
        /*005c*/ 	.byte	0x04, 0x05
        /*005e*/ 	.short	(.L_1413 - .L_1412)
.L_1412:
        /*0060*/ 	.word	0x00000080
        /*0064*/ 	.word	0x00000001
        /*0068*/ 	.word	0x00000001
.L_1413:


//--------------------- .nv.callgraph             --------------------------
	.section	.nv.callgraph,"",@"SHT_CUDA_CALLGRAPH"
	.align	4
	.sectionentsize	8
	.align		4
        /*0000*/ 	.word	0x00000000
	.align		4
        /*0004*/ 	.word	0xffffffff
	.align		4
        /*0008*/ 	.word	index@(_ZN2at6native18elementwise_kernelILi128ELi4EZNS0_15gpu_kernel_implIZZZNS0_66_GLOBAL__N__d53a5ca4_28_ActivationLeakyReluKernel_cu_9e10b42f_310526leaky_relu_backward_kernelERNS_18TensorIteratorBaseERKN3c106ScalarEENKUlvE_clEvENKUlvE2_clEvEUlNS6_8BFloat16ESC_E_EEvS5_RKT_EUliE_EEviT1_)
	.align		4
        /*000c*/ 	.word	index@(__assertfail)
	.align		4
        /*0010*/ 	.word	index@(_ZN2at6native27unrolled_elementwise_kernelIZZZNS0_66_GLOBAL__N__d53a5ca4_28_ActivationLeakyReluKernel_cu_9e10b42f_310526leaky_relu_backward_kernelERNS_18TensorIteratorBaseERKN3c106ScalarEENKUlvE_clEvENKUlvE2_clEvEUlNS5_8BFloat16ESB_E_St5arrayIPcLm3EELi4E23TrivialOffsetCalculatorILi2EjESG_ILi1EjENS0_6memory12LoadWithCastILi2EEENSJ_13StoreWithCastILi1EEEEEviT_T0_T2_T3_T4_T5_)
	.align		4
        /*0014*/ 	.word	index@(__assertfail)
	.align		4
        /*0018*/ 	.word	index@(_ZN2at6native18elementwise_kernelILi128ELi4EZNS0_15gpu_kernel_implIZZZNS0_66_GLOBAL__N__d53a5ca4_28_ActivationLeakyReluKernel_cu_9e10b42f_310526leaky_relu_backward_kernelERNS_18TensorIteratorBaseERKN3c106ScalarEENKUlvE_clEvENKUlvE1_clEvEUlNS6_4HalfESC_E_EEvS5_RKT_EUliE_EEviT1_)
	.align		4
        /*001c*/ 	.word	index@(__assertfail)
	.align		4
        /*0020*/ 	.word	index@(_ZN2at6native27unrolled_elementwise_kernelIZZZNS0_66_GLOBAL__N__d53a5ca4_28_ActivationLeakyReluKernel_cu_9e10b42f_310526leaky_relu_backward_kernelERNS_18TensorIteratorBaseERKN3c106ScalarEENKUlvE_clEvENKUlvE1_clEvEUlNS5_4HalfESB_E_St5arrayIPcLm3EELi4E23TrivialOffsetCalculatorILi2EjESG_ILi1EjENS0_6memory12LoadWithCastILi2EEENSJ_13StoreWithCastILi1EEEEEviT_T0_T2_T3_T4_T5_)
	.align		4
        /*0024*/ 	.word	index@(__assertfail)
	.align		4
        /*0028*/ 	.word	index@(_ZN2at6native18elementwise_kernelILi128ELi4EZNS0_15gpu_kernel_implIZZZNS0_66_GLOBAL__N__d53a5ca4_28_ActivationLeakyReluKernel_cu_9e10b42f_310526leaky_relu_backward_kernelERNS_18TensorIteratorBaseERKN3c106ScalarEENKUlvE_clEvENKUlvE0_clEvEUlffE_EEvS5_RKT_EUliE_EEviT1_)
	.align		4
        /*002c*/ 	.word	index@(__assertfail)
	.align		4
        /*0030*/ 	.word	index@(_ZN2at6native27unrolled_elementwise_kernelIZZZNS0_66_GLOBAL__N__d53a5ca4_28_ActivationLeakyReluKernel_cu_9e10b42f_310526leaky_relu_backward_kernelERNS_18TensorIteratorBaseERKN3c106ScalarEENKUlvE_clEvENKUlvE0_clEvEUlffE_St5arrayIPcLm3EELi4E23TrivialOffsetCalculatorILi2EjESF_ILi1EjENS0_6memory12LoadWithCastILi2EEENSI_13StoreWithCastILi1EEEEEviT_T0_T2_T3_T4_T5_)
	.align		4
        /*0034*/ 	.word	index@(__assertfail)
	.align		4
        /*0038*/ 	.word	index@(_ZN2at6native18elementwise_kernelILi128ELi4EZNS0_15gpu_kernel_implIZZZNS0_66_GLOBAL__N__d53a5ca4_28_ActivationLeakyReluKernel_cu_9e10b42f_310526leaky_relu_backward_kernelERNS_18TensorIteratorBaseERKN3c106ScalarEENKUlvE_clEvENKUlvE_clEvEUlddE_EEvS5_RKT_EUliE_EEviT1_)
	.align		4
        /*003c*/ 	.word	index@(__assertfail)
	.align		4
        /*0040*/ 	.word	index@(_ZN2at6native27unrolled_elementwise_kernelIZZZNS0_66_GLOBAL__N__d53a5ca4_28_ActivationLeakyReluKernel_cu_9e10b42f_310526leaky_relu_backward_kernelERNS_18TensorIteratorBaseERKN3c106ScalarEENKUlvE_clEvENKUlvE_clEvEUlddE_St5arrayIPcLm3EELi4E23TrivialOffsetCalculatorILi2EjESF_ILi1EjENS0_6memory12LoadWithCastILi2EEENSI_13StoreWithCastILi1EEEEEviT_T0_T2_T3_T4_T5_)
	.align		4
        /*0044*/ 	.word	index@(__assertfail)
	.align		4
        /*0048*/ 	.word	index@(_ZN2at6native18elementwise_kernelILi128ELi4EZNS0_15gpu_kernel_implIZZZNS0_66_GLOBAL__N__d53a5ca4_28_ActivationLeakyReluKernel_cu_9e10b42f_310517leaky_relu_kernelERNS_18TensorIteratorBaseERKN3c106ScalarEENKUlvE_clEvENKUlvE2_clEvEUlNS6_8BFloat16EE_EEvS5_RKT_EUliE_EEviT1_)
	.align		4
        /*004c*/ 	.word	index@(__assertfail)
	.align		4
        /*0050*/ 	.word	index@(_ZN2at6native27unrolled_elementwise_kernelIZZZNS0_66_GLOBAL__N__d53a5ca4_28_ActivationLeakyReluKernel_cu_9e10b42f_310517leaky_relu_kernelERNS_18TensorIteratorBaseERKN3c106ScalarEENKUlvE_clEvENKUlvE2_clEvEUlNS5_8BFloat16EE_St5arrayIPcLm2EELi4E23TrivialOffsetCalculatorILi1EjESH_NS0_6memory12LoadWithCastILi1EEENSI_13StoreWithCastILi1EEEEEviT_T0_T2_T3_T4_T5_)
	.align		4
        /*0054*/ 	.word	index@(__assertfail)
	.align		4
        /*0058*/ 	.word	index@(_ZN2at6native18elementwise_kernelILi128ELi4EZNS0_15gpu_kernel_implIZZZNS0_66_GLOBAL__N__d53a5ca4_28_ActivationLeakyReluKernel_cu_9e10b42f_310517leaky_relu_kernelERNS_18TensorIteratorBaseERKN3c106ScalarEENKUlvE_clEvENKUlvE1_clEvEUlNS6_4HalfEE_EEvS5_RKT_EUliE_EEviT1_)
	.align		4
        /*005c*/ 	.word	index@(__assertfail)
	.align		4
        /*0060*/ 	.word	index@(_ZN2at6native27unrolled_elementwise_kernelIZZZNS0_66_GLOBAL__N__d53a5ca4_28_ActivationLeakyReluKernel_cu_9e10b42f_310517leaky_relu_kernelERNS_18TensorIteratorBaseERKN3c106ScalarEENKUlvE_clEvENKUlvE1_clEvEUlNS5_4HalfEE_St5arrayIPcLm2EELi4E23TrivialOffsetCalculatorILi1EjESH_NS0_6memory12LoadWithCastILi1EEENSI_13StoreWithCastILi1EEEEEviT_T0_T2_T3_T4_T5_)
	.align		4
        /*0064*/ 	.word	index@(__assertfail)
	.align		4
        /*0068*/ 	.word	index@(_ZN2at6native18elementwise_kernelILi128ELi4EZNS0_15gpu_kernel_implIZZZNS0_66_GLOBAL__N__d53a5ca4_28_ActivationLeakyReluKernel_cu_9e10b42f_310517leaky_relu_kernelERNS_18TensorIteratorBaseERKN3c106ScalarEENKUlvE_clEvENKUlvE0_clEvEUlfE_EEvS5_RKT_EUliE_EEviT1_)
	.align		4
        /*006c*/ 	.word	index@(__assertfail)
	.align		4
        /*0070*/ 	.word	index@(_ZN2at6native27unrolled_elementwise_kernelIZZZNS0_66_GLOBAL__N__d53a5ca4_28_ActivationLeakyReluKernel_cu_9e10b42f_310517leaky_relu_kernelERNS_18TensorIteratorBaseERKN3c106ScalarEENKUlvE_clEvENKUlvE0_clEvEUlfE_St5arrayIPcLm2EELi4E23TrivialOffsetCalculatorILi1EjESG_NS0_6memory12LoadWithCastILi1EEENSH_13StoreWithCastILi1EEEEEviT_T0_T2_T3_T4_T5_)
	.align		4
        /*0074*/ 	.word	index@(__assertfail)
	.align		4
        /*0078*/ 	.word	index@(_ZN2at6native18elementwise_kernelILi128ELi4EZNS0_15gpu_kernel_implIZZZNS0_66_GLOBAL__N__d53a5ca4_28_ActivationLeakyReluKernel_cu_9e10b42f_310517leaky_relu_kernelERNS_18TensorIteratorBaseERKN3c106ScalarEENKUlvE_clEvENKUlvE_clEvEUldE_EEvS5_RKT_EUliE_EEviT1_)
	.align		4
        /*007c*/ 	.word	index@(__assertfail)
	.align		4
        /*0080*/ 	.word	index@(_ZN2at6native27unrolled_elementwise_kernelIZZZNS0_66_GLOBAL__N__d53a5ca4_28_ActivationLeakyReluKernel_cu_9e10b42f_310517leaky_relu_kernelERNS_18TensorIteratorBaseERKN3c106ScalarEENKUlvE_clEvENKUlvE_clEvEUldE_St5arrayIPcLm2EELi4E23TrivialOffsetCalculatorILi1EjESG_NS0_6memory12LoadWithCastILi1EEENSH_13StoreWithCastILi1EEEEEviT_T0_T2_T3_T4_T5_)
	.align		4
        /*0084*/ 	.word	index@(__assertfail)
	.align		4
        /*0088*/ 	.word	0x00000000
	.align		4
        /*008c*/ 	.word	0xfffffffe
	.align		4
        /*0090*/ 	.word	0x00000000
	.align		4
        /*0094*/ 	.word	0xfffffffd
	.align		4
        /*0098*/ 	.word	0x00000000
	.align		4
        /*009c*/ 	.word	0xfffffffc


//--------------------- .nv.rel.action            --------------------------
	.section	.nv.rel.action,"",@"SHT_CUDA_RELOCINFO"
	.align	8
	.sectionentsize	8
        /*0000*/ 	.byte	0x73, 0x00, 0x00, 0x00, 0x00, 0x00, 0x00, 0x00, 0x00, 0x00, 0x00, 0x11, 0x25, 0x00, 0x05, 0x36


//--------------------- .nv.constant4             --------------------------
	.section	.nv.constant4,"a",@progbits
	.align	8
	.align		8
.nv.constant4:
        /*0000*/ 	.dword	__assertfail
	.align		8
        /*0008*/ 	.dword	__unnamed_1
	.align		8
        /*0010*/ 	.dword	__unnamed_2
	.align		8
        /*0018*/ 	.dword	__unnamed_3
	.align		8
        /*0020*/ 	.dword	__unnamed_4
	.align		8
        /*0028*/ 	.dword	__unnamed_5
	.align		8
        /*0030*/ 	.dword	__unnamed_6
	.align		8
        /*0038*/ 	.dword	__unnamed_7
	.align		8
        /*0040*/ 	.dword	__unnamed_8
	.align		8
        /*0048*/ 	.dword	_ZN64_INTERNAL_d53a5ca4_28_ActivationLeakyReluKernel_cu_9e10b42f_31054cuda3std3__466_GLOBAL__N__d53a5ca4_28_ActivationLeakyReluKernel_cu_9e10b42f_31056ignoreE
	.align		8
        /*0050*/ 	.dword	_ZN64_INTERNAL_d53a5ca4_28_ActivationLeakyReluKernel_cu_9e10b42f_31054cuda3std3__45__cpo5beginE
	.align		8
        /*0058*/ 	.dword	_ZN64_INTERNAL_d53a5ca4_28_ActivationLeakyReluKernel_cu_9e10b42f_31054cuda3std3__45__cpo3endE
	.align		8
        /*0060*/ 	.dword	_ZN64_INTERNAL_d53a5ca4_28_ActivationLeakyReluKernel_cu_9e10b42f_31054cuda3std3__45__cpo6cbeginE
	.align		8
        /*0068*/ 	.dword	_ZN64_INTERNAL_d53a5ca4_28_ActivationLeakyReluKernel_cu_9e10b42f_31054cuda3std3__45__cpo4cendE
	.align		8
        /*0070*/ 	.dword	_ZN64_INTERNAL_d53a5ca4_28_ActivationLeakyReluKernel_cu_9e10b42f_31054cuda3std3__45__cpo6rbeginE
	.align		8
        /*0078*/ 	.dword	_ZN64_INTERNAL_d53a5ca4_28_ActivationLeakyReluKernel_cu_9e10b42f_31054cuda3std3__45__cpo4rendE
	.align		8
        /*0080*/ 	.dword	_ZN64_INTERNAL_d53a5ca4_28_ActivationLeakyReluKernel_cu_9e10b42f_31054cuda3std3__45__cpo7crbeginE
	.align		8
        /*0088*/ 	.dword	_ZN64_INTERNAL_d53a5ca4_28_ActivationLeakyReluKernel_cu_9e10b42f_31054cuda3std3__45__cpo5crendE
	.align		8
        /*0090*/ 	.dword	_ZN64_INTERNAL_d53a5ca4_28_ActivationLeakyReluKernel_cu_9e10b42f_31054cuda3std3__419piecewise_constructE
	.align		8
        /*0098*/ 	.dword	_ZN64_INTERNAL_d53a5ca4_28_ActivationLeakyReluKernel_cu_9e10b42f_31054cuda3std3__48in_placeE
	.align		8
        /*00a0*/ 	.dword	_ZN64_INTERNAL_d53a5ca4_28_ActivationLeakyReluKernel_cu_9e10b42f_31054cuda3std3__420unreachable_sentinelE
	.align		8
        /*00a8*/ 	.dword	_ZN64_INTERNAL_d53a5ca4_28_ActivationLeakyReluKernel_cu_9e10b42f_31054cuda3std6ranges3__45__cpo4swapE
	.align		8
        /*00b0*/ 	.dword	_ZN64_INTERNAL_d53a5ca4_28_ActivationLeakyReluKernel_cu_9e10b42f_31054cuda3std6ranges3__45__cpo9iter_moveE
	.align		8
        /*00b8*/ 	.dword	_ZN64_INTERNAL_d53a5ca4_28_ActivationLeakyReluKernel_cu_9e10b42f_31054cuda3std6ranges3__45__cpo5beginE
	.align		8
        /*00c0*/ 	.dword	_ZN64_INTERNAL_d53a5ca4_28_ActivationLeakyReluKernel_cu_9e10b42f_31054cuda3std6ranges3__45__cpo3endE
	.align		8
        /*00c8*/ 	.dword	_ZN64_INTERNAL_d53a5ca4_28_ActivationLeakyReluKernel_cu_9e10b42f_31054cuda3std6ranges3__45__cpo6cbeginE
	.align		8
        /*00d0*/ 	.dword	_ZN64_INTERNAL_d53a5ca4_28_ActivationLeakyReluKernel_cu_9e10b42f_31054cuda3std6ranges3__45__cpo4cendE
	.align		8
        /*00d8*/ 	.dword	_ZN64_INTERNAL_d53a5ca4_28_ActivationLeakyReluKernel_cu_9e10b42f_31054cuda3std6ranges3__45__cpo7advanceE
	.align		8
        /*00e0*/ 	.dword	_ZN64_INTERNAL_d53a5ca4_28_ActivationLeakyReluKernel_cu_9e10b42f_31054cuda3std6ranges3__45__cpo9iter_swapE
	.align		8
        /*00e8*/ 	.dword	_ZN64_INTERNAL_d53a5ca4_28_ActivationLeakyReluKernel_cu_9e10b42f_31054cuda3std6ranges3__45__cpo4nextE
	.align		8
        /*00f0*/ 	.dword	_ZN64_INTERNAL_d53a5ca4_28_ActivationLeakyReluKernel_cu_9e10b42f_31054cuda3std6ranges3__45__cpo4prevE
	.align		8
        /*00f8*/ 	.dword	_ZN64_INTERNAL_d53a5ca4_28_ActivationLeakyReluKernel_cu_9e10b42f_31054cuda3std6ranges3__45__cpo4dataE
	.align		8
        /*0100*/ 	.dword	_ZN64_INTERNAL_d53a5ca4_28_ActivationLeakyReluKernel_cu_9e10b42f_31054cuda3std6ranges3__45__cpo5cdataE
	.align		8
        /*0108*/ 	.dword	_ZN64_INTERNAL_d53a5ca4_28_ActivationLeakyReluKernel_cu_9e10b42f_31054cuda3std6ranges3__45__cpo4sizeE
	.align		8
        /*0110*/ 	.dword	_ZN64_INTERNAL_d53a5ca4_28_ActivationLeakyReluKernel_cu_9e10b42f_31054cuda3std6ranges3__45__cpo5ssizeE
	.align		8
        /*0118*/ 	.dword	_ZN64_INTERNAL_d53a5ca4_28_ActivationLeakyReluKernel_cu_9e10b42f_31054cuda3std6ranges3__45__cpo8distanceE
	.align		8
        /*0120*/ 	.dword	_ZN64_INTERNAL_d53a5ca4_28_ActivationLeakyReluKernel_cu_9e10b42f_31056thrust23THRUST_300001_SM_800_NS6system6detail10sequential3seqE
	.align		8
        /*0128*/ 	.dword	$str$6
	.align		8
        /*0130*/ 	.dword	$str$7


//--------------------- .nv.constant2._ZN2at6native18elementwise_kernelILi128ELi4EZNS0_15gpu_kernel_implIZZZNS0_66_GLOBAL__N__d53a5ca4_28_ActivationLeakyReluKernel_cu_9e10b42f_310526leaky_relu_backward_kernelERNS_18TensorIteratorBaseERKN3c106ScalarEENKUlvE_clEvENKUlvE2_clEvEUlNS6_8BFloat16ESC_E_EEvS5_RKT_EUliE_EEviT1_ --------------------------
	.section	.nv.constant2._ZN2at6native18elementwise_kernelILi128ELi4EZNS0_15gpu_kernel_implIZZZNS0_66_GLOBAL__N__d53a5ca4_28_ActivationLeakyReluKernel_cu_9e10b42f_310526leaky_relu_backward_kernelERNS_18TensorIteratorBaseERKN3c106ScalarEENKUlvE_clEvENKUlvE2_clEvEUlNS6_8BFloat16ESC_E_EEvS5_RKT_EUliE_EEviT1_,"a",@progbits
	.sectionflags	@""
	.align	4
.nv.constant2._ZN2at6native18elementwise_kernelILi128ELi4EZNS0_15gpu_kernel_implIZZZNS0_66_GLOBAL__N__d53a5ca4_28_ActivationLeakyReluKernel_cu_9e10b42f_310526leaky_relu_backward_kernelERNS_18TensorIteratorBaseERKN3c106ScalarEENKUlvE_clEvENKUlvE2_clEvEUlNS6_8BFloat16ESC_E_EEvS5_RKT_EUliE_EEviT1_:
        /*0000*/ 	.byte	0x00, 0x00, 0x00, 0xf0, 0xff, 0xff, 0x0f, 0x38


//--------------------- .nv.constant0._ZN2at6native18elementwise_kernelILi128ELi4EZNS0_15gpu_kernel_implIZZZNS0_66_GLOBAL__N__d53a5ca4_28_ActivationLeakyReluKernel_cu_9e10b42f_310526leaky_relu_backward_kernelERNS_18TensorIteratorBaseERKN3c106ScalarEENKUlvE_clEvENKUlvE2_clEvEUlNS6_8BFloat16ESC_E_EEvS5_RKT_EUliE_EEviT1_ --------------------------
	.section	.nv.constant0._ZN2at6native18elementwise_kernelILi128ELi4EZNS0_15gpu_kernel_implIZZZNS0_66_GLOBAL__N__d53a5ca4_28_ActivationLeakyReluKernel_cu_9e10b42f_310526leaky_relu_backward_kernelERNS_18TensorIteratorBaseERKN3c106ScalarEENKUlvE_clEvENKUlvE2_clEvEUlNS6_8BFloat16ESC_E_EEvS5_RKT_EUliE_EEviT1_,"a",@progbits
	.sectionflags	@""
	.align	4
.nv.constant0._ZN2at6native18elementwise_kernelILi128ELi4EZNS0_15gpu_kernel_implIZZZNS0_66_GLOBAL__N__d53a5ca4_28_ActivationLeakyReluKernel_cu_9e10b42f_310526leaky_relu_backward_kernelERNS_18TensorIteratorBaseERKN3c106ScalarEENKUlvE_clEvENKUlvE2_clEvEUlNS6_8BFloat16ESC_E_EEvS5_RKT_EUliE_EEviT1_:
	.zero		1024


//--------------------- .nv.constant2._ZN2at6native27unrolled_elementwise_kernelIZZZNS0_66_GLOBAL__N__d53a5ca4_28_ActivationLeakyReluKernel_cu_9e10b42f_310526leaky_relu_backward_kernelERNS_18TensorIteratorBaseERKN3c106ScalarEENKUlvE_clEvENKUlvE2_clEvEUlNS5_8BFloat16ESB_E_St5arrayIPcLm3EELi4E23TrivialOffsetCalculatorILi2EjESG_ILi1EjENS0_6memory12LoadWithCastILi2EEENSJ_13StoreWithCastILi1EEEEEviT_T0_T2_T3_T4_T5_ --------------------------
	.section	.nv.constant2._ZN2at6native27unrolled_elementwise_kernelIZZZNS0_66_GLOBAL__N__d53a5ca4_28_ActivationLeakyReluKernel_cu_9e10b42f_310526leaky_relu_backward_kernelERNS_18TensorIteratorBaseERKN3c106ScalarEENKUlvE_clEvENKUlvE2_clEvEUlNS5_8BFloat16ESB_E_St5arrayIPcLm3EELi4E23TrivialOffsetCalculatorILi2EjESG_ILi1EjENS0_6memory12LoadWithCastILi2EEENSJ_13StoreWithCastILi1EEEEEviT_T0_T2_T3_T4_T5_,"a",@progbits
	.sectionflags	@""
	.align	4
.nv.constant2._ZN2at6native27unrolled_elementwise_kernelIZZZNS0_66_GLOBAL__N__d53a5ca4_28_ActivationLeakyReluKernel_cu_9e10b42f_310526leaky_relu_backward_kernelERNS_18TensorIteratorBaseERKN3c106ScalarEENKUlvE_clEvENKUlvE2_clEvEUlNS5_8BFloat16ESB_E_St5arrayIPcLm3EELi4E23TrivialOffsetCalculatorILi2EjESG_ILi1EjENS0_6memory12LoadWithCastILi2EEENSJ_13StoreWithCastILi1EEEEEviT_T0_T2_T3_T4_T5_:
        /*0000*/ 	.byte	0x00, 0x00, 0x00, 0xf0, 0xff, 0xff, 0x0f, 0x38


//--------------------- .nv.constant0._ZN2at6native27unrolled_elementwise_kernelIZZZNS0_66_GLOBAL__N__d53a5ca4_28_ActivationLeakyReluKernel_cu_9e10b42f_310526leaky_relu_backward_kernelERNS_18TensorIteratorBaseERKN3c106ScalarEENKUlvE_clEvENKUlvE2_clEvEUlNS5_8BFloat16ESB_E_St5arrayIPcLm3EELi4E23TrivialOffsetCalculatorILi2EjESG_ILi1EjENS0_6memory12LoadWithCastILi2EEENSJ_13StoreWithCastILi1EEEEEviT_T0_T2_T3_T4_T5_ --------------------------
	.section	.nv.constant0._ZN2at6native27unrolled_elementwise_kernelIZZZNS0_66_GLOBAL__N__d53a5ca4_28_ActivationLeakyReluKernel_cu_9e10b42f_310526leaky_relu_backward_kernelERNS_18TensorIteratorBaseERKN3c106ScalarEENKUlvE_clEvENKUlvE2_clEvEUlNS5_8BFloat16ESB_E_St5arrayIPcLm3EELi4E23TrivialOffsetCalculatorILi2EjESG_ILi1EjENS0_6memory12LoadWithCastILi2EEENSJ_13StoreWithCastILi1EEEEEviT_T0_T2_T3_T4_T5_,"a",@progbits
	.sectionflags	@""
	.align	4
.nv.constant0._ZN2at6native27unrolled_elementwise_kernelIZZZNS0_66_GLOBAL__N__d53a5ca4_28_ActivationLeakyReluKernel_cu_9e10b42f_310526leaky_relu_backward_kernelERNS_18TensorIteratorBaseERKN3c106ScalarEENKUlvE_clEvENKUlvE2_clEvEUlNS5_8BFloat16ESB_E_St5arrayIPcLm3EELi4E23TrivialOffsetCalculatorILi2EjESG_ILi1EjENS0_6memory12LoadWithCastILi2EEENSJ_13StoreWithCastILi1EEEEEviT_T0_T2_T3_T4_T5_:
	.zero		424


//--------------------- .nv.constant0._ZN2at6native18elementwise_kernelILi128ELi4EZNS0_22gpu_kernel_impl_nocastIZZZNS0_66_GLOBAL__N__d53a5ca4_28_ActivationLeakyReluKernel_cu_9e10b42f_310526leaky_relu_backward_kernelERNS_18TensorIteratorBaseERKN3c106ScalarEENKUlvE_clEvENKUlvE2_clEvEUlNS6_8BFloat16ESC_E_EEvS5_RKT_EUliE_EEviT1_ --------------------------
	.section	.nv.constant0._ZN2at6native18elementwise_kernelILi128ELi4EZNS0_22gpu_kernel_impl_nocastIZZZNS0_66_GLOBAL__N__d53a5ca4_28_ActivationLeakyReluKernel_cu_9e10b42f_310526leaky_relu_backward_kernelERNS_18TensorIteratorBaseERKN3c106ScalarEENKUlvE_clEvENKUlvE2_clEvEUlNS6_8BFloat16ESC_E_EEvS5_RKT_EUliE_EEviT1_,"a",@progbits
	.sectionflags	@""
	.align	4
.nv.constant0._ZN2at6native18elementwise_kernelILi128ELi4EZNS0_22gpu_kernel_impl_nocastIZZZNS0_66_GLOBAL__N__d53a5ca4_28_ActivationLeakyReluKernel_cu_9e10b42f_310526leaky_relu_backward_kernelERNS_18TensorIteratorBaseERKN3c106ScalarEENKUlvE_clEvENKUlvE2_clEvEUlNS6_8BFloat16ESC_E_EEvS5_RKT_EUliE_EEviT1_:
	.zero		1016


//--------------------- .nv.constant0._ZN2at6native27unrolled_elementwise_kernelIZZZNS0_66_GLOBAL__N__d53a5ca4_28_ActivationLeakyReluKernel_cu_9e10b42f_310526leaky_relu_backward_kernelERNS_18TensorIteratorBaseERKN3c106ScalarEENKUlvE_clEvENKUlvE2_clEvEUlNS5_8BFloat16ESB_E_St5arrayIPcLm3EELi4E23TrivialOffsetCalculatorILi2EjESG_ILi1EjENS0_6memory15LoadWithoutCastENSJ_16StoreWithoutCastEEEviT_T0_T2_T3_T4_T5_ --------------------------
	.section	.nv.constant0._ZN2at6native27unrolled_elementwise_kernelIZZZNS0_66_GLOBAL__N__d53a5ca4_28_ActivationLeakyReluKernel_cu_9e10b42f_310526leaky_relu_backward_kernelERNS_18TensorIteratorBaseERKN3c106ScalarEENKUlvE_clEvENKUlvE2_clEvEUlNS5_8BFloat16ESB_E_St5arrayIPcLm3EELi4E23TrivialOffsetCalculatorILi2EjESG_ILi1EjENS0_6memory15LoadWithoutCastENSJ_16StoreWithoutCastEEEviT_T0_T2_T3_T4_T5_,"a",@progbits
	.sectionflags	@""
	.align	4
.nv.constant0._ZN2at6native27unrolled_elementwise_kernelIZZZNS0_66_GLOBAL__N__d53a5ca4_28_ActivationLeakyReluKernel_cu_9e10b42f_310526leaky_relu_backward_kernelERNS_18TensorIteratorBaseERKN3c106ScalarEENKUlvE_clEvENKUlvE2_clEvEUlNS5_8BFloat16ESB_E_St5arrayIPcLm3EELi4E23TrivialOffsetCalculatorILi2EjESG_ILi1EjENS0_6memory15LoadWithoutCastENSJ_16StoreWithoutCastEEEviT_T0_T2_T3_T4_T5_:
	.zero		404


//--------------------- .nv.constant0._ZN2at6native29vectorized_elementwise_kernelILi2EZZZNS0_66_GLOBAL__N__d53a5ca4_28_ActivationLeakyReluKernel_cu_9e10b42f_310526leaky_relu_backward_kernelERNS_18TensorIteratorBaseERKN3c106ScalarEENKUlvE_clEvENKUlvE2_clEvEUlNS5_8BFloat16ESB_E_St5arrayIPcLm3EEEEviT0_T1_ --------------------------
	.section	.nv.constant0._ZN2at6native29vectorized_elementwise_kernelILi2EZZZNS0_66_GLOBAL__N__d53a5ca4_28_ActivationLeakyReluKernel_cu_9e10b42f_310526leaky_relu_backward_kernelERNS_18TensorIteratorBaseERKN3c106ScalarEENKUlvE_clEvENKUlvE2_clEvEUlNS5_8BFloat16ESB_E_St5arrayIPcLm3EEEEviT0_T1_,"a",@progbits
	.sectionflags	@""
	.align	4
.nv.constant0._ZN2at6native29vectorized_elementwise_kernelILi2EZZZNS0_66_GLOBAL__N__d53a5ca4_28_ActivationLeakyReluKernel_cu_9e10b42f_310526leaky_relu_backward_kernelERNS_18TensorIteratorBaseERKN3c106ScalarEENKUlvE_clEvENKUlvE2_clEvEUlNS5_8BFloat16ESB_E_St5arrayIPcLm3EEEEviT0_T1_:
	.zero		400


//--------------------- .nv.constant0._ZN2at6native29vectorized_elementwise_kernelILi4EZZZNS0_66_GLOBAL__N__d53a5ca4_28_ActivationLeakyReluKernel_cu_9e10b42f_310526leaky_relu_backward_kernelERNS_18TensorIteratorBaseERKN3c106ScalarEENKUlvE_clEvENKUlvE2_clEvEUlNS5_8BFloat16ESB_E_St5arrayIPcLm3EEEEviT0_T1_ --------------------------
	.section	.nv.constant0._ZN2at6native29vectorized_elementwise_kernelILi4EZZZNS0_66_GLOBAL__N__d53a5ca4_28_ActivationLeakyReluKernel_cu_9e10b42f_310526leaky_relu_backward_kernelERNS_18TensorIteratorBaseERKN3c106ScalarEENKUlvE_clEvENKUlvE2_clEvEUlNS5_8BFloat16ESB_E_St5arrayIPcLm3EEEEviT0_T1_,"a",@progbits
	.sectionflags	@""
	.align	4
.nv.constant0._ZN2at6native29vectorized_elementwise_kernelILi4EZZZNS0_66_GLOBAL__N__d53a5ca4_28_ActivationLeakyReluKernel_cu_9e10b42f_310526leaky_relu_backward_kernelERNS_18TensorIteratorBaseERKN3c106ScalarEENKUlvE_clEvENKUlvE2_clEvEUlNS5_8BFloat16ESB_E_St5arrayIPcLm3EEEEviT0_T1_:
	.zero		400


//--------------------- .nv.constant0._ZN2at6native29vectorized_elementwise_kernelILi8EZZZNS0_66_GLOBAL__N__d53a5ca4_28_ActivationLeakyReluKernel_cu_9e10b42f_310526leaky_relu_backward_kernelERNS_18TensorIteratorBaseERKN3c106ScalarEENKUlvE_clEvENKUlvE2_clEvEUlNS5_8BFloat16ESB_E_St5arrayIPcLm3EEEEviT0_T1_ --------------------------
	.section	.nv.constant0._ZN2at6native29vectorized_elementwise_kernelILi8EZZZNS0_66_GLOBAL__N__d53a5ca4_28_ActivationLeakyReluKernel_cu_9e10b42f_310526leaky_relu_backward_kernelERNS_18TensorIteratorBaseERKN3c106ScalarEENKUlvE_clEvENKUlvE2_clEvEUlNS5_8BFloat16ESB_E_St5arrayIPcLm3EEEEviT0_T1_,"a",@progbits
	.sectionflags	@""
	.align	4
.nv.constant0._ZN2at6native29vectorized_elementwise_kernelILi8EZZZNS0_66_GLOBAL__N__d53a5ca4_28_ActivationLeakyReluKernel_cu_9e10b42f_310526leaky_relu_backward_kernelERNS_18TensorIteratorBaseERKN3c106ScalarEENKUlvE_clEvENKUlvE2_clEvEUlNS5_8BFloat16ESB_E_St5arrayIPcLm3EEEEviT0_T1_:
	.zero		400


//--------------------- .nv.constant2._ZN2at6native18elementwise_kernelILi128ELi4EZNS0_15gpu_kernel_implIZZZNS0_66_GLOBAL__N__d53a5ca4_28_ActivationLeakyReluKernel_cu_9e10b42f_310526leaky_relu_backward_kernelERNS_18TensorIteratorBaseERKN3c106ScalarEENKUlvE_clEvENKUlvE1_clEvEUlNS6_4HalfESC_E_EEvS5_RKT_EUliE_EEviT1_ --------------------------
	.section	.nv.constant2._ZN2at6native18elementwise_kernelILi128ELi4EZNS0_15gpu_kernel_implIZZZNS0_66_GLOBAL__N__d53a5ca4_28_ActivationLeakyReluKernel_cu_9e10b42f_310526leaky_relu_backward_kernelERNS_18TensorIteratorBaseERKN3c106ScalarEENKUlvE_clEvENKUlvE1_clEvEUlNS6_4HalfESC_E_EEvS5_RKT_EUliE_EEviT1_,"a",@progbits
	.sectionflags	@""
	.align	4
.nv.constant2._ZN2at6native18elementwise_kernelILi128ELi4EZNS0_15gpu_kernel_implIZZZNS0_66_GLOBAL__N__d53a5ca4_28_ActivationLeakyReluKernel_cu_9e10b42f_310526leaky_relu_backward_kernelERNS_18TensorIteratorBaseERKN3c106ScalarEENKUlvE_clEvENKUlvE1_clEvEUlNS6_4HalfESC_E_EEvS5_RKT_EUliE_EEviT1_:
        /*0000*/ 	.byte	0x00, 0x00, 0x00, 0xf0, 0xff, 0xff, 0x0f, 0x38


//--------------------- .nv.constant0._ZN2at6native18elementwise_kernelILi128ELi4EZNS0_15gpu_kernel_implIZZZNS0_66_GLOBAL__N__d53a5ca4_28_ActivationLeakyReluKernel_cu_9e10b42f_310526leaky_relu_backward_kernelERNS_18TensorIteratorBaseERKN3c106ScalarEENKUlvE_clEvENKUlvE1_clEvEUlNS6_4HalfESC_E_EEvS5_RKT_EUliE_EEviT1_ --------------------------
	.section	.nv.constant0._ZN2at6native18elementwise_kernelILi128ELi4EZNS0_15gpu_kernel_implIZZZNS0_66_GLOBAL__N__d53a5ca4_28_ActivationLeakyReluKernel_cu_9e10b42f_310526leaky_relu_backward_kernelERNS_18TensorIteratorBaseERKN3c106ScalarEENKUlvE_clEvENKUlvE1_clEvEUlNS6_4HalfESC_E_EEvS5_RKT_EUliE_EEviT1_,"a",@progbits
	.sectionflags	@""
	.align	4
.nv.constant0._ZN2at6native18elementwise_kernelILi128ELi4EZNS0_15gpu_kernel_implIZZZNS0_66_GLOBAL__N__d53a5ca4_28_ActivationLeakyReluKernel_cu_9e10b42f_310526leaky_relu_backward_kernelERNS_18TensorIteratorBaseERKN3c106ScalarEENKUlvE_clEvENKUlvE1_clEvEUlNS6_4HalfESC_E_EEvS5_RKT_EUliE_EEviT1_:
	.zero		1024


//--------------------- .nv.constant2._ZN2at6native27unrolled_elementwise_kernelIZZZNS0_66_GLOBAL__N__d53a5ca4_28_ActivationLeakyReluKernel_cu_9e10b42f_310526leaky_relu_backward_kernelERNS_18TensorIteratorBaseERKN3c106ScalarEENKUlvE_clEvENKUlvE1_clEvEUlNS5_4HalfESB_E_St5arrayIPcLm3EELi4E23TrivialOffsetCalculatorILi2EjESG_ILi1EjENS0_6memory12LoadWithCastILi2EEENSJ_13StoreWithCastILi1EEEEEviT_T0_T2_T3_T4_T5_ --------------------------
	.section	.nv.constant2._ZN2at6native27unrolled_elementwise_kernelIZZZNS0_66_GLOBAL__N__d53a5ca4_28_ActivationLeakyReluKernel_cu_9e10b42f_310526leaky_relu_backward_kernelERNS_18TensorIteratorBaseERKN3c106ScalarEENKUlvE_clEvENKUlvE1_clEvEUlNS5_4HalfESB_E_St5arrayIPcLm3EELi4E23TrivialOffsetCalculatorILi2EjESG_ILi1EjENS0_6memory12LoadWithCastILi2EEENSJ_13StoreWithCastILi1EEEEEviT_T0_T2_T3_T4_T5_,"a",@progbits
	.sectionflags	@""
	.align	4
.nv.constant2._ZN2at6native27unrolled_elementwise_kernelIZZZNS0_66_GLOBAL__N__d53a5ca4_28_ActivationLeakyReluKernel_cu_9e10b42f_310526leaky_relu_backward_kernelERNS_18TensorIteratorBaseERKN3c106ScalarEENKUlvE_clEvENKUlvE1_clEvEUlNS5_4HalfESB_E_St5arrayIPcLm3EELi4E23TrivialOffsetCalculatorILi2EjESG_ILi1EjENS0_6memory12LoadWithCastILi2EEENSJ_13StoreWithCastILi1EEEEEviT_T0_T2_T3_T4_T5_:
        /*0000*/ 	.byte	0x00, 0x00, 0x00, 0xf0, 0xff, 0xff, 0x0f, 0x38


//--------------------- .nv.constant0._ZN2at6native27unrolled_elementwise_kernelIZZZNS0_66_GLOBAL__N__d53a5ca4_28_ActivationLeakyReluKernel_cu_9e10b42f_310526leaky_relu_backward_kernelERNS_18TensorIteratorBaseERKN3c106ScalarEENKUlvE_clEvENKUlvE1_clEvEUlNS5_4HalfESB_E_St5arrayIPcLm3EELi4E23TrivialOffsetCalculatorILi2EjESG_ILi1EjENS0_6memory12LoadWithCastILi2EEENSJ_13StoreWithCastILi1EEEEEviT_T0_T2_T3_T4_T5_ --------------------------
	.section	.nv.constant0._ZN2at6native27unrolled_elementwise_kernelIZZZNS0_66_GLOBAL__N__d53a5ca4_28_ActivationLeakyReluKernel_cu_9e10b42f_310526leaky_relu_backward_kernelERNS_18TensorIteratorBaseERKN3c106ScalarEENKUlvE_clEvENKUlvE1_clEvEUlNS5_4HalfESB_E_St5arrayIPcLm3EELi4E23TrivialOffsetCalculatorILi2EjESG_ILi1EjENS0_6memory12LoadWithCastILi2EEENSJ_13StoreWithCastILi1EEEEEviT_T0_T2_T3_T4_T5_,"a",@progbits
	.sectionflags	@""
	.align	4
.nv.constant0._ZN2at6native27unrolled_elementwise_kernelIZZZNS0_66_GLOBAL__N__d53a5ca4_28_ActivationLeakyReluKernel_cu_9e10b42f_310526leaky_relu_backward_kernelERNS_18TensorIteratorBaseERKN3c106ScalarEENKUlvE_clEvENKUlvE1_clEvEUlNS5_4HalfESB_E_St5arrayIPcLm3EELi4E23TrivialOffsetCalculatorILi2EjESG_ILi1EjENS0_6memory12LoadWithCastILi2EEENSJ_13StoreWithCastILi1EEEEEviT_T0_T2_T3_T4_T5_:
	.zero		424


//--------------------- .nv.constant0._ZN2at6native18elementwise_kernelILi128ELi4EZNS0_22gpu_kernel_impl_nocastIZZZNS0_66_GLOBAL__N__d53a5ca4_28_ActivationLeakyReluKernel_cu_9e10b42f_310526leaky_relu_backward_kernelERNS_18TensorIteratorBaseERKN3c106ScalarEENKUlvE_clEvENKUlvE1_clEvEUlNS6_4HalfESC_E_EEvS5_RKT_EUliE_EEviT1_ --------------------------
	.section	.nv.constant0._ZN2at6native18elementwise_kernelILi128ELi4EZNS0_22gpu_kernel_impl_nocastIZZZNS0_66_GLOBAL__N__d53a5ca4_28_ActivationLeakyReluKernel_cu_9e10b42f_310526leaky_relu_backward_kernelERNS_18TensorIteratorBaseERKN3c106ScalarEENKUlvE_clEvENKUlvE1_clEvEUlNS6_4HalfESC_E_EEvS5_RKT_EUliE_EEviT1_,"a",@progbits
	.sectionflags	@""
	.align	4
.nv.constant0._ZN2at6native18elementwise_kernelILi128ELi4EZNS0_22gpu_kernel_impl_nocastIZZZNS0_66_GLOBAL__N__d53a5ca4_28_ActivationLeakyReluKernel_cu_9e10b42f_310526leaky_relu_backward_kernelERNS_18TensorIteratorBaseERKN3c106ScalarEENKUlvE_clEvENKUlvE1_clEvEUlNS6_4HalfESC_E_EEvS5_RKT_EUliE_EEviT1_:
	.zero		1016


//--------------------- .nv.constant0._ZN2at6native27unrolled_elementwise_kernelIZZZNS0_66_GLOBAL__N__d53a5ca4_28_ActivationLeakyReluKernel_cu_9e10b42f_310526leaky_relu_backward_kernelERNS_18TensorIteratorBaseERKN3c106ScalarEENKUlvE_clEvENKUlvE1_clEvEUlNS5_4HalfESB_E_St5arrayIPcLm3EELi4E23TrivialOffsetCalculatorILi2EjESG_ILi1EjENS0_6memory15LoadWithoutCastENSJ_16StoreWithoutCastEEEviT_T0_T2_T3_T4_T5_ --------------------------
	.section	.nv.constant0._ZN2at6native27unrolled_elementwise_kernelIZZZNS0_66_GLOBAL__N__d53a5ca4_28_ActivationLeakyReluKernel_cu_9e10b42f_310526leaky_relu_backward_kernelERNS_18TensorIteratorBaseERKN3c106ScalarEENKUlvE_clEvENKUlvE1_clEvEUlNS5_4HalfESB_E_St5arrayIPcLm3EELi4E23TrivialOffsetCalculatorILi2EjESG_ILi1EjENS0_6memory15LoadWithoutCastENSJ_16StoreWithoutCastEEEviT_T0_T2_T3_T4_T5_,"a",@progbits
	.sectionflags	@""
	.align	4
.nv.constant0._ZN2at6native27unrolled_elementwise_kernelIZZZNS0_66_GLOBAL__N__d53a5ca4_28_ActivationLeakyReluKernel_cu_9e10b42f_310526leaky_relu_backward_kernelERNS_18TensorIteratorBaseERKN3c106ScalarEENKUlvE_clEvENKUlvE1_clEvEUlNS5_4HalfESB_E_St5arrayIPcLm3EELi4E23TrivialOffsetCalculatorILi2EjESG_ILi1EjENS0_6memory15LoadWithoutCastENSJ_16StoreWithoutCastEEEviT_T0_T2_T3_T4_T5_:
	.zero		404


//--------------------- .nv.constant0._ZN2at6native29vectorized_elementwise_kernelILi2EZZZNS0_66_GLOBAL__N__d53a5ca4_28_ActivationLeakyReluKernel_cu_9e10b42f_310526leaky_relu_backward_kernelERNS_18TensorIteratorBaseERKN3c106ScalarEENKUlvE_clEvENKUlvE1_clEvEUlNS5_4HalfESB_E_St5arrayIPcLm3EEEEviT0_T1_ --------------------------
	.section	.nv.constant0._ZN2at6native29vectorized_elementwise_kernelILi2EZZZNS0_66_GLOBAL__N__d53a5ca4_28_ActivationLeakyReluKernel_cu_9e10b42f_310526leaky_relu_backward_kernelERNS_18TensorIteratorBaseERKN3c106ScalarEENKUlvE_clEvENKUlvE1_clEvEUlNS5_4HalfESB_E_St5arrayIPcLm3EEEEviT0_T1_,"a",@progbits
	.sectionflags	@""
	.align	4
.nv.constant0._ZN2at6native29vectorized_elementwise_kernelILi2EZZZNS0_66_GLOBAL__N__d53a5ca4_28_ActivationLeakyReluKernel_cu_9e10b42f_310526leaky_relu_backward_kernelERNS_18TensorIteratorBaseERKN3c106ScalarEENKUlvE_clEvENKUlvE1_clEvEUlNS5_4HalfESB_E_St5arrayIPcLm3EEEEviT0_T1_:
	.zero		400


//--------------------- .nv.constant0._ZN2at6native29vectorized_elementwise_kernelILi4EZZZNS0_66_GLOBAL__N__d53a5ca4_28_ActivationLeakyReluKernel_cu_9e10b42f_310526leaky_relu_backward_kernelERNS_18TensorIteratorBaseERKN3c106ScalarEENKUlvE_clEvENKUlvE1_clEvEUlNS5_4HalfESB_E_St5arrayIPcLm3EEEEviT0_T1_ --------------------------
	.section	.nv.constant0._ZN2at6native29vectorized_elementwise_kernelILi4EZZZNS0_66_GLOBAL__N__d53a5ca4_28_ActivationLeakyReluKernel_cu_9e10b42f_310526leaky_relu_backward_kernelERNS_18TensorIteratorBaseERKN3c106ScalarEENKUlvE_clEvENKUlvE1_clEvEUlNS5_4HalfESB_E_St5arrayIPcLm3EEEEviT0_T1_,"a",@progbits
	.sectionflags	@""
	.align	4
.nv.constant0._ZN2at6native29vectorized_elementwise_kernelILi4EZZZNS0_66_GLOBAL__N__d53a5ca4_28_ActivationLeakyReluKernel_cu_9e10b42f_310526leaky_relu_backward_kernelERNS_18TensorIteratorBaseERKN3c106ScalarEENKUlvE_clEvENKUlvE1_clEvEUlNS5_4HalfESB_E_St5arrayIPcLm3EEEEviT0_T1_:
	.zero		400


//--------------------- .nv.constant0._ZN2at6native29vectorized_elementwise_kernelILi8EZZZNS0_66_GLOBAL__N__d53a5ca4_28_ActivationLeakyReluKernel_cu_9e10b42f_310526leaky_relu_backward_kernelERNS_18TensorIteratorBaseERKN3c106ScalarEENKUlvE_clEvENKUlvE1_clEvEUlNS5_4HalfESB_E_St5arrayIPcLm3EEEEviT0_T1_ --------------------------
	.section	.nv.constant0._ZN2at6native29vectorized_elementwise_kernelILi8EZZZNS0_66_GLOBAL__N__d53a5ca4_28_ActivationLeakyReluKernel_cu_9e10b42f_310526leaky_relu_backward_kernelERNS_18TensorIteratorBaseERKN3c106ScalarEENKUlvE_clEvENKUlvE1_clEvEUlNS5_4HalfESB_E_St5arrayIPcLm3EEEEviT0_T1_,"a",@progbits
	.sectionflags	@""
	.align	4
.nv.constant0._ZN2at6native29vectorized_elementwise_kernelILi8EZZZNS0_66_GLOBAL__N__d53a5ca4_28_ActivationLeakyReluKernel_cu_9e10b42f_310526leaky_relu_backward_kernelERNS_18TensorIteratorBaseERKN3c106ScalarEENKUlvE_clEvENKUlvE1_clEvEUlNS5_4HalfESB_E_St5arrayIPcLm3EEEEviT0_T1_:
	.zero		400


//--------------------- .nv.constant2._ZN2at6native18elementwise_kernelILi128ELi4EZNS0_15gpu_kernel_implIZZZNS0_66_GLOBAL__N__d53a5ca4_28_ActivationLeakyReluKernel_cu_9e10b42f_310526leaky_relu_backward_kernelERNS_18TensorIteratorBaseERKN3c106ScalarEENKUlvE_clEvENKUlvE0_clEvEUlffE_EEvS5_RKT_EUliE_EEviT1_ --------------------------
	.section	.nv.constant2._ZN2at6native18elementwise_kernelILi128ELi4EZNS0_15gpu_kernel_implIZZZNS0_66_GLOBAL__N__d53a5ca4_28_ActivationLeakyReluKernel_cu_9e10b42f_310526leaky_relu_backward_kernelERNS_18TensorIteratorBaseERKN3c106ScalarEENKUlvE_clEvENKUlvE0_clEvEUlffE_EEvS5_RKT_EUliE_EEviT1_,"a",@progbits
	.sectionflags	@""
	.align	4
.nv.constant2._ZN2at6native18elementwise_kernelILi128ELi4EZNS0_15gpu_kernel_implIZZZNS0_66_GLOBAL__N__d53a5ca4_28_ActivationLeakyReluKernel_cu_9e10b42f_310526leaky_relu_backward_kernelERNS_18TensorIteratorBaseERKN3c106ScalarEENKUlvE_clEvENKUlvE0_clEvEUlffE_EEvS5_RKT_EUliE_EEviT1_:
        /*0000*/ 	.byte	0x00, 0x00, 0x00, 0xf0, 0xff, 0xff, 0x0f, 0x38


//--------------------- .nv.constant0._ZN2at6native18elementwise_kernelILi128ELi4EZNS0_15gpu_kernel_implIZZZNS0_66_GLOBAL__N__d53a5ca4_28_ActivationLeakyReluKernel_cu_9e10b42f_310526leaky_relu_backward_kernelERNS_18TensorIteratorBaseERKN3c106ScalarEENKUlvE_clEvENKUlvE0_clEvEUlffE_EEvS5_RKT_EUliE_EEviT1_ --------------------------
	.section	.nv.constant0._ZN2at6native18elementwise_kernelILi128ELi4EZNS0_15gpu_kernel_implIZZZNS0_66_GLOBAL__N__d53a5ca4_28_ActivationLeakyReluKernel_cu_9e10b42f_310526leaky_relu_backward_kernelERNS_18TensorIteratorBaseERKN3c106ScalarEENKUlvE_clEvENKUlvE0_clEvEUlffE_EEvS5_RKT_EUliE_EEviT1_,"a",@progbits
	.sectionflags	@""
	.align	4
.nv.constant0._ZN2at6native18elementwise_kernelILi128ELi4EZNS0_15gpu_kernel_implIZZZNS0_66_GLOBAL__N__d53a5ca4_28_ActivationLeakyReluKernel_cu_9e10b42f_310526leaky_relu_backward_kernelERNS_18TensorIteratorBaseERKN3c106ScalarEENKUlvE_clEvENKUlvE0_clEvEUlffE_EEvS5_RKT_EUliE_EEviT1_:
	.zero		1024


//--------------------- .nv.constant2._ZN2at6native27unrolled_elementwise_kernelIZZZNS0_66_GLOBAL__N__d53a5ca4_28_ActivationLeakyReluKernel_cu_9e10b42f_310526leaky_relu_backward_kernelERNS_18TensorIteratorBaseERKN3c106ScalarEENKUlvE_clEvENKUlvE0_clEvEUlffE_St5arrayIPcLm3EELi4E23TrivialOffsetCalculatorILi2EjESF_ILi1EjENS0_6memory12LoadWithCastILi2EEENSI_13StoreWithCastILi1EEEEEviT_T0_T2_T3_T4_T5_ --------------------------
	.section	.nv.constant2._ZN2at6native27unrolled_elementwise_kernelIZZZNS0_66_GLOBAL__N__d53a5ca4_28_ActivationLeakyReluKernel_cu_9e10b42f_310526leaky_relu_backward_kernelERNS_18TensorIteratorBaseERKN3c106ScalarEENKUlvE_clEvENKUlvE0_clEvEUlffE_St5arrayIPcLm3EELi4E23TrivialOffsetCalculatorILi2EjESF_ILi1EjENS0_6memory12LoadWithCastILi2EEENSI_13StoreWithCastILi1EEEEEviT_T0_T2_T3_T4_T5_,"a",@progbits
	.sectionflags	@""
	.align	4
.nv.constant2._ZN2at6native27unrolled_elementwise_kernelIZZZNS0_66_GLOBAL__N__d53a5ca4_28_ActivationLeakyReluKernel_cu_9e10b42f_310526leaky_relu_backward_kernelERNS_18TensorIteratorBaseERKN3c106ScalarEENKUlvE_clEvENKUlvE0_clEvEUlffE_St5arrayIPcLm3EELi4E23TrivialOffsetCalculatorILi2EjESF_ILi1EjENS0_6memory12LoadWithCastILi2EEENSI_13StoreWithCastILi1EEEEEviT_T0_T2_T3_T4_T5_:
        /*0000*/ 	.byte	0x00, 0x00, 0x00, 0xf0, 0xff, 0xff, 0x0f, 0x38


//--------------------- .nv.constant0._ZN2at6native27unrolled_elementwise_kernelIZZZNS0_66_GLOBAL__N__d53a5ca4_28_ActivationLeakyReluKernel_cu_9e10b42f_310526leaky_relu_backward_kernelERNS_18TensorIteratorBaseERKN3c106ScalarEENKUlvE_clEvENKUlvE0_clEvEUlffE_St5arrayIPcLm3EELi4E23TrivialOffsetCalculatorILi2EjESF_ILi1EjENS0_6memory12LoadWithCastILi2EEENSI_13StoreWithCastILi1EEEEEviT_T0_T2_T3_T4_T5_ --------------------------
	.section	.nv.constant0._ZN2at6native27unrolled_elementwise_kernelIZZZNS0_66_GLOBAL__N__d53a5ca4_28_ActivationLeakyReluKernel_cu_9e10b42f_310526leaky_relu_backward_kernelERNS_18TensorIteratorBaseERKN3c106ScalarEENKUlvE_clEvENKUlvE0_clEvEUlffE_St5arrayIPcLm3EELi4E23TrivialOffsetCalculatorILi2EjESF_ILi1EjENS0_6memory12LoadWithCastILi2EEENSI_13StoreWithCastILi1EEEEEviT_T0_T2_T3_T4_T5_,"a",@progbits
	.sectionflags	@""
	.align	4
.nv.constant0._ZN2at6native27unrolled_elementwise_kernelIZZZNS0_66_GLOBAL__N__d53a5ca4_28_ActivationLeakyReluKernel_cu_9e10b42f_310526leaky_relu_backward_kernelERNS_18TensorIteratorBaseERKN3c106ScalarEENKUlvE_clEvENKUlvE0_clEvEUlffE_St5arrayIPcLm3EELi4E23TrivialOffsetCalculatorILi2EjESF_ILi1EjENS0_6memory12LoadWithCastILi2EEENSI_13StoreWithCastILi1EEEEEviT_T0_T2_T3_T4_T5_:
	.zero		424


//--------------------- .nv.constant0._ZN2at6native18elementwise_kernelILi128ELi2EZNS0_22gpu_kernel_impl_nocastIZZZNS0_66_GLOBAL__N__d53a5ca4_28_ActivationLeakyReluKernel_cu_9e10b42f_310526leaky_relu_backward_kernelERNS_18TensorIteratorBaseERKN3c106ScalarEENKUlvE_clEvENKUlvE0_clEvEUlffE_EEvS5_RKT_EUliE_EEviT1_ --------------------------
	.section	.nv.constant0._ZN2at6native18elementwise_kernelILi128ELi2EZNS0_22gpu_kernel_impl_nocastIZZZNS0_66_GLOBAL__N__d53a5ca4_28_ActivationLeakyReluKernel_cu_9e10b42f_310526leaky_relu_backward_kernelERNS_18TensorIteratorBaseERKN3c106ScalarEENKUlvE_clEvENKUlvE0_clEvEUlffE_EEvS5_RKT_EUliE_EEviT1_,"a",@progbits
	.sectionflags	@""
	.align	4
.nv.constant0._ZN2at6native18elementwise_kernelILi128ELi2EZNS0_22gpu_kernel_impl_nocastIZZZNS0_66_GLOBAL__N__d53a5ca4_28_ActivationLeakyReluKernel_cu_9e10b42f_310526leaky_relu_backward_kernelERNS_18TensorIteratorBaseERKN3c106ScalarEENKUlvE_clEvENKUlvE0_clEvEUlffE_EEvS5_RKT_EUliE_EEviT1_:
	.zero		1016


//--------------------- .nv.constant0._ZN2at6native27unrolled_elementwise_kernelIZZZNS0_66_GLOBAL__N__d53a5ca4_28_ActivationLeakyReluKernel_cu_9e10b42f_310526leaky_relu_backward_kernelERNS_18TensorIteratorBaseERKN3c106ScalarEENKUlvE_clEvENKUlvE0_clEvEUlffE_St5arrayIPcLm3EELi4E23TrivialOffsetCalculatorILi2EjESF_ILi1EjENS0_6memory15LoadWithoutCastENSI_16StoreWithoutCastEEEviT_T0_T2_T3_T4_T5_ --------------------------
	.section	.nv.constant0._ZN2at6native27unrolled_elementwise_kernelIZZZNS0_66_GLOBAL__N__d53a5ca4_28_ActivationLeakyReluKernel_cu_9e10b42f_310526leaky_relu_backward_kernelERNS_18TensorIteratorBaseERKN3c106ScalarEENKUlvE_clEvENKUlvE0_clEvEUlffE_St5arrayIPcLm3EELi4E23TrivialOffsetCalculatorILi2EjESF_ILi1EjENS0_6memory15LoadWithoutCastENSI_16StoreWithoutCastEEEviT_T0_T2_T3_T4_T5_,"a",@progbits
	.sectionflags	@""
	.align	4
.nv.constant0._ZN2at6native27unrolled_elementwise_kernelIZZZNS0_66_GLOBAL__N__d53a5ca4_28_ActivationLeakyReluKernel_cu_9e10b42f_310526leaky_relu_backward_kernelERNS_18TensorIteratorBaseERKN3c106ScalarEENKUlvE_clEvENKUlvE0_clEvEUlffE_St5arrayIPcLm3EELi4E23TrivialOffsetCalculatorILi2EjESF_ILi1EjENS0_6memory15LoadWithoutCastENSI_16StoreWithoutCastEEEviT_T0_T2_T3_T4_T5_:
	.zero		404


//--------------------- .nv.constant0._ZN2at6native29vectorized_elementwise_kernelILi2EZZZNS0_66_GLOBAL__N__d53a5ca4_28_ActivationLeakyReluKernel_cu_9e10b42f_310526leaky_relu_backward_kernelERNS_18TensorIteratorBaseERKN3c106ScalarEENKUlvE_clEvENKUlvE0_clEvEUlffE_St5arrayIPcLm3EEEEviT0_T1_ --------------------------
	.section	.nv.constant0._ZN2at6native29vectorized_elementwise_kernelILi2EZZZNS0_66_GLOBAL__N__d53a5ca4_28_ActivationLeakyReluKernel_cu_9e10b42f_310526leaky_relu_backward_kernelERNS_18TensorIteratorBaseERKN3c106ScalarEENKUlvE_clEvENKUlvE0_clEvEUlffE_St5arrayIPcLm3EEEEviT0_T1_,"a",@progbits
	.sectionflags	@""
	.align	4
.nv.constant0._ZN2at6native29vectorized_elementwise_kernelILi2EZZZNS0_66_GLOBAL__N__d53a5ca4_28_ActivationLeakyReluKernel_cu_9e10b42f_310526leaky_relu_backward_kernelERNS_18TensorIteratorBaseERKN3c106ScalarEENKUlvE_clEvENKUlvE0_clEvEUlffE_St5arrayIPcLm3EEEEviT0_T1_:
	.zero		400


//--------------------- .nv.constant0._ZN2at6native29vectorized_elementwise_kernelILi4EZZZNS0_66_GLOBAL__N__d53a5ca4_28_ActivationLeakyReluKernel_cu_9e10b42f_310526leaky_relu_backward_kernelERNS_18TensorIteratorBaseERKN3c106ScalarEENKUlvE_clEvENKUlvE0_clEvEUlffE_St5arrayIPcLm3EEEEviT0_T1_ --------------------------
	.section	.nv.constant0._ZN2at6native29vectorized_elementwise_kernelILi4EZZZNS0_66_GLOBAL__N__d53a5ca4_28_ActivationLeakyReluKernel_cu_9e10b42f_310526leaky_relu_backward_kernelERNS_18TensorIteratorBaseERKN3c106ScalarEENKUlvE_clEvENKUlvE0_clEvEUlffE_St5arrayIPcLm3EEEEviT0_T1_,"a",@progbits
	.sectionflags	@""
	.align	4
.nv.constant0._ZN2at6native29vectorized_elementwise_kernelILi4EZZZNS0_66_GLOBAL__N__d53a5ca4_28_ActivationLeakyReluKernel_cu_9e10b42f_310526leaky_relu_backward_kernelERNS_18TensorIteratorBaseERKN3c106ScalarEENKUlvE_clEvENKUlvE0_clEvEUlffE_St5arrayIPcLm3EEEEviT0_T1_:
	.zero		400


//--------------------- .nv.constant0._ZN2at6native29vectorized_elementwise_kernelILi8EZZZNS0_66_GLOBAL__N__d53a5ca4_28_ActivationLeakyReluKernel_cu_9e10b42f_310526leaky_relu_backward_kernelERNS_18TensorIteratorBaseERKN3c106ScalarEENKUlvE_clEvENKUlvE0_clEvEUlffE_St5arrayIPcLm3EEEEviT0_T1_ --------------------------
	.section	.nv.constant0._ZN2at6native29vectorized_elementwise_kernelILi8EZZZNS0_66_GLOBAL__N__d53a5ca4_28_ActivationLeakyReluKernel_cu_9e10b42f_310526leaky_relu_backward_kernelERNS_18TensorIteratorBaseERKN3c106ScalarEENKUlvE_clEvENKUlvE0_clEvEUlffE_St5arrayIPcLm3EEEEviT0_T1_,"a",@progbits
	.sectionflags	@""
	.align	4
.nv.constant0._ZN2at6native29vectorized_elementwise_kernelILi8EZZZNS0_66_GLOBAL__N__d53a5ca4_28_ActivationLeakyReluKernel_cu_9e10b42f_310526leaky_relu_backward_kernelERNS_18TensorIteratorBaseERKN3c106ScalarEENKUlvE_clEvENKUlvE0_clEvEUlffE_St5arrayIPcLm3EEEEviT0_T1_:
	.zero		400


//--------------------- .nv.constant2._ZN2at6native18elementwise_kernelILi128ELi4EZNS0_15gpu_kernel_implIZZZNS0_66_GLOBAL__N__d53a5ca4_28_ActivationLeakyReluKernel_cu_9e10b42f_310526leaky_relu_backward_kernelERNS_18TensorIteratorBaseERKN3c106ScalarEENKUlvE_clEvENKUlvE_clEvEUlddE_EEvS5_RKT_EUliE_EEviT1_ --------------------------
	.section	.nv.constant2._ZN2at6native18elementwise_kernelILi128ELi4EZNS0_15gpu_kernel_implIZZZNS0_66_GLOBAL__N__d53a5ca4_28_ActivationLeakyReluKernel_cu_9e10b42f_310526leaky_relu_backward_kernelERNS_18TensorIteratorBaseERKN3c106ScalarEENKUlvE_clEvENKUlvE_clEvEUlddE_EEvS5_RKT_EUliE_EEviT1_,"a",@progbits
	.sectionflags	@""
	.align	4
.nv.constant2._ZN2at6native18elementwise_kernelILi128ELi4EZNS0_15gpu_kernel_implIZZZNS0_66_GLOBAL__N__d53a5ca4_28_ActivationLeakyReluKernel_cu_9e10b42f_310526leaky_relu_backward_kernelERNS_18TensorIteratorBaseERKN3c106ScalarEENKUlvE_clEvENKUlvE_clEvEUlddE_EEvS5_RKT_EUliE_EEviT1_:
        /*0000*/ 	.byte	0x00, 0x00, 0x00, 0xf0, 0xff, 0xff, 0x0f, 0x38


//--------------------- .nv.constant0._ZN2at6native18elementwise_kernelILi128ELi4EZNS0_15gpu_kernel_implIZZZNS0_66_GLOBAL__N__d53a5ca4_28_ActivationLeakyReluKernel_cu_9e10b42f_310526leaky_relu_backward_kernelERNS_18TensorIteratorBaseERKN3c106ScalarEENKUlvE_clEvENKUlvE_clEvEUlddE_EEvS5_RKT_EUliE_EEviT1_ --------------------------
	.section	.nv.constant0._ZN2at6native18elementwise_kernelILi128ELi4EZNS0_15gpu_kernel_implIZZZNS0_66_GLOBAL__N__d53a5ca4_28_ActivationLeakyReluKernel_cu_9e10b42f_310526leaky_relu_backward_kernelERNS_18TensorIteratorBaseERKN3c106ScalarEENKUlvE_clEvENKUlvE_clEvEUlddE_EEvS5_RKT_EUliE_EEviT1_,"a",@progbits
	.sectionflags	@""
	.align	4
.nv.constant0._ZN2at6native18elementwise_kernelILi128ELi4EZNS0_15gpu_kernel_implIZZZNS0_66_GLOBAL__N__d53a5ca4_28_ActivationLeakyReluKernel_cu_9e10b42f_310526leaky_relu_backward_kernelERNS_18TensorIteratorBaseERKN3c106ScalarEENKUlvE_clEvENKUlvE_clEvEUlddE_EEvS5_RKT_EUliE_EEviT1_:
	.zero		1024


//--------------------- .nv.constant2._ZN2at6native27unrolled_elementwise_kernelIZZZNS0_66_GLOBAL__N__d53a5ca4_28_ActivationLeakyReluKernel_cu_9e10b42f_310526leaky_relu_backward_kernelERNS_18TensorIteratorBaseERKN3c106ScalarEENKUlvE_clEvENKUlvE_clEvEUlddE_St5arrayIPcLm3EELi4E23TrivialOffsetCalculatorILi2EjESF_ILi1EjENS0_6memory12LoadWithCastILi2EEENSI_13StoreWithCastILi1EEEEEviT_T0_T2_T3_T4_T5_ --------------------------
	.section	.nv.constant2._ZN2at6native27unrolled_elementwise_kernelIZZZNS0_66_GLOBAL__N__d53a5ca4_28_ActivationLeakyReluKernel_cu_9e10b42f_310526leaky_relu_backward_kernelERNS_18TensorIteratorBaseERKN3c106ScalarEENKUlvE_clEvENKUlvE_clEvEUlddE_St5arrayIPcLm3EELi4E23TrivialOffsetCalculatorILi2EjESF_ILi1EjENS0_6memory12LoadWithCastILi2EEENSI_13StoreWithCastILi1EEEEEviT_T0_T2_T3_T4_T5_,"a",@progbits
	.sectionflags	@""
	.align	4
.nv.constant2._ZN2at6native27unrolled_elementwise_kernelIZZZNS0_66_GLOBAL__N__d53a5ca4_28_ActivationLeakyReluKernel_cu_9e10b42f_310526leaky_relu_backward_kernelERNS_18TensorIteratorBaseERKN3c106ScalarEENKUlvE_clEvENKUlvE_clEvEUlddE_St5arrayIPcLm3EELi4E23TrivialOffsetCalculatorILi2EjESF_ILi1EjENS0_6memory12LoadWithCastILi2EEENSI_13StoreWithCastILi1EEEEEviT_T0_T2_T3_T4_T5_:
        /*0000*/ 	.byte	0x00, 0x00, 0x00, 0xf0, 0xff, 0xff, 0x0f, 0x38


//--------------------- .nv.constant0._ZN2at6native27unrolled_elementwise_kernelIZZZNS0_66_GLOBAL__N__d53a5ca4_28_ActivationLeakyReluKernel_cu_9e10b42f_310526leaky_relu_backward_kernelERNS_18TensorIteratorBaseERKN3c106ScalarEENKUlvE_clEvENKUlvE_clEvEUlddE_St5arrayIPcLm3EELi4E23TrivialOffsetCalculatorILi2EjESF_ILi1EjENS0_6memory12LoadWithCastILi2EEENSI_13StoreWithCastILi1EEEEEviT_T0_T2_T3_T4_T5_ --------------------------
	.section	.nv.constant0._ZN2at6native27unrolled_elementwise_kernelIZZZNS0_66_GLOBAL__N__d53a5ca4_28_ActivationLeakyReluKernel_cu_9e10b42f_310526leaky_relu_backward_kernelERNS_18TensorIteratorBaseERKN3c106ScalarEENKUlvE_clEvENKUlvE_clEvEUlddE_St5arrayIPcLm3EELi4E23TrivialOffsetCalculatorILi2EjESF_ILi1EjENS0_6memory12LoadWithCastILi2EEENSI_13StoreWithCastILi1EEEEEviT_T0_T2_T3_T4_T5_,"a",@progbits
	.sectionflags	@""
	.align	4
.nv.constant0._ZN2at6native27unrolled_elementwise_kernelIZZZNS0_66_GLOBAL__N__d53a5ca4_28_ActivationLeakyReluKernel_cu_9e10b42f_310526leaky_relu_backward_kernelERNS_18TensorIteratorBaseERKN3c106ScalarEENKUlvE_clEvENKUlvE_clEvEUlddE_St5arrayIPcLm3EELi4E23TrivialOffsetCalculatorILi2EjESF_ILi1EjENS0_6memory12LoadWithCastILi2EEENSI_13StoreWithCastILi1EEEEEviT_T0_T2_T3_T4_T5_:
	.zero		424


//--------------------- .nv.constant0._ZN2at6native18elementwise_kernelILi128ELi2EZNS0_22gpu_kernel_impl_nocastIZZZNS0_66_GLOBAL__N__d53a5ca4_28_ActivationLeakyReluKernel_cu_9e10b42f_310526leaky_relu_backward_kernelERNS_18TensorIteratorBaseERKN3c106ScalarEENKUlvE_clEvENKUlvE_clEvEUlddE_EEvS5_RKT_EUliE_EEviT1_ --------------------------
	.section	.nv.constant0._ZN2at6native18elementwise_kernelILi128ELi2EZNS0_22gpu_kernel_impl_nocastIZZZNS0_66_GLOBAL__N__d53a5ca4_28_ActivationLeakyReluKernel_cu_9e10b42f_310526leaky_relu_backward_kernelERNS_18TensorIteratorBaseERKN3c106ScalarEENKUlvE_clEvENKUlvE_clEvEUlddE_EEvS5_RKT_EUliE_EEviT1_,"a",@progbits
	.sectionflags	@""
	.align	4
.nv.constant0._ZN2at6native18elementwise_kernelILi128ELi2EZNS0_22gpu_kernel_impl_nocastIZZZNS0_66_GLOBAL__N__d53a5ca4_28_ActivationLeakyReluKernel_cu_9e10b42f_310526leaky_relu_backward_kernelERNS_18TensorIteratorBaseERKN3c106ScalarEENKUlvE_clEvENKUlvE_clEvEUlddE_EEvS5_RKT_EUliE_EEviT1_:
	.zero		1016


//--------------------- .nv.constant0._ZN2at6native27unrolled_elementwise_kernelIZZZNS0_66_GLOBAL__N__d53a5ca4_28_ActivationLeakyReluKernel_cu_9e10b42f_310526leaky_relu_backward_kernelERNS_18TensorIteratorBaseERKN3c106ScalarEENKUlvE_clEvENKUlvE_clEvEUlddE_St5arrayIPcLm3EELi4E23TrivialOffsetCalculatorILi2EjESF_ILi1EjENS0_6memory15LoadWithoutCastENSI_16StoreWithoutCastEEEviT_T0_T2_T3_T4_T5_ --------------------------
	.section	.nv.constant0._ZN2at6native27unrolled_elementwise_kernelIZZZNS0_66_GLOBAL__N__d53a5ca4_28_ActivationLeakyReluKernel_cu_9e10b42f_310526leaky_relu_backward_kernelERNS_18TensorIteratorBaseERKN3c106ScalarEENKUlvE_clEvENKUlvE_clEvEUlddE_St5arrayIPcLm3EELi4E23TrivialOffsetCalculatorILi2EjESF_ILi1EjENS0_6memory15LoadWithoutCastENSI_16StoreWithoutCastEEEviT_T0_T2_T3_T4_T5_,"a",@progbits
	.sectionflags	@""
	.align	4
.nv.constant0._ZN2at6native27unrolled_elementwise_kernelIZZZNS0_66_GLOBAL__N__d53a5ca4_28_ActivationLeakyReluKernel_cu_9e10b42f_310526leaky_relu_backward_kernelERNS_18TensorIteratorBaseERKN3c106ScalarEENKUlvE_clEvENKUlvE_clEvEUlddE_St5arrayIPcLm3EELi4E23TrivialOffsetCalculatorILi2EjESF_ILi1EjENS0_6memory15LoadWithoutCastENSI_16StoreWithoutCastEEEviT_T0_T2_T3_T4_T5_:
	.zero		404


//--------------------- .nv.constant0._ZN2at6native29vectorized_elementwise_kernelILi2EZZZNS0_66_GLOBAL__N__d53a5ca4_28_ActivationLeakyReluKernel_cu_9e10b42f_310526leaky_relu_backward_kernelERNS_18TensorIteratorBaseERKN3c106ScalarEENKUlvE_clEvENKUlvE_clEvEUlddE_St5arrayIPcLm3EEEEviT0_T1_ --------------------------
	.section	.nv.constant0._ZN2at6native29vectorized_elementwise_kernelILi2EZZZNS0_66_GLOBAL__N__d53a5ca4_28_ActivationLeakyReluKernel_cu_9e10b42f_310526leaky_relu_backward_kernelERNS_18TensorIteratorBaseERKN3c106ScalarEENKUlvE_clEvENKUlvE_clEvEUlddE_St5arrayIPcLm3EEEEviT0_T1_,"a",@progbits
	.sectionflags	@""
	.align	4
.nv.constant0._ZN2at6native29vectorized_elementwise_kernelILi2EZZZNS0_66_GLOBAL__N__d53a5ca4_28_ActivationLeakyReluKernel_cu_9e10b42f_310526leaky_relu_backward_kernelERNS_18TensorIteratorBaseERKN3c106ScalarEENKUlvE_clEvENKUlvE_clEvEUlddE_St5arrayIPcLm3EEEEviT0_T1_:
	.zero		400


//--------------------- .nv.constant0._ZN2at6native29vectorized_elementwise_kernelILi4EZZZNS0_66_GLOBAL__N__d53a5ca4_28_ActivationLeakyReluKernel_cu_9e10b42f_310526leaky_relu_backward_kernelERNS_18TensorIteratorBaseERKN3c106ScalarEENKUlvE_clEvENKUlvE_clEvEUlddE_St5arrayIPcLm3EEEEviT0_T1_ --------------------------
	.section	.nv.constant0._ZN2at6native29vectorized_elementwise_kernelILi4EZZZNS0_66_GLOBAL__N__d53a5ca4_28_ActivationLeakyReluKernel_cu_9e10b42f_310526leaky_relu_backward_kernelERNS_18TensorIteratorBaseERKN3c106ScalarEENKUlvE_clEvENKUlvE_clEvEUlddE_St5arrayIPcLm3EEEEviT0_T1_,"a",@progbits
	.sectionflags	@""
	.align	4
.nv.constant0._ZN2at6native29vectorized_elementwise_kernelILi4EZZZNS0_66_GLOBAL__N__d53a5ca4_28_ActivationLeakyReluKernel_cu_9e10b42f_310526leaky_relu_backward_kernelERNS_18TensorIteratorBaseERKN3c106ScalarEENKUlvE_clEvENKUlvE_clEvEUlddE_St5arrayIPcLm3EEEEviT0_T1_:
	.zero		400


//--------------------- .nv.constant0._ZN2at6native29vectorized_elementwise_kernelILi8EZZZNS0_66_GLOBAL__N__d53a5ca4_28_ActivationLeakyReluKernel_cu_9e10b42f_310526leaky_relu_backward_kernelERNS_18TensorIteratorBaseERKN3c106ScalarEENKUlvE_clEvENKUlvE_clEvEUlddE_St5arrayIPcLm3EEEEviT0_T1_ --------------------------
	.section	.nv.constant0._ZN2at6native29vectorized_elementwise_kernelILi8EZZZNS0_66_GLOBAL__N__d53a5ca4_28_ActivationLeakyReluKernel_cu_9e10b42f_310526leaky_relu_backward_kernelERNS_18TensorIteratorBaseERKN3c106ScalarEENKUlvE_clEvENKUlvE_clEvEUlddE_St5arrayIPcLm3EEEEviT0_T1_,"a",@progbits
	.sectionflags	@""
	.align	4
.nv.constant0._ZN2at6native29vectorized_elementwise_kernelILi8EZZZNS0_66_GLOBAL__N__d53a5ca4_28_ActivationLeakyReluKernel_cu_9e10b42f_310526leaky_relu_backward_kernelERNS_18TensorIteratorBaseERKN3c106ScalarEENKUlvE_clEvENKUlvE_clEvEUlddE_St5arrayIPcLm3EEEEviT0_T1_:
	.zero		400


//--------------------- .nv.constant2._ZN2at6native18elementwise_kernelILi128ELi4EZNS0_15gpu_kernel_implIZZZNS0_66_GLOBAL__N__d53a5ca4_28_ActivationLeakyReluKernel_cu_9e10b42f_310517leaky_relu_kernelERNS_18TensorIteratorBaseERKN3c106ScalarEENKUlvE_clEvENKUlvE2_clEvEUlNS6_8BFloat16EE_EEvS5_RKT_EUliE_EEviT1_ --------------------------
	.section	.nv.constant2._ZN2at6native18elementwise_kernelILi128ELi4EZNS0_15gpu_kernel_implIZZZNS0_66_GLOBAL__N__d53a5ca4_28_ActivationLeakyReluKernel_cu_9e10b42f_310517leaky_relu_kernelERNS_18TensorIteratorBaseERKN3c106ScalarEENKUlvE_clEvENKUlvE2_clEvEUlNS6_8BFloat16EE_EEvS5_RKT_EUliE_EEviT1_,"a",@progbits
	.sectionflags	@""
	.align	4
.nv.constant2._ZN2at6native18elementwise_kernelILi128ELi4EZNS0_15gpu_kernel_implIZZZNS0_66_GLOBAL__N__d53a5ca4_28_ActivationLeakyReluKernel_cu_9e10b42f_310517leaky_relu_kernelERNS_18TensorIteratorBaseERKN3c106ScalarEENKUlvE_clEvENKUlvE2_clEvEUlNS6_8BFloat16EE_EEvS5_RKT_EUliE_EEviT1_:
        /*0000*/ 	.byte	0x00, 0x00, 0x00, 0xf0, 0xff, 0xff, 0x0f, 0x38


//--------------------- .nv.constant0._ZN2at6native18elementwise_kernelILi128ELi4EZNS0_15gpu_kernel_implIZZZNS0_66_GLOBAL__N__d53a5ca4_28_ActivationLeakyReluKernel_cu_9e10b42f_310517leaky_relu_kernelERNS_18TensorIteratorBaseERKN3c106ScalarEENKUlvE_clEvENKUlvE2_clEvEUlNS6_8BFloat16EE_EEvS5_RKT_EUliE_EEviT1_ --------------------------
	.section	.nv.constant0._ZN2at6native18elementwise_kernelILi128ELi4EZNS0_15gpu_kernel_implIZZZNS0_66_GLOBAL__N__d53a5ca4_28_ActivationLeakyReluKernel_cu_9e10b42f_310517leaky_relu_kernelERNS_18TensorIteratorBaseERKN3c106ScalarEENKUlvE_clEvENKUlvE2_clEvEUlNS6_8BFloat16EE_EEvS5_RKT_EUliE_EEviT1_,"a",@progbits
	.sectionflags	@""
	.align	4
.nv.constant0._ZN2at6native18elementwise_kernelILi128ELi4EZNS0_15gpu_kernel_implIZZZNS0_66_GLOBAL__N__d53a5ca4_28_ActivationLeakyReluKernel_cu_9e10b42f_310517leaky_relu_kernelERNS_18TensorIteratorBaseERKN3c106ScalarEENKUlvE_clEvENKUlvE2_clEvEUlNS6_8BFloat16EE_EEvS5_RKT_EUliE_EEviT1_:
	.zero		912


//--------------------- .nv.constant2._ZN2at6native27unrolled_elementwise_kernelIZZZNS0_66_GLOBAL__N__d53a5ca4_28_ActivationLeakyReluKernel_cu_9e10b42f_310517leaky_relu_kernelERNS_18TensorIteratorBaseERKN3c106ScalarEENKUlvE_clEvENKUlvE2_clEvEUlNS5_8BFloat16EE_St5arrayIPcLm2EELi4E23TrivialOffsetCalculatorILi1EjESH_NS0_6memory12LoadWithCastILi1EEENSI_13StoreWithCastILi1EEEEEviT_T0_T2_T3_T4_T5_ --------------------------
	.section	.nv.constant2._ZN2at6native27unrolled_elementwise_kernelIZZZNS0_66_GLOBAL__N__d53a5ca4_28_ActivationLeakyReluKernel_cu_9e10b42f_310517leaky_relu_kernelERNS_18TensorIteratorBaseERKN3c106ScalarEENKUlvE_clEvENKUlvE2_clEvEUlNS5_8BFloat16EE_St5arrayIPcLm2EELi4E23TrivialOffsetCalculatorILi1EjESH_NS0_6memory12LoadWithCastILi1EEENSI_13StoreWithCastILi1EEEEEviT_T0_T2_T3_T4_T5_,"a",@progbits
	.sectionflags	@""
	.align	4
.nv.constant2._ZN2at6native27unrolled_elementwise_kernelIZZZNS0_66_GLOBAL__N__d53a5ca4_28_ActivationLeakyReluKernel_cu_9e10b42f_310517leaky_relu_kernelERNS_18TensorIteratorBaseERKN3c106ScalarEENKUlvE_clEvENKUlvE2_clEvEUlNS5_8BFloat16EE_St5arrayIPcLm2EELi4E23TrivialOffsetCalculatorILi1EjESH_NS0_6memory12LoadWithCastILi1EEENSI_13StoreWithCastILi1EEEEEviT_T0_T2_T3_T4_T5_:
        /*0000*/ 	.byte	0x00, 0x00, 0x00, 0xf0, 0xff, 0xff, 0x0f, 0x38


//--------------------- .nv.constant0._ZN2at6native27unrolled_elementwise_kernelIZZZNS0_66_GLOBAL__N__d53a5ca4_28_ActivationLeakyReluKernel_cu_9e10b42f_310517leaky_relu_kernelERNS_18TensorIteratorBaseERKN3c106ScalarEENKUlvE_clEvENKUlvE2_clEvEUlNS5_8BFloat16EE_St5arrayIPcLm2EELi4E23TrivialOffsetCalculatorILi1EjESH_NS0_6memory12LoadWithCastILi1EEENSI_13StoreWithCastILi1EEEEEviT_T0_T2_T3_T4_T5_ --------------------------
	.section	.nv.constant0._ZN2at6native27unrolled_elementwise_kernelIZZZNS0_66_GLOBAL__N__d53a5ca4_28_ActivationLeakyReluKernel_cu_9e10b42f_310517leaky_relu_kernelERNS_18TensorIteratorBaseERKN3c106ScalarEENKUlvE_clEvENKUlvE2_clEvEUlNS5_8BFloat16EE_St5arrayIPcLm2EELi4E23TrivialOffsetCalculatorILi1EjESH_NS0_6memory12LoadWithCastILi1EEENSI_13StoreWithCastILi1EEEEEviT_T0_T2_T3_T4_T5_,"a",@progbits
	.sectionflags	@""
	.align	4
.nv.constant0._ZN2at6native27unrolled_elementwise_kernelIZZZNS0_66_GLOBAL__N__d53a5ca4_28_ActivationLeakyReluKernel_cu_9e10b42f_310517leaky_relu_kernelERNS_18TensorIteratorBaseERKN3c106ScalarEENKUlvE_clEvENKUlvE2_clEvEUlNS5_8BFloat16EE_St5arrayIPcLm2EELi4E23TrivialOffsetCalculatorILi1EjESH_NS0_6memory12LoadWithCastILi1EEENSI_13StoreWithCastILi1EEEEEviT_T0_T2_T3_T4_T5_:
	.zero		412


//--------------------- .nv.constant0._ZN2at6native18elementwise_kernelILi128ELi4EZNS0_22gpu_kernel_impl_nocastIZZZNS0_66_GLOBAL__N__d53a5ca4_28_ActivationLeakyReluKernel_cu_9e10b42f_310517leaky_relu_kernelERNS_18TensorIteratorBaseERKN3c106ScalarEENKUlvE_clEvENKUlvE2_clEvEUlNS6_8BFloat16EE_EEvS5_RKT_EUliE_EEviT1_ --------------------------
	.section	.nv.constant0._ZN2at6native18elementwise_kernelILi128ELi4EZNS0_22gpu_kernel_impl_nocastIZZZNS0_66_GLOBAL__N__d53a5ca4_28_ActivationLeakyReluKernel_cu_9e10b42f_310517leaky_relu_kernelERNS_18TensorIteratorBaseERKN3c106ScalarEENKUlvE_clEvENKUlvE2_clEvEUlNS6_8BFloat16EE_EEvS5_RKT_EUliE_EEviT1_,"a",@progbits
	.sectionflags	@""
	.align	4
.nv.constant0._ZN2at6native18elementwise_kernelILi128ELi4EZNS0_22gpu_kernel_impl_nocastIZZZNS0_66_GLOBAL__N__d53a5ca4_28_ActivationLeakyReluKernel_cu_9e10b42f_310517leaky_relu_kernelERNS_18TensorIteratorBaseERKN3c106ScalarEENKUlvE_clEvENKUlvE2_clEvEUlNS6_8BFloat16EE_EEvS5_RKT_EUliE_EEviT1_:
	.zero		904


//--------------------- .nv.constant0._ZN2at6native27unrolled_elementwise_kernelIZZZNS0_66_GLOBAL__N__d53a5ca4_28_ActivationLeakyReluKernel_cu_9e10b42f_310517leaky_relu_kernelERNS_18TensorIteratorBaseERKN3c106ScalarEENKUlvE_clEvENKUlvE2_clEvEUlNS5_8BFloat16EE_St5arrayIPcLm2EELi4E23TrivialOffsetCalculatorILi1EjESH_NS0_6memory15LoadWithoutCastENSI_16StoreWithoutCastEEEviT_T0_T2_T3_T4_T5_ --------------------------
	.section	.nv.constant0._ZN2at6native27unrolled_elementwise_kernelIZZZNS0_66_GLOBAL__N__d53a5ca4_28_ActivationLeakyReluKernel_cu_9e10b42f_310517leaky_relu_kernelERNS_18TensorIteratorBaseERKN3c106ScalarEENKUlvE_clEvENKUlvE2_clEvEUlNS5_8BFloat16EE_St5arrayIPcLm2EELi4E23TrivialOffsetCalculatorILi1EjESH_NS0_6memory15LoadWithoutCastENSI_16StoreWithoutCastEEEviT_T0_T2_T3_T4_T5_,"a",@progbits
	.sectionflags	@""
	.align	4
.nv.constant0._ZN2at6native27unrolled_elementwise_kernelIZZZNS0_66_GLOBAL__N__d53a5ca4_28_ActivationLeakyReluKernel_cu_9e10b42f_310517leaky_relu_kernelERNS_18TensorIteratorBaseERKN3c106ScalarEENKUlvE_clEvENKUlvE2_clEvEUlNS5_8BFloat16EE_St5arrayIPcLm2EELi4E23TrivialOffsetCalculatorILi1EjESH_NS0_6memory15LoadWithoutCastENSI_16StoreWithoutCastEEEviT_T0_T2_T3_T4_T5_:
	.zero		396


//--------------------- .nv.constant0._ZN2at6native29vectorized_elementwise_kernelILi2EZZZNS0_66_GLOBAL__N__d53a5ca4_28_ActivationLeakyReluKernel_cu_9e10b42f_310517leaky_relu_kernelERNS_18TensorIteratorBaseERKN3c106ScalarEENKUlvE_clEvENKUlvE2_clEvEUlNS5_8BFloat16EE_St5arrayIPcLm2EEEEviT0_T1_ --------------------------
	.section	.nv.constant0._ZN2at6native29vectorized_elementwise_kernelILi2EZZZNS0_66_GLOBAL__N__d53a5ca4_28_ActivationLeakyReluKernel_cu_9e10b42f_310517leaky_relu_kernelERNS_18TensorIteratorBaseERKN3c106ScalarEENKUlvE_clEvENKUlvE2_clEvEUlNS5_8BFloat16EE_St5arrayIPcLm2EEEEviT0_T1_,"a",@progbits
	.sectionflags	@""
	.align	4
.nv.constant0._ZN2at6native29vectorized_elementwise_kernelILi2EZZZNS0_66_GLOBAL__N__d53a5ca4_28_ActivationLeakyReluKernel_cu_9e10b42f_310517leaky_relu_kernelERNS_18TensorIteratorBaseERKN3c106ScalarEENKUlvE_clEvENKUlvE2_clEvEUlNS5_8BFloat16EE_St5arrayIPcLm2EEEEviT0_T1_:
	.zero		392


//--------------------- .nv.constant0._ZN2at6native29vectorized_elementwise_kernelILi4EZZZNS0_66_GLOBAL__N__d53a5ca4_28_ActivationLeakyReluKernel_cu_9e10b42f_310517leaky_relu_kernelERNS_18TensorIteratorBaseERKN3c106ScalarEENKUlvE_clEvENKUlvE2_clEvEUlNS5_8BFloat16EE_St5arrayIPcLm2EEEEviT0_T1_ --------------------------
	.section	.nv.constant0._ZN2at6native29vectorized_elementwise_kernelILi4EZZZNS0_66_GLOBAL__N__d53a5ca4_28_ActivationLeakyReluKernel_cu_9e10b42f_310517leaky_relu_kernelERNS_18TensorIteratorBaseERKN3c106ScalarEENKUlvE_clEvENKUlvE2_clEvEUlNS5_8BFloat16EE_St5arrayIPcLm2EEEEviT0_T1_,"a",@progbits
	.sectionflags	@""
	.align	4
.nv.constant0._ZN2at6native29vectorized_elementwise_kernelILi4EZZZNS0_66_GLOBAL__N__d53a5ca4_28_ActivationLeakyReluKernel_cu_9e10b42f_310517leaky_relu_kernelERNS_18TensorIteratorBaseERKN3c106ScalarEENKUlvE_clEvENKUlvE2_clEvEUlNS5_8BFloat16EE_St5arrayIPcLm2EEEEviT0_T1_:
	.zero		392


//--------------------- .nv.constant0._ZN2at6native29vectorized_elementwise_kernelILi8EZZZNS0_66_GLOBAL__N__d53a5ca4_28_ActivationLeakyReluKernel_cu_9e10b42f_310517leaky_relu_kernelERNS_18TensorIteratorBaseERKN3c106ScalarEENKUlvE_clEvENKUlvE2_clEvEUlNS5_8BFloat16EE_St5arrayIPcLm2EEEEviT0_T1_ --------------------------
	.section	.nv.constant0._ZN2at6native29vectorized_elementwise_kernelILi8EZZZNS0_66_GLOBAL__N__d53a5ca4_28_ActivationLeakyReluKernel_cu_9e10b42f_310517leaky_relu_kernelERNS_18TensorIteratorBaseERKN3c106ScalarEENKUlvE_clEvENKUlvE2_clEvEUlNS5_8BFloat16EE_St5arrayIPcLm2EEEEviT0_T1_,"a",@progbits
	.sectionflags	@""
	.align	4
.nv.constant0._ZN2at6native29vectorized_elementwise_kernelILi8EZZZNS0_66_GLOBAL__N__d53a5ca4_28_ActivationLeakyReluKernel_cu_9e10b42f_310517leaky_relu_kernelERNS_18TensorIteratorBaseERKN3c106ScalarEENKUlvE_clEvENKUlvE2_clEvEUlNS5_8BFloat16EE_St5arrayIPcLm2EEEEviT0_T1_:
	.zero		392


//--------------------- .nv.constant2._ZN2at6native18elementwise_kernelILi128ELi4EZNS0_15gpu_kernel_implIZZZNS0_66_GLOBAL__N__d53a5ca4_28_ActivationLeakyReluKernel_cu_9e10b42f_310517leaky_relu_kernelERNS_18TensorIteratorBaseERKN3c106ScalarEENKUlvE_clEvENKUlvE1_clEvEUlNS6_4HalfEE_EEvS5_RKT_EUliE_EEviT1_ --------------------------
	.section	.nv.constant2._ZN2at6native18elementwise_kernelILi128ELi4EZNS0_15gpu_kernel_implIZZZNS0_66_GLOBAL__N__d53a5ca4_28_ActivationLeakyReluKernel_cu_9e10b42f_310517leaky_relu_kernelERNS_18TensorIteratorBaseERKN3c106ScalarEENKUlvE_clEvENKUlvE1_clEvEUlNS6_4HalfEE_EEvS5_RKT_EUliE_EEviT1_,"a",@progbits
	.sectionflags	@""
	.align	4
.nv.constant2._ZN2at6native18elementwise_kernelILi128ELi4EZNS0_15gpu_kernel_implIZZZNS0_66_GLOBAL__N__d53a5ca4_28_ActivationLeakyReluKernel_cu_9e10b42f_310517leaky_relu_kernelERNS_18TensorIteratorBaseERKN3c106ScalarEENKUlvE_clEvENKUlvE1_clEvEUlNS6_4HalfEE_EEvS5_RKT_EUliE_EEviT1_:
        /*0000*/ 	.byte	0x00, 0x00, 0x00, 0xf0, 0xff, 0xff, 0x0f, 0x38


//--------------------- .nv.constant0._ZN2at6native18elementwise_kernelILi128ELi4EZNS0_15gpu_kernel_implIZZZNS0_66_GLOBAL__N__d53a5ca4_28_ActivationLeakyReluKernel_cu_9e10b42f_310517leaky_relu_kernelERNS_18TensorIteratorBaseERKN3c106ScalarEENKUlvE_clEvENKUlvE1_clEvEUlNS6_4HalfEE_EEvS5_RKT_EUliE_EEviT1_ --------------------------
	.section	.nv.constant0._ZN2at6native18elementwise_kernelILi128ELi4EZNS0_15gpu_kernel_implIZZZNS0_66_GLOBAL__N__d53a5ca4_28_ActivationLeakyReluKernel_cu_9e10b42f_310517leaky_relu_kernelERNS_18TensorIteratorBaseERKN3c106ScalarEENKUlvE_clEvENKUlvE1_clEvEUlNS6_4HalfEE_EEvS5_RKT_EUliE_EEviT1_,"a",@progbits
	.sectionflags	@""
	.align	4
.nv.constant0._ZN2at6native18elementwise_kernelILi128ELi4EZNS0_15gpu_kernel_implIZZZNS0_66_GLOBAL__N__d53a5ca4_28_ActivationLeakyReluKernel_cu_9e10b42f_310517leaky_relu_kernelERNS_18TensorIteratorBaseERKN3c106ScalarEENKUlvE_clEvENKUlvE1_clEvEUlNS6_4HalfEE_EEvS5_RKT_EUliE_EEviT1_:
	.zero		912


//--------------------- .nv.constant2._ZN2at6native27unrolled_elementwise_kernelIZZZNS0_66_GLOBAL__N__d53a5ca4_28_ActivationLeakyReluKernel_cu_9e10b42f_310517leaky_relu_kernelERNS_18TensorIteratorBaseERKN3c106ScalarEENKUlvE_clEvENKUlvE1_clEvEUlNS5_4HalfEE_St5arrayIPcLm2EELi4E23TrivialOffsetCalculatorILi1EjESH_NS0_6memory12LoadWithCastILi1EEENSI_13StoreWithCastILi1EEEEEviT_T0_T2_T3_T4_T5_ --------------------------
	.section	.nv.constant2._ZN2at6native27unrolled_elementwise_kernelIZZZNS0_66_GLOBAL__N__d53a5ca4_28_ActivationLeakyReluKernel_cu_9e10b42f_310517leaky_relu_kernelERNS_18TensorIteratorBaseERKN3c106ScalarEENKUlvE_clEvENKUlvE1_clEvEUlNS5_4HalfEE_St5arrayIPcLm2EELi4E23TrivialOffsetCalculatorILi1EjESH_NS0_6memory12LoadWithCastILi1EEENSI_13StoreWithCastILi1EEEEEviT_T0_T2_T3_T4_T5_,"a",@progbits
	.sectionflags	@""
	.align	4
.nv.constant2._ZN2at6native27unrolled_elementwise_kernelIZZZNS0_66_GLOBAL__N__d53a5ca4_28_ActivationLeakyReluKernel_cu_9e10b42f_310517leaky_relu_kernelERNS_18TensorIteratorBaseERKN3c106ScalarEENKUlvE_clEvENKUlvE1_clEvEUlNS5_4HalfEE_St5arrayIPcLm2EELi4E23TrivialOffsetCalculatorILi1EjESH_NS0_6memory12LoadWithCastILi1EEENSI_13StoreWithCastILi1EEEEEviT_T0_T2_T3_T4_T5_:
        /*0000*/ 	.byte	0x00, 0x00, 0x00, 0xf0, 0xff, 0xff, 0x0f, 0x38


//--------------------- .nv.constant0._ZN2at6native27unrolled_elementwise_kernelIZZZNS0_66_GLOBAL__N__d53a5ca4_28_ActivationLeakyReluKernel_cu_9e10b42f_310517leaky_relu_kernelERNS_18TensorIteratorBaseERKN3c106ScalarEENKUlvE_clEvENKUlvE1_clEvEUlNS5_4HalfEE_St5arrayIPcLm2EELi4E23TrivialOffsetCalculatorILi1EjESH_NS0_6memory12LoadWithCastILi1EEENSI_13StoreWithCastILi1EEEEEviT_T0_T2_T3_T4_T5_ --------------------------
	.section	.nv.constant0._ZN2at6native27unrolled_elementwise_kernelIZZZNS0_66_GLOBAL__N__d53a5ca4_28_ActivationLeakyReluKernel_cu_9e10b42f_310517leaky_relu_kernelERNS_18TensorIteratorBaseERKN3c106ScalarEENKUlvE_clEvENKUlvE1_clEvEUlNS5_4HalfEE_St5arrayIPcLm2EELi4E23TrivialOffsetCalculatorILi1EjESH_NS0_6memory12LoadWithCastILi1EEENSI_13StoreWithCastILi1EEEEEviT_T0_T2_T3_T4_T5_,"a",@progbits
	.sectionflags	@""
	.align	4
.nv.constant0._ZN2at6native27unrolled_elementwise_kernelIZZZNS0_66_GLOBAL__N__d53a5ca4_28_ActivationLeakyReluKernel_cu_9e10b42f_310517leaky_relu_kernelERNS_18TensorIteratorBaseERKN3c106ScalarEENKUlvE_clEvENKUlvE1_clEvEUlNS5_4HalfEE_St5arrayIPcLm2EELi4E23TrivialOffsetCalculatorILi1EjESH_NS0_6memory12LoadWithCastILi1EEENSI_13StoreWithCastILi1EEEEEviT_T0_T2_T3_T4_T5_:
	.zero		412


//--------------------- .nv.constant0._ZN2at6native18elementwise_kernelILi128ELi4EZNS0_22gpu_kernel_impl_nocastIZZZNS0_66_GLOBAL__N__d53a5ca4_28_ActivationLeakyReluKernel_cu_9e10b42f_310517leaky_relu_kernelERNS_18TensorIteratorBaseERKN3c106ScalarEENKUlvE_clEvENKUlvE1_clEvEUlNS6_4HalfEE_EEvS5_RKT_EUliE_EEviT1_ --------------------------
	.section	.nv.constant0._ZN2at6native18elementwise_kernelILi128ELi4EZNS0_22gpu_kernel_impl_nocastIZZZNS0_66_GLOBAL__N__d53a5ca4_28_ActivationLeakyReluKernel_cu_9e10b42f_310517leaky_relu_kernelERNS_18TensorIteratorBaseERKN3c106ScalarEENKUlvE_clEvENKUlvE1_clEvEUlNS6_4HalfEE_EEvS5_RKT_EUliE_EEviT1_,"a",@progbits
	.sectionflags	@""
	.align	4
.nv.constant0._ZN2at6native18elementwise_kernelILi128ELi4EZNS0_22gpu_kernel_impl_nocastIZZZNS0_66_GLOBAL__N__d53a5ca4_28_ActivationLeakyReluKernel_cu_9e10b42f_310517leaky_relu_kernelERNS_18TensorIteratorBaseERKN3c106ScalarEENKUlvE_clEvENKUlvE1_clEvEUlNS6_4HalfEE_EEvS5_RKT_EUliE_EEviT1_:
	.zero		904


//--------------------- .nv.constant0._ZN2at6native27unrolled_elementwise_kernelIZZZNS0_66_GLOBAL__N__d53a5ca4_28_ActivationLeakyReluKernel_cu_9e10b42f_310517leaky_relu_kernelERNS_18TensorIteratorBaseERKN3c106ScalarEENKUlvE_clEvENKUlvE1_clEvEUlNS5_4HalfEE_St5arrayIPcLm2EELi4E23TrivialOffsetCalculatorILi1EjESH_NS0_6memory15LoadWithoutCastENSI_16StoreWithoutCastEEEviT_T0_T2_T3_T4_T5_ --------------------------
	.section	.nv.constant0._ZN2at6native27unrolled_elementwise_kernelIZZZNS0_66_GLOBAL__N__d53a5ca4_28_ActivationLeakyReluKernel_cu_9e10b42f_310517leaky_relu_kernelERNS_18TensorIteratorBaseERKN3c106ScalarEENKUlvE_clEvENKUlvE1_clEvEUlNS5_4HalfEE_St5arrayIPcLm2EELi4E23TrivialOffsetCalculatorILi1EjESH_NS0_6memory15LoadWithoutCastENSI_16StoreWithoutCastEEEviT_T0_T2_T3_T4_T5_,"a",@progbits
	.sectionflags	@""
	.align	4
.nv.constant0._ZN2at6native27unrolled_elementwise_kernelIZZZNS0_66_GLOBAL__N__d53a5ca4_28_ActivationLeakyReluKernel_cu_9e10b42f_310517leaky_relu_kernelERNS_18TensorIteratorBaseERKN3c106ScalarEENKUlvE_clEvENKUlvE1_clEvEUlNS5_4HalfEE_St5arrayIPcLm2EELi4E23TrivialOffsetCalculatorILi1EjESH_NS0_6memory15LoadWithoutCastENSI_16StoreWithoutCastEEEviT_T0_T2_T3_T4_T5_:
	.zero		396


//--------------------- .nv.constant0._ZN2at6native29vectorized_elementwise_kernelILi2EZZZNS0_66_GLOBAL__N__d53a5ca4_28_ActivationLeakyReluKernel_cu_9e10b42f_310517leaky_relu_kernelERNS_18TensorIteratorBaseERKN3c106ScalarEENKUlvE_clEvENKUlvE1_clEvEUlNS5_4HalfEE_St5arrayIPcLm2EEEEviT0_T1_ --------------------------
	.section	.nv.constant0._ZN2at6native29vectorized_elementwise_kernelILi2EZZZNS0_66_GLOBAL__N__d53a5ca4_28_ActivationLeakyReluKernel_cu_9e10b42f_310517leaky_relu_kernelERNS_18TensorIteratorBaseERKN3c106ScalarEENKUlvE_clEvENKUlvE1_clEvEUlNS5_4HalfEE_St5arrayIPcLm2EEEEviT0_T1_,"a",@progbits
	.sectionflags	@""
	.align	4
.nv.constant0._ZN2at6native29vectorized_elementwise_kernelILi2EZZZNS0_66_GLOBAL__N__d53a5ca4_28_ActivationLeakyReluKernel_cu_9e10b42f_310517leaky_relu_kernelERNS_18TensorIteratorBaseERKN3c106ScalarEENKUlvE_clEvENKUlvE1_clEvEUlNS5_4HalfEE_St5arrayIPcLm2EEEEviT0_T1_:
	.zero		392


//--------------------- .nv.constant0._ZN2at6native29vectorized_elementwise_kernelILi4EZZZNS0_66_GLOBAL__N__d53a5ca4_28_ActivationLeakyReluKernel_cu_9e10b42f_310517leaky_relu_kernelERNS_18TensorIteratorBaseERKN3c106ScalarEENKUlvE_clEvENKUlvE1_clEvEUlNS5_4HalfEE_St5arrayIPcLm2EEEEviT0_T1_ --------------------------
	.section	.nv.constant0._ZN2at6native29vectorized_elementwise_kernelILi4EZZZNS0_66_GLOBAL__N__d53a5ca4_28_ActivationLeakyReluKernel_cu_9e10b42f_310517leaky_relu_kernelERNS_18TensorIteratorBaseERKN3c106ScalarEENKUlvE_clEvENKUlvE1_clEvEUlNS5_4HalfEE_St5arrayIPcLm2EEEEviT0_T1_,"a",@progbits
	.sectionflags	@""
	.align	4
.nv.constant0._ZN2at6native29vectorized_elementwise_kernelILi4EZZZNS0_66_GLOBAL__N__d53a5ca4_28_ActivationLeakyReluKernel_cu_9e10b42f_310517leaky_relu_kernelERNS_18TensorIteratorBaseERKN3c106ScalarEENKUlvE_clEvENKUlvE1_clEvEUlNS5_4HalfEE_St5arrayIPcLm2EEEEviT0_T1_:
	.zero		392


//--------------------- .nv.constant0._ZN2at6native29vectorized_elementwise_kernelILi8EZZZNS0_66_GLOBAL__N__d53a5ca4_28_ActivationLeakyReluKernel_cu_9e10b42f_310517leaky_relu_kernelERNS_18TensorIteratorBaseERKN3c106ScalarEENKUlvE_clEvENKUlvE1_clEvEUlNS5_4HalfEE_St5arrayIPcLm2EEEEviT0_T1_ --------------------------
	.section	.nv.constant0._ZN2at6native29vectorized_elementwise_kernelILi8EZZZNS0_66_GLOBAL__N__d53a5ca4_28_ActivationLeakyReluKernel_cu_9e10b42f_310517leaky_relu_kernelERNS_18TensorIteratorBaseERKN3c106ScalarEENKUlvE_clEvENKUlvE1_clEvEUlNS5_4HalfEE_St5arrayIPcLm2EEEEviT0_T1_,"a",@progbits
	.sectionflags	@""
	.align	4
.nv.constant0._ZN2at6native29vectorized_elementwise_kernelILi8EZZZNS0_66_GLOBAL__N__d53a5ca4_28_ActivationLeakyReluKernel_cu_9e10b42f_310517leaky_relu_kernelERNS_18TensorIteratorBaseERKN3c106ScalarEENKUlvE_clEvENKUlvE1_clEvEUlNS5_4HalfEE_St5arrayIPcLm2EEEEviT0_T1_:
	.zero		392


//--------------------- .nv.constant2._ZN2at6native18elementwise_kernelILi128ELi4EZNS0_15gpu_kernel_implIZZZNS0_66_GLOBAL__N__d53a5ca4_28_ActivationLeakyReluKernel_cu_9e10b42f_310517leaky_relu_kernelERNS_18TensorIteratorBaseERKN3c106ScalarEENKUlvE_clEvENKUlvE0_clEvEUlfE_EEvS5_RKT_EUliE_EEviT1_ --------------------------
	.section	.nv.constant2._ZN2at6native18elementwise_kernelILi128ELi4EZNS0_15gpu_kernel_implIZZZNS0_66_GLOBAL__N__d53a5ca4_28_ActivationLeakyReluKernel_cu_9e10b42f_310517leaky_relu_kernelERNS_18TensorIteratorBaseERKN3c106ScalarEENKUlvE_clEvENKUlvE0_clEvEUlfE_EEvS5_RKT_EUliE_EEviT1_,"a",@progbits
	.sectionflags	@""
	.align	4
.nv.constant2._ZN2at6native18elementwise_kernelILi128ELi4EZNS0_15gpu_kernel_implIZZZNS0_66_GLOBAL__N__d53a5ca4_28_ActivationLeakyReluKernel_cu_9e10b42f_310517leaky_relu_kernelERNS_18TensorIteratorBaseERKN3c106ScalarEENKUlvE_clEvENKUlvE0_clEvEUlfE_EEvS5_RKT_EUliE_EEviT1_:
        /*0000*/ 	.byte	0x00, 0x00, 0x00, 0xf0, 0xff, 0xff, 0x0f, 0x38


//--------------------- .nv.constant0._ZN2at6native18elementwise_kernelILi128ELi4EZNS0_15gpu_kernel_implIZZZNS0_66_GLOBAL__N__d53a5ca4_28_ActivationLeakyReluKernel_cu_9e10b42f_310517leaky_relu_kernelERNS_18TensorIteratorBaseERKN3c106ScalarEENKUlvE_clEvENKUlvE0_clEvEUlfE_EEvS5_RKT_EUliE_EEviT1_ --------------------------
	.section	.nv.constant0._ZN2at6native18elementwise_kernelILi128ELi4EZNS0_15gpu_kernel_implIZZZNS0_66_GLOBAL__N__d53a5ca4_28_ActivationLeakyReluKernel_cu_9e10b42f_310517leaky_relu_kernelERNS_18TensorIteratorBaseERKN3c106ScalarEENKUlvE_clEvENKUlvE0_clEvEUlfE_EEvS5_RKT_EUliE_EEviT1_,"a",@progbits
	.sectionflags	@""
	.align	4
.nv.constant0._ZN2at6native18elementwise_kernelILi128ELi4EZNS0_15gpu_kernel_implIZZZNS0_66_GLOBAL__N__d53a5ca4_28_ActivationLeakyReluKernel_cu_9e10b42f_310517leaky_relu_kernelERNS_18TensorIteratorBaseERKN3c106ScalarEENKUlvE_clEvENKUlvE0_clEvEUlfE_EEvS5_RKT_EUliE_EEviT1_:
	.zero		912


//--------------------- .nv.constant2._ZN2at6native27unrolled_elementwise_kernelIZZZNS0_66_GLOBAL__N__d53a5ca4_28_ActivationLeakyReluKernel_cu_9e10b42f_310517leaky_relu_kernelERNS_18TensorIteratorBaseERKN3c106ScalarEENKUlvE_clEvENKUlvE0_clEvEUlfE_St5arrayIPcLm2EELi4E23TrivialOffsetCalculatorILi1EjESG_NS0_6memory12LoadWithCastILi1EEENSH_13StoreWithCastILi1EEEEEviT_T0_T2_T3_T4_T5_ --------------------------
	.section	.nv.constant2._ZN2at6native27unrolled_elementwise_kernelIZZZNS0_66_GLOBAL__N__d53a5ca4_28_ActivationLeakyReluKernel_cu_9e10b42f_310517leaky_relu_kernelERNS_18TensorIteratorBaseERKN3c106ScalarEENKUlvE_clEvENKUlvE0_clEvEUlfE_St5arrayIPcLm2EELi4E23TrivialOffsetCalculatorILi1EjESG_NS0_6memory12LoadWithCastILi1EEENSH_13StoreWithCastILi1EEEEEviT_T0_T2_T3_T4_T5_,"a",@progbits
	.sectionflags	@""
	.align	4
.nv.constant2._ZN2at6native27unrolled_elementwise_kernelIZZZNS0_66_GLOBAL__N__d53a5ca4_28_ActivationLeakyReluKernel_cu_9e10b42f_310517leaky_relu_kernelERNS_18TensorIteratorBaseERKN3c106ScalarEENKUlvE_clEvENKUlvE0_clEvEUlfE_St5arrayIPcLm2EELi4E23TrivialOffsetCalculatorILi1EjESG_NS0_6memory12LoadWithCastILi1EEENSH_13StoreWithCastILi1EEEEEviT_T0_T2_T3_T4_T5_:
        /*0000*/ 	.byte	0x00, 0x00, 0x00, 0xf0, 0xff, 0xff, 0x0f, 0x38


//--------------------- .nv.constant0._ZN2at6native27unrolled_elementwise_kernelIZZZNS0_66_GLOBAL__N__d53a5ca4_28_ActivationLeakyReluKernel_cu_9e10b42f_310517leaky_relu_kernelERNS_18TensorIteratorBaseERKN3c106ScalarEENKUlvE_clEvENKUlvE0_clEvEUlfE_St5arrayIPcLm2EELi4E23TrivialOffsetCalculatorILi1EjESG_NS0_6memory12LoadWithCastILi1EEENSH_13StoreWithCastILi1EEEEEviT_T0_T2_T3_T4_T5_ --------------------------
	.section	.nv.constant0._ZN2at6native27unrolled_elementwise_kernelIZZZNS0_66_GLOBAL__N__d53a5ca4_28_ActivationLeakyReluKernel_cu_9e10b42f_310517leaky_relu_kernelERNS_18TensorIteratorBaseERKN3c106ScalarEENKUlvE_clEvENKUlvE0_clEvEUlfE_St5arrayIPcLm2EELi4E23TrivialOffsetCalculatorILi1EjESG_NS0_6memory12LoadWithCastILi1EEENSH_13StoreWithCastILi1EEEEEviT_T0_T2_T3_T4_T5_,"a",@progbits
	.sectionflags	@""
	.align	4
.nv.constant0._ZN2at6native27unrolled_elementwise_kernelIZZZNS0_66_GLOBAL__N__d53a5ca4_28_ActivationLeakyReluKernel_cu_9e10b42f_310517leaky_relu_kernelERNS_18TensorIteratorBaseERKN3c106ScalarEENKUlvE_clEvENKUlvE0_clEvEUlfE_St5arrayIPcLm2EELi4E23TrivialOffsetCalculatorILi1EjESG_NS0_6memory12LoadWithCastILi1EEENSH_13StoreWithCastILi1EEEEEviT_T0_T2_T3_T4_T5_:
	.zero		412


//--------------------- .nv.constant0._ZN2at6native18elementwise_kernelILi128ELi2EZNS0_22gpu_kernel_impl_nocastIZZZNS0_66_GLOBAL__N__d53a5ca4_28_ActivationLeakyReluKernel_cu_9e10b42f_310517leaky_relu_kernelERNS_18TensorIteratorBaseERKN3c106ScalarEENKUlvE_clEvENKUlvE0_clEvEUlfE_EEvS5_RKT_EUliE_EEviT1_ --------------------------
	.section	.nv.constant0._ZN2at6native18elementwise_kernelILi128ELi2EZNS0_22gpu_kernel_impl_nocastIZZZNS0_66_GLOBAL__N__d53a5ca4_28_ActivationLeakyReluKernel_cu_9e10b42f_310517leaky_relu_kernelERNS_18TensorIteratorBaseERKN3c106ScalarEENKUlvE_clEvENKUlvE0_clEvEUlfE_EEvS5_RKT_EUliE_EEviT1_,"a",@progbits
	.sectionflags	@""
	.align	4
.nv.constant0._ZN2at6native18elementwise_kernelILi128ELi2EZNS0_22gpu_kernel_impl_nocastIZZZNS0_66_GLOBAL__N__d53a5ca4_28_ActivationLeakyReluKernel_cu_9e10b42f_310517leaky_relu_kernelERNS_18TensorIteratorBaseERKN3c106ScalarEENKUlvE_clEvENKUlvE0_clEvEUlfE_EEvS5_RKT_EUliE_EEviT1_:
	.zero		904


//--------------------- .nv.constant0._ZN2at6native27unrolled_elementwise_kernelIZZZNS0_66_GLOBAL__N__d53a5ca4_28_ActivationLeakyReluKernel_cu_9e10b42f_310517leaky_relu_kernelERNS_18TensorIteratorBaseERKN3c106ScalarEENKUlvE_clEvENKUlvE0_clEvEUlfE_St5arrayIPcLm2EELi4E23TrivialOffsetCalculatorILi1EjESG_NS0_6memory15LoadWithoutCastENSH_16StoreWithoutCastEEEviT_T0_T2_T3_T4_T5_ --------------------------
	.section	.nv.constant0._ZN2at6native27unrolled_elementwise_kernelIZZZNS0_66_GLOBAL__N__d53a5ca4_28_ActivationLeakyReluKernel_cu_9e10b42f_310517leaky_relu_kernelERNS_18TensorIteratorBaseERKN3c106ScalarEENKUlvE_clEvENKUlvE0_clEvEUlfE_St5arrayIPcLm2EELi4E23TrivialOffsetCalculatorILi1EjESG_NS0_6memory15LoadWithoutCastENSH_16StoreWithoutCastEEEviT_T0_T2_T3_T4_T5_,"a",@progbits
	.sectionflags	@""
	.align	4
.nv.constant0._ZN2at6native27unrolled_elementwise_kernelIZZZNS0_66_GLOBAL__N__d53a5ca4_28_ActivationLeakyReluKernel_cu_9e10b42f_310517leaky_relu_kernelERNS_18TensorIteratorBaseERKN3c106ScalarEENKUlvE_clEvENKUlvE0_clEvEUlfE_St5arrayIPcLm2EELi4E23TrivialOffsetCalculatorILi1EjESG_NS0_6memory15LoadWithoutCastENSH_16StoreWithoutCastEEEviT_T0_T2_T3_T4_T5_:
	.zero		396


//--------------------- .nv.constant0._ZN2at6native29vectorized_elementwise_kernelILi2EZZZNS0_66_GLOBAL__N__d53a5ca4_28_ActivationLeakyReluKernel_cu_9e10b42f_310517leaky_relu_kernelERNS_18TensorIteratorBaseERKN3c106ScalarEENKUlvE_clEvENKUlvE0_clEvEUlfE_St5arrayIPcLm2EEEEviT0_T1_ --------------------------
	.section	.nv.constant0._ZN2at6native29vectorized_elementwise_kernelILi2EZZZNS0_66_GLOBAL__N__d53a5ca4_28_ActivationLeakyReluKernel_cu_9e10b42f_310517leaky_relu_kernelERNS_18TensorIteratorBaseERKN3c106ScalarEENKUlvE_clEvENKUlvE0_clEvEUlfE_St5arrayIPcLm2EEEEviT0_T1_,"a",@progbits
	.sectionflags	@""
	.align	4
.nv.constant0._ZN2at6native29vectorized_elementwise_kernelILi2EZZZNS0_66_GLOBAL__N__d53a5ca4_28_ActivationLeakyReluKernel_cu_9e10b42f_310517leaky_relu_kernelERNS_18TensorIteratorBaseERKN3c106ScalarEENKUlvE_clEvENKUlvE0_clEvEUlfE_St5arrayIPcLm2EEEEviT0_T1_:
	.zero		392


//--------------------- .nv.constant0._ZN2at6native29vectorized_elementwise_kernelILi4EZZZNS0_66_GLOBAL__N__d53a5ca4_28_ActivationLeakyReluKernel_cu_9e10b42f_310517leaky_relu_kernelERNS_18TensorIteratorBaseERKN3c106ScalarEENKUlvE_clEvENKUlvE0_clEvEUlfE_St5arrayIPcLm2EEEEviT0_T1_ --------------------------
	.section	.nv.constant0._ZN2at6native29vectorized_elementwise_kernelILi4EZZZNS0_66_GLOBAL__N__d53a5ca4_28_ActivationLeakyReluKernel_cu_9e10b42f_310517leaky_relu_kernelERNS_18TensorIteratorBaseERKN3c106ScalarEENKUlvE_clEvENKUlvE0_clEvEUlfE_St5arrayIPcLm2EEEEviT0_T1_,"a",@progbits
	.sectionflags	@""
	.align	4
.nv.constant0._ZN2at6native29vectorized_elementwise_kernelILi4EZZZNS0_66_GLOBAL__N__d53a5ca4_28_ActivationLeakyReluKernel_cu_9e10b42f_310517leaky_relu_kernelERNS_18TensorIteratorBaseERKN3c106ScalarEENKUlvE_clEvENKUlvE0_clEvEUlfE_St5arrayIPcLm2EEEEviT0_T1_:
	.zero		392


//--------------------- .nv.constant0._ZN2at6native29vectorized_elementwise_kernelILi8EZZZNS0_66_GLOBAL__N__d53a5ca4_28_ActivationLeakyReluKernel_cu_9e10b42f_310517leaky_relu_kernelERNS_18TensorIteratorBaseERKN3c106ScalarEENKUlvE_clEvENKUlvE0_clEvEUlfE_St5arrayIPcLm2EEEEviT0_T1_ --------------------------
	.section	.nv.constant0._ZN2at6native29vectorized_elementwise_kernelILi8EZZZNS0_66_GLOBAL__N__d53a5ca4_28_ActivationLeakyReluKernel_cu_9e10b42f_310517leaky_relu_kernelERNS_18TensorIteratorBaseERKN3c106ScalarEENKUlvE_clEvENKUlvE0_clEvEUlfE_St5arrayIPcLm2EEEEviT0_T1_,"a",@progbits
	.sectionflags	@""
	.align	4
.nv.constant0._ZN2at6native29vectorized_elementwise_kernelILi8EZZZNS0_66_GLOBAL__N__d53a5ca4_28_ActivationLeakyReluKernel_cu_9e10b42f_310517leaky_relu_kernelERNS_18TensorIteratorBaseERKN3c106ScalarEENKUlvE_clEvENKUlvE0_clEvEUlfE_St5arrayIPcLm2EEEEviT0_T1_:
	.zero		392


//--------------------- .nv.constant2._ZN2at6native18elementwise_kernelILi128ELi4EZNS0_15gpu_kernel_implIZZZNS0_66_GLOBAL__N__d53a5ca4_28_ActivationLeakyReluKernel_cu_9e10b42f_310517leaky_relu_kernelERNS_18TensorIteratorBaseERKN3c106ScalarEENKUlvE_clEvENKUlvE_clEvEUldE_EEvS5_RKT_EUliE_EEviT1_ --------------------------
	.section	.nv.constant2._ZN2at6native18elementwise_kernelILi128ELi4EZNS0_15gpu_kernel_implIZZZNS0_66_GLOBAL__N__d53a5ca4_28_ActivationLeakyReluKernel_cu_9e10b42f_310517leaky_relu_kernelERNS_18TensorIteratorBaseERKN3c106ScalarEENKUlvE_clEvENKUlvE_clEvEUldE_EEvS5_RKT_EUliE_EEviT1_,"a",@progbits
	.sectionflags	@""
	.align	4
.nv.constant2._ZN2at6native18elementwise_kernelILi128ELi4EZNS0_15gpu_kernel_implIZZZNS0_66_GLOBAL__N__d53a5ca4_28_ActivationLeakyReluKernel_cu_9e10b42f_310517leaky_relu_kernelERNS_18TensorIteratorBaseERKN3c106ScalarEENKUlvE_clEvENKUlvE_clEvEUldE_EEvS5_RKT_EUliE_EEviT1_:
        /*0000*/ 	.byte	0x00, 0x00, 0x00, 0xf0, 0xff, 0xff, 0x0f, 0x38


//--------------------- .nv.constant0._ZN2at6native18elementwise_kernelILi128ELi4EZNS0_15gpu_kernel_implIZZZNS0_66_GLOBAL__N__d53a5ca4_28_ActivationLeakyReluKernel_cu_9e10b42f_310517leaky_relu_kernelERNS_18TensorIteratorBaseERKN3c106ScalarEENKUlvE_clEvENKUlvE_clEvEUldE_EEvS5_RKT_EUliE_EEviT1_ --------------------------
	.section	.nv.constant0._ZN2at6native18elementwise_kernelILi128ELi4EZNS0_15gpu_kernel_implIZZZNS0_66_GLOBAL__N__d53a5ca4_28_ActivationLeakyReluKernel_cu_9e10b42f_310517leaky_relu_kernelERNS_18TensorIteratorBaseERKN3c106ScalarEENKUlvE_clEvENKUlvE_clEvEUldE_EEvS5_RKT_EUliE_EEviT1_,"a",@progbits
	.sectionflags	@""
	.align	4
.nv.constant0._ZN2at6native18elementwise_kernelILi128ELi4EZNS0_15gpu_kernel_implIZZZNS0_66_GLOBAL__N__d53a5ca4_28_ActivationLeakyReluKernel_cu_9e10b42f_310517leaky_relu_kernelERNS_18TensorIteratorBaseERKN3c106ScalarEENKUlvE_clEvENKUlvE_clEvEUldE_EEvS5_RKT_EUliE_EEviT1_:
	.zero		912


//--------------------- .nv.constant2._ZN2at6native27unrolled_elementwise_kernelIZZZNS0_66_GLOBAL__N__d53a5ca4_28_ActivationLeakyReluKernel_cu_9e10b42f_310517leaky_relu_kernelERNS_18TensorIteratorBaseERKN3c106ScalarEENKUlvE_clEvENKUlvE_clEvEUldE_St5arrayIPcLm2EELi4E23TrivialOffsetCalculatorILi1EjESG_NS0_6memory12LoadWithCastILi1EEENSH_13StoreWithCastILi1EEEEEviT_T0_T2_T3_T4_T5_ --------------------------
	.section	.nv.constant2._ZN2at6native27unrolled_elementwise_kernelIZZZNS0_66_GLOBAL__N__d53a5ca4_28_ActivationLeakyReluKernel_cu_9e10b42f_310517leaky_relu_kernelERNS_18TensorIteratorBaseERKN3c106ScalarEENKUlvE_clEvENKUlvE_clEvEUldE_St5arrayIPcLm2EELi4E23TrivialOffsetCalculatorILi1EjESG_NS0_6memory12LoadWithCastILi1EEENSH_13StoreWithCastILi1EEEEEviT_T0_T2_T3_T4_T5_,"a",@progbits
	.sectionflags	@""
	.align	4
.nv.constant2._ZN2at6native27unrolled_elementwise_kernelIZZZNS0_66_GLOBAL__N__d53a5ca4_28_ActivationLeakyReluKernel_cu_9e10b42f_310517leaky_relu_kernelERNS_18TensorIteratorBaseERKN3c106ScalarEENKUlvE_clEvENKUlvE_clEvEUldE_St5arrayIPcLm2EELi4E23TrivialOffsetCalculatorILi1EjESG_NS0_6memory12LoadWithCastILi1EEENSH_13StoreWithCastILi1EEEEEviT_T0_T2_T3_T4_T5_:
        /*0000*/ 	.byte	0x00, 0x00, 0x00, 0xf0, 0xff, 0xff, 0x0f, 0x38


//--------------------- .nv.constant0._ZN2at6native27unrolled_elementwise_kernelIZZZNS0_66_GLOBAL__N__d53a5ca4_28_ActivationLeakyReluKernel_cu_9e10b42f_310517leaky_relu_kernelERNS_18TensorIteratorBaseERKN3c106ScalarEENKUlvE_clEvENKUlvE_clEvEUldE_St5arrayIPcLm2EELi4E23TrivialOffsetCalculatorILi1EjESG_NS0_6memory12LoadWithCastILi1EEENSH_13StoreWithCastILi1EEEEEviT_T0_T2_T3_T4_T5_ --------------------------
	.section	.nv.constant0._ZN2at6native27unrolled_elementwise_kernelIZZZNS0_66_GLOBAL__N__d53a5ca4_28_ActivationLeakyReluKernel_cu_9e10b42f_310517leaky_relu_kernelERNS_18TensorIteratorBaseERKN3c106ScalarEENKUlvE_clEvENKUlvE_clEvEUldE_St5arrayIPcLm2EELi4E23TrivialOffsetCalculatorILi1EjESG_NS0_6memory12LoadWithCastILi1EEENSH_13StoreWithCastILi1EEEEEviT_T0_T2_T3_T4_T5_,"a",@progbits
	.sectionflags	@""
	.align	4
.nv.constant0._ZN2at6native27unrolled_elementwise_kernelIZZZNS0_66_GLOBAL__N__d53a5ca4_28_ActivationLeakyReluKernel_cu_9e10b42f_310517leaky_relu_kernelERNS_18TensorIteratorBaseERKN3c106ScalarEENKUlvE_clEvENKUlvE_clEvEUldE_St5arrayIPcLm2EELi4E23TrivialOffsetCalculatorILi1EjESG_NS0_6memory12LoadWithCastILi1EEENSH_13StoreWithCastILi1EEEEEviT_T0_T2_T3_T4_T5_:
	.zero		412


//--------------------- .nv.constant0._ZN2at6native18elementwise_kernelILi128ELi2EZNS0_22gpu_kernel_impl_nocastIZZZNS0_66_GLOBAL__N__d53a5ca4_28_ActivationLeakyReluKernel_cu_9e10b42f_310517leaky_relu_kernelERNS_18TensorIteratorBaseERKN3c106ScalarEENKUlvE_clEvENKUlvE_clEvEUldE_EEvS5_RKT_EUliE_EEviT1_ --------------------------
	.section	.nv.constant0._ZN2at6native18elementwise_kernelILi128ELi2EZNS0_22gpu_kernel_impl_nocastIZZZNS0_66_GLOBAL__N__d53a5ca4_28_ActivationLeakyReluKernel_cu_9e10b42f_310517leaky_relu_kernelERNS_18TensorIteratorBaseERKN3c106ScalarEENKUlvE_clEvENKUlvE_clEvEUldE_EEvS5_RKT_EUliE_EEviT1_,"a",@progbits
	.sectionflags	@""
	.align	4
.nv.constant0._ZN2at6native18elementwise_kernelILi128ELi2EZNS0_22gpu_kernel_impl_nocastIZZZNS0_66_GLOBAL__N__d53a5ca4_28_ActivationLeakyReluKernel_cu_9e10b42f_310517leaky_relu_kernelERNS_18TensorIteratorBaseERKN3c106ScalarEENKUlvE_clEvENKUlvE_clEvEUldE_EEvS5_RKT_EUliE_EEviT1_:
	.zero		904


//--------------------- .nv.constant0._ZN2at6native27unrolled_elementwise_kernelIZZZNS0_66_GLOBAL__N__d53a5ca4_28_ActivationLeakyReluKernel_cu_9e10b42f_310517leaky_relu_kernelERNS_18TensorIteratorBaseERKN3c106ScalarEENKUlvE_clEvENKUlvE_clEvEUldE_St5arrayIPcLm2EELi4E23TrivialOffsetCalculatorILi1EjESG_NS0_6memory15LoadWithoutCastENSH_16StoreWithoutCastEEEviT_T0_T2_T3_T4_T5_ --------------------------
	.section	.nv.constant0._ZN2at6native27unrolled_elementwise_kernelIZZZNS0_66_GLOBAL__N__d53a5ca4_28_ActivationLeakyReluKernel_cu_9e10b42f_310517leaky_relu_kernelERNS_18TensorIteratorBaseERKN3c106ScalarEENKUlvE_clEvENKUlvE_clEvEUldE_St5arrayIPcLm2EELi4E23TrivialOffsetCalculatorILi1EjESG_NS0_6memory15LoadWithoutCastENSH_16StoreWithoutCastEEEviT_T0_T2_T3_T4_T5_,"a",@progbits
	.sectionflags	@""
	.align	4
.nv.constant0._ZN2at6native27unrolled_elementwise_kernelIZZZNS0_66_GLOBAL__N__d53a5ca4_28_ActivationLeakyReluKernel_cu_9e10b42f_310517leaky_relu_kernelERNS_18TensorIteratorBaseERKN3c106ScalarEENKUlvE_clEvENKUlvE_clEvEUldE_St5arrayIPcLm2EELi4E23TrivialOffsetCalculatorILi1EjESG_NS0_6memory15LoadWithoutCastENSH_16StoreWithoutCastEEEviT_T0_T2_T3_T4_T5_:
	.zero		396


//--------------------- .nv.constant0._ZN2at6native29vectorized_elementwise_kernelILi2EZZZNS0_66_GLOBAL__N__d53a5ca4_28_ActivationLeakyReluKernel_cu_9e10b42f_310517leaky_relu_kernelERNS_18TensorIteratorBaseERKN3c106ScalarEENKUlvE_clEvENKUlvE_clEvEUldE_St5arrayIPcLm2EEEEviT0_T1_ --------------------------
	.section	.nv.constant0._ZN2at6native29vectorized_elementwise_kernelILi2EZZZNS0_66_GLOBAL__N__d53a5ca4_28_ActivationLeakyReluKernel_cu_9e10b42f_310517leaky_relu_kernelERNS_18TensorIteratorBaseERKN3c106ScalarEENKUlvE_clEvENKUlvE_clEvEUldE_St5arrayIPcLm2EEEEviT0_T1_,"a",@progbits
	.sectionflags	@""
	.align	4
.nv.constant0._ZN2at6native29vectorized_elementwise_kernelILi2EZZZNS0_66_GLOBAL__N__d53a5ca4_28_ActivationLeakyReluKernel_cu_9e10b42f_310517leaky_relu_kernelERNS_18TensorIteratorBaseERKN3c106ScalarEENKUlvE_clEvENKUlvE_clEvEUldE_St5arrayIPcLm2EEEEviT0_T1_:
	.zero		392


//--------------------- .nv.constant0._ZN2at6native29vectorized_elementwise_kernelILi4EZZZNS0_66_GLOBAL__N__d53a5ca4_28_ActivationLeakyReluKernel_cu_9e10b42f_310517leaky_relu_kernelERNS_18TensorIteratorBaseERKN3c106ScalarEENKUlvE_clEvENKUlvE_clEvEUldE_St5arrayIPcLm2EEEEviT0_T1_ --------------------------
	.section	.nv.constant0._ZN2at6native29vectorized_elementwise_kernelILi4EZZZNS0_66_GLOBAL__N__d53a5ca4_28_ActivationLeakyReluKernel_cu_9e10b42f_310517leaky_relu_kernelERNS_18TensorIteratorBaseERKN3c106ScalarEENKUlvE_clEvENKUlvE_clEvEUldE_St5arrayIPcLm2EEEEviT0_T1_,"a",@progbits
	.sectionflags	@""
	.align	4
.nv.constant0._ZN2at6native29vectorized_elementwise_kernelILi4EZZZNS0_66_GLOBAL__N__d53a5ca4_28_ActivationLeakyReluKernel_cu_9e10b42f_310517leaky_relu_kernelERNS_18TensorIteratorBaseERKN3c106ScalarEENKUlvE_clEvENKUlvE_clEvEUldE_St5arrayIPcLm2EEEEviT0_T1_:
	.zero		392


//--------------------- .nv.constant0._ZN2at6native29vectorized_elementwise_kernelILi8EZZZNS0_66_GLOBAL__N__d53a5ca4_28_ActivationLeakyReluKernel_cu_9e10b42f_310517leaky_relu_kernelERNS_18TensorIteratorBaseERKN3c106ScalarEENKUlvE_clEvENKUlvE_clEvEUldE_St5arrayIPcLm2EEEEviT0_T1_ --------------------------
	.section	.nv.constant0._ZN2at6native29vectorized_elementwise_kernelILi8EZZZNS0_66_GLOBAL__N__d53a5ca4_28_ActivationLeakyReluKernel_cu_9e10b42f_310517leaky_relu_kernelERNS_18TensorIteratorBaseERKN3c106ScalarEENKUlvE_clEvENKUlvE_clEvEUldE_St5arrayIPcLm2EEEEviT0_T1_,"a",@progbits
	.sectionflags	@""
	.align	4
.nv.constant0._ZN2at6native29vectorized_elementwise_kernelILi8EZZZNS0_66_GLOBAL__N__d53a5ca4_28_ActivationLeakyReluKernel_cu_9e10b42f_310517leaky_relu_kernelERNS_18TensorIteratorBaseERKN3c106ScalarEENKUlvE_clEvENKUlvE_clEvEUldE_St5arrayIPcLm2EEEEviT0_T1_:
	.zero		392


//--------------------- .text._ZN2at6native18elementwise_kernelILi128ELi4EZNS0_15gpu_kernel_implIZZZNS0_66_GLOBAL__N__d53a5ca4_28_ActivationLeakyReluKernel_cu_9e10b42f_310526leaky_relu_backward_kernelERNS_18TensorIteratorBaseERKN3c106ScalarEENKUlvE_clEvENKUlvE2_clEvEUlNS6_8BFloat16ESC_E_EEvS5_RKT_EUliE_EEviT1_ --------------------------
	.section	.text._ZN2at6native18elementwise_kernelILi128ELi4EZNS0_15gpu_kernel_implIZZZNS0_66_GLOBAL__N__d53a5ca4_28_ActivationLeakyReluKernel_cu_9e10b42f_310526leaky_relu_backward_kernelERNS_18TensorIteratorBaseERKN3c106ScalarEENKUlvE_clEvENKUlvE2_clEvEUlNS6_8BFloat16ESC_E_EEvS5_RKT_EUliE_EEviT1_,"ax",@progbits
	.sectioninfo	@"SHI_REGISTERS=26"
	.align	128
        .global         _ZN2at6native18elementwise_kernelILi128ELi4EZNS0_15gpu_kernel_implIZZZNS0_66_GLOBAL__N__d53a5ca4_28_ActivationLeakyReluKernel_cu_9e10b42f_310526leaky_relu_backward_kernelERNS_18TensorIteratorBaseERKN3c106ScalarEENKUlvE_clEvENKUlvE2_clEvEUlNS6_8BFloat16ESC_E_EEvS5_RKT_EUliE_EEviT1_
        .type           _ZN2at6native18elementwise_kernelILi128ELi4EZNS0_15gpu_kernel_implIZZZNS0_66_GLOBAL__N__d53a5ca4_28_ActivationLeakyReluKernel_cu_9e10b42f_310526leaky_relu_backward_kernelERNS_18TensorIteratorBaseERKN3c106ScalarEENKUlvE_clEvENKUlvE2_clEvEUlNS6_8BFloat16ESC_E_EEvS5_RKT_EUliE_EEviT1_,@function
        .size           _ZN2at6native18elementwise_kernelILi128ELi4EZNS0_15gpu_kernel_implIZZZNS0_66_GLOBAL__N__d53a5ca4_28_ActivationLeakyReluKernel_cu_9e10b42f_310526leaky_relu_backward_kernelERNS_18TensorIteratorBaseERKN3c106ScalarEENKUlvE_clEvENKUlvE2_clEvEUlNS6_8BFloat16ESC_E_EEvS5_RKT_EUliE_EEviT1_,(.L_x_5438 - _ZN2at6native18elementwise_kernelILi128ELi4EZNS0_15gpu_kernel_implIZZZNS0_66_GLOBAL__N__d53a5ca4_28_ActivationLeakyReluKernel_cu_9e10b42f_310526leaky_relu_backward_kernelERNS_18TensorIteratorBaseERKN3c106ScalarEENKUlvE_clEvENKUlvE2_clEvEUlNS6_8BFloat16ESC_E_EEvS5_RKT_EUliE_EEviT1_)
        .other          _ZN2at6native18elementwise_kernelILi128ELi4EZNS0_15gpu_kernel_implIZZZNS0_66_GLOBAL__N__d53a5ca4_28_ActivationLeakyReluKernel_cu_9e10b42f_310526leaky_relu_backward_kernelERNS_18TensorIteratorBaseERKN3c106ScalarEENKUlvE_clEvENKUlvE2_clEvEUlNS6_8BFloat16ESC_E_EEvS5_RKT_EUliE_EEviT1_,@"STO_CUDA_ENTRY STV_DEFAULT"
_ZN2at6native18elementwise_kernelILi128ELi4EZNS0_15gpu_kernel_implIZZZNS0_66_GLOBAL__N__d53a5ca4_28_ActivationLeakyReluKernel_cu_9e10b42f_310526leaky_relu_backward_kernelERNS_18TensorIteratorBaseERKN3c106ScalarEENKUlvE_clEvENKUlvE2_clEvEUlNS6_8BFloat16ESC_E_EEvS5_RKT_EUliE_EEviT1_:
.text._ZN2at6native18elementwise_kernelILi128ELi4EZNS0_15gpu_kernel_implIZZZNS0_66_GLOBAL__N__d53a5ca4_28_ActivationLeakyReluKernel_cu_9e10b42f_310526leaky_relu_backward_kernelERNS_18TensorIteratorBaseERKN3c106ScalarEENKUlvE_clEvENKUlvE2_clEvEUlNS6_8BFloat16ESC_E_EEvS5_RKT_EUliE_EEviT1_:
[----:B------:R-:W-:Y:S02]  /*0000*/  IMAD.MOV.U32 R1, RZ, RZ, c[0x0][0x28] ;  /* 0x00000a00ff017624 */ /* 0x000fe400078e00ff */
[----:B------:R-:W0:Y:S01]  /*0010*/  S2R R19, SR_CTAID.X ;  /* 0x0000000000137919 */ /* 0x000e220000002500 */
[----:B------:R-:W-:Y:S01]  /*0020*/  ULDC.64 UR36, c[0x0][0x118] ;  /* 0x0000460000247ab9 */ /* 0x000fe20000000a00 */
[----:B------:R-:W-:Y:S02]  /*0030*/  BSSY B6, `(.L_x_0) ;  /* 0x0000406000067945 */ /* 0x000fe40003800000 */
[----:B------:R-:W0:Y:S02]  /*0040*/  S2R R18, SR_TID.X ;  /* 0x0000000000127919 */ /* 0x000e240000002100 */
[----:B0-----:R-:W-:-:S05]  /*0050*/  IMAD R23, R19, 0x200, R18 ;  /* 0x0000020013177824 */ /* 0x001fca00078e0212 */
[----:B------:R-:W-:-:S13]  /*0060*/  ISETP.GE.AND P0, PT, R23, c[0x0][0x160], PT ;  /* 0x0000580017007a0c */ /* 0x000fda0003f06270 */
[----:B------:R-:W-:Y:S05]  /*0070*/  @P0 BRA `(.L_x_1) ;  /* 0x0000401000000947 */ /* 0x000fea0003800000 */
[----:B------:R-:W-:Y:S01]  /*0080*/  ISETP.NE.AND P0, PT, RZ, c[0x0][0x168], PT ;  /* 0x00005a00ff007a0c */ /* 0x000fe20003f05270 */
[----:B------:R-:W-:Y:S02]  /*0090*/  IMAD.MOV.U32 R22, RZ, RZ, RZ ;  /* 0x000000ffff167224 */ /* 0x000fe400078e00ff */
[----:B------:R-:W-:Y:S02]  /*00a0*/  IMAD.MOV.U32 R0, RZ, RZ, RZ ;  /* 0x000000ffff007224 */ /* 0x000fe400078e00ff */
[----:B------:R-:W-:-:S08]  /*00b0*/  IMAD.MOV.U32 R16, RZ, RZ, RZ ;  /* 0x000000ffff107224 */ /* 0x000fd000078e00ff */
[----:B------:R-:W-:Y:S05]  /*00c0*/  @!P0 BRA `(.L_x_2) ;  /* 0x00000fa000008947 */ /* 0x000fea0003800000 */
[----:B------:R-:W-:Y:S02]  /*00d0*/  IMAD.MOV.U32 R22, RZ, RZ, RZ ;  /* 0x000000ffff167224 */ /* 0x000fe400078e00ff */
[----:B------:R-:W-:Y:S02]  /*00e0*/  IMAD.MOV.U32 R6, RZ, RZ, c[0x0][0x168] ;  /* 0x00005a00ff067624 */ /* 0x000fe400078e00ff */
[----:B------:R-:W-:-:S03]  /*00f0*/  IMAD.HI.U32 R4, R23, c[0x0][0x170], R22 ;  /* 0x00005c0017047a27 */ /* 0x000fc600078e0016 */
[----:B------:R-:W-:Y:S02]  /*0100*/  ISETP.NE.AND P0, PT, R6, 0x1, PT ;  /* 0x000000010600780c */ /* 0x000fe40003f05270 */
[----:B------:R-:W-:-:S05]  /*0110*/  SHF.R.U32.HI R5, RZ, c[0x0][0x174], R4 ;  /* 0x00005d00ff057a19 */ /* 0x000fca0000011604 */
[----:B------:R-:W-:-:S04]  /*0120*/  IMAD.MOV R0, RZ, RZ, -R5 ;  /* 0x000000ffff007224 */ /* 0x000fc800078e0a05 */
[----:B------:R-:W-:-:S04]  /*0130*/  IMAD R23, R0, c[0x0][0x16c], R23 ;  /* 0x00005b0000177a24 */ /* 0x000fc800078e0217 */
[C---:B------:R-:W-:Y:S02]  /*0140*/  IMAD R16, R23.reuse, c[0x0][0x298], RZ ;  /* 0x0000a60017107a24 */ /* 0x040fe400078e02ff */
[C---:B------:R-:W-:Y:S02]  /*0150*/  IMAD R0, R23.reuse, c[0x0][0x29c], RZ ;  /* 0x0000a70017007a24 */ /* 0x040fe400078e02ff */
[----:B------:R-:W-:Y:S01]  /*0160*/  IMAD R22, R23, c[0x0][0x2a0], RZ ;  /* 0x0000a80017167a24 */ /* 0x000fe200078e02ff */
[----:B------:R-:W-:Y:S05]  /*0170*/  @!P0 BRA `(.L_x_2) ;  /* 0x00000ef000008947 */ /* 0x000fea0003800000 */
[----:B------:R-:W-:Y:S01]  /*0180*/  IMAD.MOV.U32 R4, RZ, RZ, RZ ;  /* 0x000000ffff047224 */ /* 0x000fe200078e00ff */
[----:B------:R-:W-:-:S03]  /*0190*/  ISETP.NE.AND P0, PT, R6, 0x2, PT ;  /* 0x000000020600780c */ /* 0x000fc60003f05270 */
[----:B------:R-:W-:-:S05]  /*01a0*/  IMAD.HI.U32 R2, R5, c[0x0][0x17c], R4 ;  /* 0x00005f0005027a27 */ /* 0x000fca00078e0004 */
[----:B------:R-:W-:-:S05]  /*01b0*/  SHF.R.U32.HI R3, RZ, c[0x0][0x180], R2 ;  /* 0x00006000ff037a19 */ /* 0x000fca0000011602 */
[----:B------:R-:W-:-:S04]  /*01c0*/  IMAD.MOV R4, RZ, RZ, -R3 ;  /* 0x000000ffff047224 */ /* 0x000fc800078e0a03 */
[----:B------:R-:W-:-:S04]  /*01d0*/  IMAD R5, R4, c[0x0][0x178], R5 ;  /* 0x00005e0004057a24 */ /* 0x000fc800078e0205 */
[C---:B------:R-:W-:Y:S02]  /*01e0*/  IMAD R22, R5.reuse, c[0x0][0x2ac], RZ ;  /* 0x0000ab0005167a24 */ /* 0x040fe400078e02ff */
[C---:B------:R-:W-:Y:S02]  /*01f0*/  IMAD R16, R5.reuse, c[0x0][0x2a4], R16 ;  /* 0x0000a90005107a24 */ /* 0x040fe400078e0210 */
[----:B------:R-:W-:Y:S02]  /*0200*/  IMAD R0, R5, c[0x0][0x2a8], R0 ;  /* 0x0000aa0005007a24 */ /* 0x000fe400078e0200 */
[----:B------:R-:W-:Y:S01]  /*0210*/  IMAD R22, R23, c[0x0][0x2a0], R22 ;  /* 0x0000a80017167a24 */ /* 0x000fe200078e0216 */
[----:B------:R-:W-:Y:S05]  /*0220*/  @!P0 BRA `(.L_x_2) ;  /* 0x00000e4000008947 */ /* 0x000fea0003800000 */
[----:B------:R-:W-:Y:S01]  /*0230*/  IMAD.MOV.U32 R2, RZ, RZ, RZ ;  /* 0x000000ffff027224 */ /* 0x000fe200078e00ff */
[----:B------:R-:W-:-:S03]  /*0240*/  ISETP.NE.AND P0, PT, R6, 0x3, PT ;  /* 0x000000030600780c */ /* 0x000fc60003f05270 */
[----:B------:R-:W-:-:S05]  /*0250*/  IMAD.HI.U32 R4, R3, c[0x0][0x188], R2 ;  /* 0x0000620003047a27 */ /* 0x000fca00078e0002 */
[----:B------:R-:W-:-:S05]  /*0260*/  SHF.R.U32.HI R5, RZ, c[0x0][0x18c], R4 ;  /* 0x00006300ff057a19 */ /* 0x000fca0000011604 */
[----:B------:R-:W-:-:S04]  /*0270*/  IMAD.MOV R2, RZ, RZ, -R5 ;  /* 0x000000ffff027224 */ /* 0x000fc800078e0a05 */
[----:B------:R-:W-:-:S04]  /*0280*/  IMAD R3, R2, c[0x0][0x184], R3 ;  /* 0x0000610002037a24 */ /* 0x000fc800078e0203 */
[C---:B------:R-:W-:Y:S02]  /*0290*/  IMAD R16, R3.reuse, c[0x0][0x2b0], R16 ;  /* 0x0000ac0003107a24 */ /* 0x040fe400078e0210 */
[C---:B------:R-:W-:Y:S02]  /*02a0*/  IMAD R0, R3.reuse, c[0x0][0x2b4], R0 ;  /* 0x0000ad0003007a24 */ /* 0x040fe400078e0200 */
        /* <DEDUP_REMOVED lines=212> */
[----:B------:R-:W-:-:S04]  /*0ff0*/  IMAD.MOV.U32 R2, RZ, RZ, RZ ;  /* 0x000000ffff027224 */ /* 0x000fc800078e00ff */
[----:B------:R-:W-:-:S05]  /*1000*/  IMAD.HI.U32 R2, R3, c[0x0][0x290], R2 ;  /* 0x0000a40003027a27 */ /* 0x000fca00078e0002 */
[----:B------:R-:W-:-:S05]  /*1010*/  SHF.R.U32.HI R2, RZ, c[0x0][0x294], R2 ;  /* 0x0000a500ff027a19 */ /* 0x000fca0000011602 */
[----:B------:R-:W-:-:S04]  /*1020*/  IMAD.MOV R2, RZ, RZ, -R2 ;  /* 0x000000ffff027224 */ /* 0x000fc800078e0a02 */
[----:B------:R-:W-:-:S04]  /*1030*/  IMAD R3, R2, c[0x0][0x28c], R3 ;  /* 0x0000a30002037a24 */ /* 0x000fc800078e0203 */
[C---:B------:R-:W-:Y:S02]  /*1040*/  IMAD R16, R3.reuse, c[0x0][0x3b8], R16 ;  /* 0x0000ee0003107a24 */ /* 0x040fe400078e0210 */
[C---:B------:R-:W-:Y:S02]  /*1050*/  IMAD R0, R3.reuse, c[0x0][0x3bc], R0 ;  /* 0x0000ef0003007a24 */ /* 0x040fe400078e0200 */
[----:B------:R-:W-:Y:S02]  /*1060*/  IMAD R22, R3, c[0x0][0x3c0], R22 ;  /* 0x0000f00003167a24 */ /* 0x000fe400078e0216 */
.L_x_2:
[----:B------:R-:W0:Y:S01]  /*1070*/  LDC.U8 R5, c[0x0][0x3f1] ;  /* 0x0000fc40ff057b82 */ /* 0x000e220000000000 */
[----:B------:R-:W-:Y:S02]  /*1080*/  IADD3 R16, P1, R16, c[0x0][0x3c8], RZ ;  /* 0x0000f20010107a10 */ /* 0x000fe40007f3e0ff */
[----:B------:R-:W-:-:S03]  /*1090*/  IADD3 R2, P2, R0, c[0x0][0x3d0], RZ ;  /* 0x0000f40000027a10 */ /* 0x000fc60007f5e0ff */
[----:B------:R-:W-:Y:S02]  /*10a0*/  IMAD.X R17, RZ, RZ, c[0x0][0x3cc], P1 ;  /* 0x0000f300ff117624 */ /* 0x000fe400008e06ff */
[----:B------:R-:W-:Y:S01]  /*10b0*/  IMAD.X R3, RZ, RZ, c[0x0][0x3d4], P2 ;  /* 0x0000f500ff037624 */ /* 0x000fe200010e06ff */
[----:B0-----:R-:W-:-:S04]  /*10c0*/  PRMT R4, R5, 0x9910, RZ ;  /* 0x0000991005047816 */ /* 0x001fc800000000ff */
[----:B------:R-:W-:-:S13]  /*10d0*/  ISETP.GT.AND P0, PT, R4, 0x9, PT ;  /* 0x000000090400780c */ /* 0x000fda0003f04270 */
[----:B------:R-:W-:Y:S05]  /*10e0*/  @P0 BRA `(.L_x_3) ;  /* 0x000004a000000947 */ /* 0x000fea0003800000 */
[----:B------:R-:W-:-:S13]  /*10f0*/  ISETP.GT.AND P0, PT, R4, 0x4, PT ;  /* 0x000000040400780c */ /* 0x000fda0003f04270 */
[----:B------:R-:W-:Y:S05]  /*1100*/  @P0 BRA `(.L_x_4) ;  /* 0x0000025000000947 */ /* 0x000fea0003800000 */
[----:B------:R-:W-:-:S13]  /*1110*/  ISETP.GT.AND P0, PT, R4, 0x1, PT ;  /* 0x000000010400780c */ /* 0x000fda0003f04270 */
[----:B------:R-:W-:Y:S05]  /*1120*/  @P0 BRA `(.L_x_5) ;  /* 0x000000e000000947 */ /* 0x000fea0003800000 */
[----:B------:R-:W-:-:S13]  /*1130*/  ISETP.NE.AND P0, PT, R5, RZ, PT ;  /* 0x000000ff0500720c */ /* 0x000fda0003f05270 */
[----:B------:R-:W-:Y:S05]  /*1140*/  @!P0 BRA `(.L_x_6) ;  /* 0x0000007000008947 */ /* 0x000fea0003800000 */
[----:B------:R-:W-:-:S13]  /*1150*/  ISETP.NE.AND P0, PT, R4, 0x1, PT ;  /* 0x000000010400780c */ /* 0x000fda0003f05270 */
[----:B------:R-:W-:Y:S05]  /*1160*/  @P0 BRA `(.L_x_7) ;  /* 0x00000dc000000947 */ /* 0x000fea0003800000 */
[----:B------:R-:W2:Y:S02]  /*1170*/  LDG.E.S8 R2, [R2.64] ;  /* 0x0000002402027981 */ /* 0x000ea4000c1e1300 */
[----:B--2---:R-:W0:Y:S02]  /*1180*/  I2F.S16 R0, R2 ;  /* 0x0000000200007306 */ /* 0x004e240000101400 */
[----:B0-----:R-:W-:-:S04]  /*1190*/  F2FP.BF16.PACK_AB R0, RZ, R0 ;  /* 0x00000000ff00723e */ /* 0x001fc800000010ff */
[----:B------:R-:W-:Y:S01]  /*11a0*/  PRMT R23, R0, 0x7610, R23 ;  /* 0x0000761000177816 */ /* 0x000fe20000000017 */
[----:B------:R-:W-:Y:S05]  /*11b0*/  BRA `(.L_x_8) ;  /* 0x00000f5000007947 */ /* 0x000fea0003800000 */
.L_x_6:
[----:B------:R-:W2:Y:S02]  /*11c0*/  LDG.E.U8 R2, [R2.64] ;  /* 0x0000002402027981 */ /* 0x000ea4000c1e1100 */
[----:B--2---:R-:W0:Y:S02]  /*11d0*/  I2F.U16 R0, R2 ;  /* 0x0000000200007306 */ /* 0x004e240000101000 */
[----:B0-----:R-:W-:-:S04]  /*11e0*/  F2FP.BF16.PACK_AB R0, RZ, R0 ;  /* 0x00000000ff00723e */ /* 0x001fc800000010ff */
[----:B------:R-:W-:Y:S01]  /*11f0*/  PRMT R23, R0, 0x7610, R23 ;  /* 0x0000761000177816 */ /* 0x000fe20000000017 */
[----:B------:R-:W-:Y:S05]  /*1200*/  BRA `(.L_x_8) ;  /* 0x00000f0000007947 */ /* 0x000fea0003800000 */
.L_x_5:
[----:B------:R-:W-:-:S13]  /*1210*/  ISETP.NE.AND P0, PT, R4, 0x2, PT ;  /* 0x000000020400780c */ /* 0x000fda0003f05270 */
[----:B------:R-:W-:Y:S05]  /*1220*/  @!P0 BRA `(.L_x_9) ;  /* 0x000000e000008947 */ /* 0x000fea0003800000 */
[----:B------:R-:W-:-:S13]  /*1230*/  ISETP.NE.AND P0, PT, R4, 0x3, PT ;  /* 0x000000030400780c */ /* 0x000fda0003f05270 */
[----:B------:R-:W-:Y:S05]  /*1240*/  @!P0 BRA `(.L_x_10) ;  /* 0x0000007000008947 */ /* 0x000fea0003800000 */
[----:B------:R-:W-:-:S13]  /*1250*/  ISETP.NE.AND P0, PT, R4, 0x4, PT ;  /* 0x000000040400780c */ /* 0x000fda0003f05270 */
[----:B------:R-:W-:Y:S05]  /*1260*/  @P0 BRA `(.L_x_7) ;  /* 0x00000cc000000947 */ /* 0x000fea0003800000 */
[----:B------:R-:W2:Y:S02]  /*1270*/  LDG.E.64 R2, [R2.64] ;  /* 0x0000002402027981 */ /* 0x000ea4000c1e1b00 */
[----:B--2---:R-:W0:Y:S02]  /*1280*/  I2F.S64 R0, R2 ;  /* 0x0000000200007312 */ /* 0x004e240000301400 */
[----:B0-----:R-:W-:-:S04]  /*1290*/  F2FP.BF16.PACK_AB R0, RZ, R0 ;  /* 0x00000000ff00723e */ /* 0x001fc800000010ff */
[----:B------:R-:W-:Y:S01]  /*12a0*/  PRMT R23, R0, 0x7610, R23 ;  /* 0x0000761000177816 */ /* 0x000fe20000000017 */
[----:B------:R-:W-:Y:S05]  /*12b0*/  BRA `(.L_x_8) ;  /* 0x00000e5000007947 */ /* 0x000fea0003800000 */
.L_x_10:
[----:B------:R-:W2:Y:S02]  /*12c0*/  LDG.E R2, [R2.64] ;  /* 0x0000002402027981 */ /* 0x000ea4000c1e1900 */
[----:B--2---:R-:W0:Y:S02]  /*12d0*/  I2F R0, R2 ;  /* 0x0000000200007306 */ /* 0x004e240000201400 */
[----:B0-----:R-:W-:-:S04]  /*12e0*/  F2FP.BF16.PACK_AB R0, RZ, R0 ;  /* 0x00000000ff00723e */ /* 0x001fc800000010ff */
[----:B------:R-:W-:Y:S01]  /*12f0*/  PRMT R23, R0, 0x7610, R23 ;  /* 0x0000761000177816 */ /* 0x000fe20000000017 */
[----:B------:R-:W-:Y:S05]  /*1300*/  BRA `(.L_x_8) ;  /* 0x00000e0000007947 */ /* 0x000fea0003800000 */
.L_x_9:
[----:B------:R-:W2:Y:S02]  /*1310*/  LDG.E.U16 R2, [R2.64] ;  /* 0x0000002402027981 */ /* 0x000ea4000c1e1500 */
[----:B--2---:R-:W0:Y:S02]  /*1320*/  I2F.S16 R0, R2 ;  /* 0x0000000200007306 */ /* 0x004e240000101400 */
[----:B0-----:R-:W-:-:S04]  /*1330*/  F2FP.BF16.PACK_AB R0, RZ, R0 ;  /* 0x00000000ff00723e */ /* 0x001fc800000010ff */
[----:B------:R-:W-:Y:S01]  /*1340*/  PRMT R23, R0, 0x7610, R23 ;  /* 0x0000761000177816 */ /* 0x000fe20000000017 */
[----:B------:R-:W-:Y:S05]  /*1350*/  BRA `(.L_x_8) ;  /* 0x00000db000007947 */ /* 0x000fea0003800000 */
.L_x_4:
[----:B------:R-:W-:-:S13]  /*1360*/  ISETP.GT.AND P0, PT, R4, 0x6, PT ;  /* 0x000000060400780c */ /* 0x000fda0003f04270 */
[----:B------:R-:W-:Y:S05]  /*1370*/  @P0 BRA `(.L_x_11) ;  /* 0x000000c000000947 */ /* 0x000fea0003800000 */
[----:B------:R-:W-:-:S13]  /*1380*/  ISETP.NE.AND P0, PT, R4, 0x5, PT ;  /* 0x000000050400780c */ /* 0x000fda0003f05270 */
[----:B------:R-:W-:Y:S05]  /*1390*/  @!P0 BRA `(.L_x_12) ;  /* 0x0000005000008947 */ /* 0x000fea0003800000 */
[----:B------:R-:W-:-:S13]  /*13a0*/  ISETP.NE.AND P0, PT, R4, 0x6, PT ;  /* 0x000000060400780c */ /* 0x000fda0003f05270 */
[----:B------:R-:W-:Y:S05]  /*13b0*/  @P0 BRA `(.L_x_7) ;  /* 0x00000b7000000947 */ /* 0x000fea0003800000 */
[----:B------:R-:W2:Y:S02]  /*13c0*/  LDG.E R2, [R2.64] ;  /* 0x0000002402027981 */ /* 0x000ea4000c1e1900 */
[----:B--2---:R-:W-:Y:S01]  /*13d0*/  F2FP.BF16.PACK_AB R23, RZ, R2 ;  /* 0x00000002ff17723e */ /* 0x004fe200000010ff */
[----:B------:R-:W-:Y:S05]  /*13e0*/  BRA `(.L_x_8) ;  /* 0x00000d2000007947 */ /* 0x000fea0003800000 */
.L_x_12:
[----:B------:R-:W2:Y:S02]  /*13f0*/  LDG.E.U16 R0, [R2.64] ;  /* 0x0000002402007981 */ /* 0x000ea4000c1e1500 */
[----:B--2---:R-:W-:-:S05]  /*1400*/  HADD2.F32 R0, -RZ, R0.H0_H0 ;  /* 0x20000000ff007230 */ /* 0x004fca0000004100 */
[----:B------:R-:W-:-:S04]  /*1410*/  F2FP.BF16.PACK_AB R0, RZ, R0 ;  /* 0x00000000ff00723e */ /* 0x000fc800000010ff */
[----:B------:R-:W-:Y:S01]  /*1420*/  PRMT R23, R0, 0x7610, R23 ;  /* 0x0000761000177816 */ /* 0x000fe20000000017 */
[----:B------:R-:W-:Y:S05]  /*1430*/  BRA `(.L_x_8) ;  /* 0x00000cd000007947 */ /* 0x000fea0003800000 */
.L_x_11:
[----:B------:R-:W-:-:S13]  /*1440*/  ISETP.NE.AND P0, PT, R4, 0x7, PT ;  /* 0x000000070400780c */ /* 0x000fda0003f05270 */
[----:B------:R-:W-:Y:S05]  /*1450*/  @!P0 BRA `(.L_x_13) ;  /* 0x000000c000008947 */ /* 0x000fea0003800000 */
[----:B------:R-:W-:-:S13]  /*1460*/  ISETP.NE.AND P0, PT, R4, 0x8, PT ;  /* 0x000000080400780c */ /* 0x000fda0003f05270 */
[----:B------:R-:W-:Y:S05]  /*1470*/  @!P0 BRA `(.L_x_14) ;  /* 0x0000005000008947 */ /* 0x000fea0003800000 */
[----:B------:R-:W-:-:S13]  /*1480*/  ISETP.NE.AND P0, PT, R4, 0x9, PT ;  /* 0x000000090400780c */ /* 0x000fda0003f05270 */
[----:B------:R-:W-:Y:S05]  /*1490*/  @P0 BRA `(.L_x_7) ;  /* 0x00000a9000000947 */ /* 0x000fea0003800000 */
[----:B------:R-:W2:Y:S02]  /*14a0*/  LDG.E R2, [R2.64] ;  /* 0x0000002402027981 */ /* 0x000ea4000c1e1900 */
[----:B--2---:R-:W-:Y:S01]  /*14b0*/  F2FP.BF16.PACK_AB R23, RZ, R2 ;  /* 0x00000002ff17723e */ /* 0x004fe200000010ff */
[----:B------:R-:W-:Y:S05]  /*14c0*/  BRA `(.L_x_8) ;  /* 0x00000c4000007947 */ /* 0x000fea0003800000 */
.L_x_14:
[----:B------:R-:W2:Y:S02]  /*14d0*/  LDG.E.U16 R2, [R2.64] ;  /* 0x0000002402027981 */ /* 0x000ea4000c1e1500 */
[----:B--2---:R-:W-:-:S05]  /*14e0*/  HADD2.F32 R0, -RZ, R2.H0_H0 ;  /* 0x20000002ff007230 */ /* 0x004fca0000004100 */
[----:B------:R-:W-:-:S04]  /*14f0*/  F2FP.BF16.PACK_AB R0, RZ, R0 ;  /* 0x00000000ff00723e */ /* 0x000fc800000010ff */
[----:B------:R-:W-:Y:S01]  /*1500*/  PRMT R23, R0, 0x7610, R23 ;  /* 0x0000761000177816 */ /* 0x000fe20000000017 */
[----:B------:R-:W-:Y:S05]  /*1510*/  BRA `(.L_x_8) ;  /* 0x00000bf000007947 */ /* 0x000fea0003800000 */
.L_x_13:
[----:B------:R-:W2:Y:S02]  /*1520*/  LDG.E.64 R2, [R2.64] ;  /* 0x0000002402027981 */ /* 0x000ea4000c1e1b00 */
[----:B--2---:R-:W0:Y:S01]  /*1530*/  F2F.F32.F64 R0, R2 ;  /* 0x0000000200007310 */ /* 0x004e220000301000 */
[----:B------:R-:W0:-:S14]  /*1540*/  DSETP.GEU.AND P0, PT, |R2|, c[0x2][0x0], PT ;  /* 0x008000000200762a */ /* 0x000e1c0003f0e200 */
[----:B0-----:R-:W-:-:S05]  /*1550*/  @!P0 FMUL R0, R0, 1.175494350822287508e-38 ;  /* 0x0080000000008820 */ /* 0x001fca0000400000 */
[----:B------:R-:W-:-:S04]  /*1560*/  F2FP.BF16.PACK_AB R0, RZ, R0 ;  /* 0x00000000ff00723e */ /* 0x000fc800000010ff */
[----:B------:R-:W-:Y:S01]  /*1570*/  PRMT R23, R0, 0x7610, R23 ;  /* 0x0000761000177816 */ /* 0x000fe20000000017 */
[----:B------:R-:W-:Y:S05]  /*1580*/  BRA `(.L_x_8) ;  /* 0x00000b8000007947 */ /* 0x000fea0003800000 */
.L_x_3:
[----:B------:R-:W-:-:S13]  /*1590*/  ISETP.GT.AND P0, PT, R4, 0x18, PT ;  /* 0x000000180400780c */ /* 0x000fda0003f04270 */
[----:B------:R-:W-:Y:S05]  /*15a0*/  @P0 BRA `(.L_x_15) ;  /* 0x0000040000000947 */ /* 0x000fea0003800000 */
[----:B------:R-:W-:-:S13]  /*15b0*/  ISETP.GT.AND P0, PT, R4, 0xe, PT ;  /* 0x0000000e0400780c */ /* 0x000fda0003f04270 */
[----:B------:R-:W-:Y:S05]  /*15c0*/  @P0 BRA `(.L_x_16) ;  /* 0x0000011000000947 */ /* 0x000fea0003800000 */
[----:B------:R-:W-:-:S13]  /*15d0*/  ISETP.NE.AND P0, PT, R4, 0xa, PT ;  /* 0x0000000a0400780c */ /* 0x000fda0003f05270 */
[----:B------:R-:W-:Y:S05]  /*15e0*/  @!P0 BRA `(.L_x_17) ;  /* 0x0000008000008947 */ /* 0x000fea0003800000 */
[----:B------:R-:W-:-:S13]  /*15f0*/  ISETP.NE.AND P0, PT, R4, 0xb, PT ;  /* 0x0000000b0400780c */ /* 0x000fda0003f05270 */
[----:B------:R-:W-:Y:S05]  /*1600*/  @P0 BRA `(.L_x_7) ;  /* 0x0000092000000947 */ /* 0x000fea0003800000 */
[----:B------:R-:W2:Y:S02]  /*1610*/  LDG.E.U8 R2, [R2.64] ;  /* 0x0000002402027981 */ /* 0x000ea4000c1e1100 */
[----:B--2---:R-:W-:-:S04]  /*1620*/  ISETP.NE.AND P0, PT, R2, RZ, PT ;  /* 0x000000ff0200720c */ /* 0x004fc80003f05270 */
[----:B------:R-:W-:-:S04]  /*1630*/  FSEL R0, RZ, 1, !P0 ;  /* 0x3f800000ff007808 */ /* 0x000fc80004000000 */
[----:B------:R-:W-:-:S04]  /*1640*/  F2FP.BF16.PACK_AB R0, RZ, R0 ;  /* 0x00000000ff00723e */ /* 0x000fc800000010ff */
[----:B------:R-:W-:Y:S01]  /*1650*/  PRMT R23, R0, 0x7610, R23 ;  /* 0x0000761000177816 */ /* 0x000fe20000000017 */
[----:B------:R-:W-:Y:S05]  /*1660*/  BRA `(.L_x_8) ;  /* 0x00000aa000007947 */ /* 0x000fea0003800000 */
.L_x_17:
[----:B------:R-:W2:Y:S02]  /*1670*/  LDG.E.64 R2, [R2.64] ;  /* 0x0000002402027981 */ /* 0x000ea4000c1e1b00 */
[----:B--2---:R-:W0:Y:S01]  /*1680*/  F2F.F32.F64 R0, R2 ;  /* 0x0000000200007310 */ /* 0x004e220000301000 */
[----:B------:R-:W0:-:S14]  /*1690*/  DSETP.GEU.AND P0, PT, |R2|, c[0x2][0x0], PT ;  /* 0x008000000200762a */ /* 0x000e1c0003f0e200 */
[----:B0-----:R-:W-:-:S05]  /*16a0*/  @!P0 FMUL R0, R0, 1.175494350822287508e-38 ;  /* 0x0080000000008820 */ /* 0x001fca0000400000 */
[----:B------:R-:W-:-:S04]  /*16b0*/  F2FP.BF16.PACK_AB R0, RZ, R0 ;  /* 0x00000000ff00723e */ /* 0x000fc800000010ff */
[----:B------:R-:W-:Y:S01]  /*16c0*/  PRMT R23, R0, 0x7610, R23 ;  /* 0x0000761000177816 */ /* 0x000fe20000000017 */
[----:B------:R-:W-:Y:S05]  /*16d0*/  BRA `(.L_x_8) ;  /* 0x00000a3000007947 */ /* 0x000fea0003800000 */
.L_x_16:
[----:B------:R-:W-:-:S13]  /*16e0*/  ISETP.NE.AND P0, PT, R4, 0xf, PT ;  /* 0x0000000f0400780c */ /* 0x000fda0003f05270 */
[----:B------:R-:W-:Y:S05]  /*16f0*/  @!P0 BRA `(.L_x_18) ;  /* 0x0000029000008947 */ /* 0x000fea0003800000 */
[----:B------:R-:W-:-:S13]  /*1700*/  ISETP.NE.AND P0, PT, R4, 0x17, PT ;  /* 0x000000170400780c */ /* 0x000fda0003f05270 */
[----:B------:R-:W-:Y:S05]  /*1710*/  @!P0 BRA `(.L_x_19) ;  /* 0x0000018000008947 */ /* 0x000fea0003800000 */
[----:B------:R-:W-:-:S13]  /*1720*/  ISETP.NE.AND P0, PT, R4, 0x18, PT ;  /* 0x000000180400780c */ /* 0x000fda0003f05270 */
[----:B------:R-:W-:Y:S05]  /*1730*/  @P0 BRA `(.L_x_7) ;  /* 0x000007f000000947 */ /* 0x000fea0003800000 */
[----:B------:R-:W2:Y:S01]  /*1740*/  LDG.E.U8 R0, [R2.64] ;  /* 0x0000002402007981 */ /* 0x000ea2000c1e1100 */
[----:B------:R-:W-:Y:S02]  /*1750*/  IMAD.MOV.U32 R8, RZ, RZ, -0x800000 ;  /* 0xff800000ff087424 */ /* 0x000fe400078e00ff */
[----:B--2---:R-:W-:-:S05]  /*1760*/  IMAD.SHL.U32 R0, R0, 0x1000000, RZ ;  /* 0x0100000000007824 */ /* 0x004fca00078e00ff */
[----:B------:R-:W-:-:S04]  /*1770*/  LOP3.LUT R4, R0, 0x7f000000, RZ, 0xc0, !PT ;  /* 0x7f00000000047812 */ /* 0x000fc800078ec0ff */
[----:B------:R-:W0:Y:S01]  /*1780*/  FLO.U32 R5, R4 ;  /* 0x0000000400057300 */ /* 0x000e2200000e0000 */
[C---:B------:R-:W-:Y:S02]  /*1790*/  IADD3 R6, R4.reuse, 0x1000000, RZ ;  /* 0x0100000004067810 */ /* 0x040fe40007ffe0ff */
[----:B------:R-:W-:Y:S02]  /*17a0*/  IADD3 R2, R4, -0x1, RZ ;  /* 0xffffffff04027810 */ /* 0x000fe40007ffe0ff */
[----:B------:R-:W-:Y:S02]  /*17b0*/  SHF.R.S32.HI R6, RZ, 0x8, R6 ;  /* 0x00000008ff067819 */ /* 0x000fe40000011406 */
[----:B------:R-:W-:Y:S02]  /*17c0*/  SHF.R.S32.HI R2, RZ, 0x1f, R2 ;  /* 0x0000001fff027819 */ /* 0x000fe40000011402 */
[----:B0-----:R-:W-:-:S04]  /*17d0*/  IADD3 R5, -R5, 0x1f, RZ ;  /* 0x0000001f05057810 */ /* 0x001fc80007ffe1ff */
[C---:B------:R-:W-:Y:S02]  /*17e0*/  ISETP.GT.U32.AND P0, PT, R5.reuse, 0x4, PT ;  /* 0x000000040500780c */ /* 0x040fe40003f04070 */
[----:B------:R-:W-:-:S04]  /*17f0*/  IADD3 R5, R5, -0x4, RZ ;  /* 0xfffffffc05057810 */ /* 0x000fc80007ffe0ff */
[----:B------:R-:W-:-:S05]  /*1800*/  SEL R5, R5, RZ, P0 ;  /* 0x000000ff05057207 */ /* 0x000fca0000000000 */
[----:B------:R-:W-:Y:S01]  /*1810*/  IMAD R8, R5, R8, 0x3c000000 ;  /* 0x3c00000005087424 */ /* 0x000fe200078e0208 */
[----:B------:R-:W-:-:S04]  /*1820*/  SHF.L.U32 R5, R4, R5, RZ ;  /* 0x0000000504057219 */ /* 0x000fc800000006ff */
[----:B------:R-:W-:-:S04]  /*1830*/  LEA.HI R5, R5, R8, RZ, 0x1c ;  /* 0x0000000805057211 */ /* 0x000fc800078fe0ff */
[----:B------:R-:W-:-:S04]  /*1840*/  LOP3.LUT R5, R5, 0x7f800000, R6, 0xf8, !PT ;  /* 0x7f80000005057812 */ /* 0x000fc800078ef806 */
[----:B------:R-:W-:-:S04]  /*1850*/  LOP3.LUT R5, R5, R2, RZ, 0x30, !PT ;  /* 0x0000000205057212 */ /* 0x000fc800078e30ff */
[----:B------:R-:W-:-:S04]  /*1860*/  LOP3.LUT R5, R5, 0x80000000, R0, 0xf8, !PT ;  /* 0x8000000005057812 */ /* 0x000fc800078ef800 */
[----:B------:R-:W-:-:S04]  /*1870*/  F2FP.BF16.PACK_AB R5, RZ, R5 ;  /* 0x00000005ff05723e */ /* 0x000fc800000010ff */
[----:B------:R-:W-:Y:S01]  /*1880*/  PRMT R23, R5, 0x7610, R23 ;  /* 0x0000761005177816 */ /* 0x000fe20000000017 */
[----:B------:R-:W-:Y:S05]  /*1890*/  BRA `(.L_x_8) ;  /* 0x0000087000007947 */ /* 0x000fea0003800000 */
.L_x_19:
[----:B------:R-:W2:Y:S02]  /*18a0*/  LDG.E.U8 R2, [R2.64] ;  /* 0x0000002402027981 */ /* 0x000ea4000c1e1100 */
[C---:B--2---:R-:W-:Y:S02]  /*18b0*/  IMAD.SHL.U32 R0, R2.reuse, 0x2000000, RZ ;  /* 0x0200000002007824 */ /* 0x044fe400078e00ff */
[----:B------:R-:W-:-:S03]  /*18c0*/  IMAD.SHL.U32 R5, R2, 0x1000000, RZ ;  /* 0x0100000002057824 */ /* 0x000fc600078e00ff */
[----:B------:R-:W-:-:S13]  /*18d0*/  ISETP.GE.U32.AND P0, PT, R0, 0x8000000, PT ;  /* 0x080000000000780c */ /* 0x000fda0003f06070 */
[C---:B------:R-:W-:Y:S02]  /*18e0*/  @!P0 IMAD.SHL.U32 R0, R2.reuse, 0x100, RZ ;  /* 0x0000010002008824 */ /* 0x040fe400078e00ff */
[----:B------:R-:W-:-:S03]  /*18f0*/  @P0 IMAD.SHL.U32 R4, R2, 0x200000, RZ ;  /* 0x0020000002040824 */ /* 0x000fc600078e00ff */
[----:B------:R-:W-:Y:S02]  /*1900*/  @!P0 LOP3.LUT R0, R0, 0x7f00, RZ, 0xc0, !PT ;  /* 0x00007f0000008812 */ /* 0x000fe400078ec0ff */
[----:B------:R-:W-:Y:S02]  /*1910*/  @P0 LOP3.LUT R4, R4, 0x70000000, RZ, 0xfc, !PT ;  /* 0x7000000004040812 */ /* 0x000fe400078efcff */
[----:B------:R-:W-:-:S03]  /*1920*/  @!P0 LOP3.LUT R0, R0, 0x3f000000, RZ, 0xfc, !PT ;  /* 0x3f00000000008812 */ /* 0x000fc600078efcff */
[----:B------:R-:W-:Y:S02]  /*1930*/  @P0 FMUL.FTZ R4, R4, 1.9259299443872358531e-34 ;  /* 0x0780000004040820 */ /* 0x000fe40000410000 */
[----:B------:R-:W-:-:S05]  /*1940*/  @!P0 FADD.FTZ R4, R0, -0.5 ;  /* 0xbf00000000048421 */ /* 0x000fca0000010000 */
[----:B------:R-:W-:-:S04]  /*1950*/  LOP3.LUT R4, R4, 0x80000000, R5, 0xf8, !PT ;  /* 0x8000000004047812 */ /* 0x000fc800078ef805 */
[----:B------:R-:W-:-:S04]  /*1960*/  F2FP.BF16.PACK_AB R4, RZ, R4 ;  /* 0x00000004ff04723e */ /* 0x000fc800000010ff */
[----:B------:R-:W-:Y:S01]  /*1970*/  PRMT R23, R4, 0x7610, R23 ;  /* 0x0000761004177816 */ /* 0x000fe20000000017 */
[----:B------:R-:W-:Y:S05]  /*1980*/  BRA `(.L_x_8) ;  /* 0x0000078000007947 */ /* 0x000fea0003800000 */
.L_x_18:
[----:B------:R0:W5:Y:S01]  /*1990*/  LDG.E.U16 R23, [R2.64] ;  /* 0x0000002402177981 */ /* 0x000162000c1e1500 */
[----:B------:R-:W-:Y:S05]  /*19a0*/  BRA `(.L_x_8) ;  /* 0x0000076000007947 */ /* 0x000fea0003800000 */
.L_x_15:
[----:B------:R-:W-:-:S13]  /*19b0*/  ISETP.GT.AND P0, PT, R4, 0x1b, PT ;  /* 0x0000001b0400780c */ /* 0x000fda0003f04270 */
[----:B------:R-:W-:Y:S05]  /*19c0*/  @P0 BRA `(.L_x_20) ;  /* 0x0000044000000947 */ /* 0x000fea0003800000 */
[----:B------:R-:W-:-:S13]  /*19d0*/  ISETP.NE.AND P0, PT, R4, 0x19, PT ;  /* 0x000000190400780c */ /* 0x000fda0003f05270 */
[----:B------:R-:W-:Y:S05]  /*19e0*/  @!P0 BRA `(.L_x_21) ;  /* 0x0000025000008947 */ /* 0x000fea0003800000 */
[----:B------:R-:W-:-:S13]  /*19f0*/  ISETP.NE.AND P0, PT, R4, 0x1a, PT ;  /* 0x0000001a0400780c */ /* 0x000fda0003f05270 */
[----:B------:R-:W-:Y:S05]  /*1a00*/  @!P0 BRA `(.L_x_22) ;  /* 0x0000006000008947 */ /* 0x000fea0003800000 */
[----:B------:R-:W-:-:S13]  /*1a10*/  ISETP.NE.AND P0, PT, R4, 0x1b, PT ;  /* 0x0000001b0400780c */ /* 0x000fda0003f05270 */
[----:B------:R-:W-:Y:S05]  /*1a20*/  @P0 BRA `(.L_x_7) ;  /* 0x0000050000000947 */ /* 0x000fea0003800000 */
[----:B------:R-:W2:Y:S02]  /*1a30*/  LDG.E.U16 R0, [R2.64] ;  /* 0x0000002402007981 */ /* 0x000ea4000c1e1500 */
[----:B--2---:R-:W0:Y:S02]  /*1a40*/  I2F.U16 R0, R0 ;  /* 0x0000000000007306 */ /* 0x004e240000101000 */
[----:B0-----:R-:W-:Y:S01]  /*1a50*/  F2FP.BF16.PACK_AB R23, RZ, R0 ;  /* 0x00000000ff17723e */ /* 0x001fe200000010ff */
[----:B------:R-:W-:Y:S05]  /*1a60*/  BRA `(.L_x_8) ;  /* 0x000006a000007947 */ /* 0x000fea0003800000 */
.L_x_22:
[----:B------:R-:W2:Y:S01]  /*1a70*/  LDG.E.U8 R2, [R2.64] ;  /* 0x0000002402027981 */ /* 0x000ea2000c1e1100 */
[----:B------:R-:W-:Y:S01]  /*1a80*/  BSSY B0, `(.L_x_23) ;  /* 0x0000018000007945 */ /* 0x000fe20003800000 */
[----:B------:R-:W-:Y:S01]  /*1a90*/  IMAD.MOV.U32 R0, RZ, RZ, RZ ;  /* 0x000000ffff007224 */ /* 0x000fe200078e00ff */
[----:B--2---:R-:W-:-:S13]  /*1aa0*/  ISETP.NE.AND P0, PT, R2, RZ, PT ;  /* 0x000000ff0200720c */ /* 0x004fda0003f05270 */
[----:B------:R-:W-:Y:S05]  /*1ab0*/  @!P0 BRA `(.L_x_24) ;  /* 0x0000014000008947 */ /* 0x000fea0003800000 */
[----:B------:R-:W-:-:S13]  /*1ac0*/  ISETP.NE.AND P0, PT, R2, 0x80, PT ;  /* 0x000000800200780c */ /* 0x000fda0003f05270 */
[----:B------:R-:W-:Y:S01]  /*1ad0*/  @!P0 IMAD.MOV.U32 R0, RZ, RZ, 0x7f800001 ;  /* 0x7f800001ff008424 */ /* 0x000fe200078e00ff */
[----:B------:R-:W-:Y:S05]  /*1ae0*/  @!P0 BRA `(.L_x_24) ;  /* 0x0000011000008947 */ /* 0x000fea0003800000 */
[C---:B------:R-:W-:Y:S01]  /*1af0*/  LOP3.LUT P0, R0, R2.reuse, 0x78, RZ, 0xc0, !PT ;  /* 0x0000007802007812 */ /* 0x040fe2000780c0ff */
[----:B------:R-:W-:Y:S01]  /*1b00*/  BSSY B1, `(.L_x_25) ;  /* 0x000000c000017945 */ /* 0x000fe20003800000 */
[----:B------:R-:W-:Y:S02]  /*1b10*/  SHF.R.U32.HI R3, RZ, 0x7, R2 ;  /* 0x00000007ff037819 */ /* 0x000fe40000011602 */
[----:B------:R-:W-:Y:S02]  /*1b20*/  LOP3.LUT R2, R2, 0x7, RZ, 0xc0, !PT ;  /* 0x0000000702027812 */ /* 0x000fe400078ec0ff */
[----:B------:R-:W-:Y:S01]  /*1b30*/  SHF.R.U32.HI R0, RZ, 0x3, R0 ;  /* 0x00000003ff007819 */ /* 0x000fe20000011600 */
[----:B------:R-:W-:-:S06]  /*1b40*/  IMAD.U32 R4, R3, -0x80000000, RZ ;  /* 0x8000000003047824 */ /* 0x000fcc00078e00ff */
[----:B------:R-:W-:Y:S05]  /*1b50*/  @P0 BRA `(.L_x_26) ;  /* 0x0000006000000947 */ /* 0x000fea0003800000 */
[----:B------:R-:W0:Y:S02]  /*1b60*/  FLO.U32 R3, R2 ;  /* 0x0000000200037300 */ /* 0x000e2400000e0000 */
[----:B0-----:R-:W-:-:S04]  /*1b70*/  IADD3 R3, -R3, 0x1f, RZ ;  /* 0x0000001f03037810 */ /* 0x001fc80007ffe1ff */
[----:B------:R-:W-:Y:S02]  /*1b80*/  IADD3 R5, R3, -0x1c, RZ ;  /* 0xffffffe403057810 */ /* 0x000fe40007ffe0ff */
[----:B------:R-:W-:Y:S02]  /*1b90*/  IADD3 R0, R0, 0x1d, -R3 ;  /* 0x0000001d00007810 */ /* 0x000fe40007ffe803 */
[----:B------:R-:W-:-:S04]  /*1ba0*/  SHF.L.U32 R5, R2, R5, RZ ;  /* 0x0000000502057219 */ /* 0x000fc800000006ff */
[----:B------:R-:W-:Y:S02]  /*1bb0*/  LOP3.LUT R2, R5, 0x7, RZ, 0xc0, !PT ;  /* 0x0000000705027812 */ /* 0x000fe400078ec0ff */
.L_x_26:
[----:B------:R-:W-:Y:S05]  /*1bc0*/  BSYNC B1 ;  /* 0x0000000000017941 */ /* 0x000fea0003800000 */
.L_x_25:
[----:B------:R-:W-:Y:S01]  /*1bd0*/  LEA R3, R0, 0x3b800000, 0x17 ;  /* 0x3b80000000037811 */ /* 0x000fe200078eb8ff */
[----:B------:R-:W-:-:S05]  /*1be0*/  IMAD.SHL.U32 R0, R2, 0x100000, RZ ;  /* 0x0010000002007824 */ /* 0x000fca00078e00ff */
[----:B------:R-:W-:Y:S02]  /*1bf0*/  LOP3.LUT R0, R3, R0, R4, 0xfe, !PT ;  /* 0x0000000003007212 */ /* 0x000fe400078efe04 */
.L_x_24:
[----:B------:R-:W-:Y:S05]  /*1c00*/  BSYNC B0 ;  /* 0x0000000000007941 */ /* 0x000fea0003800000 */
.L_x_23:
[----:B------:R-:W-:-:S04]  /*1c10*/  F2FP.BF16.PACK_AB R0, RZ, R0 ;  /* 0x00000000ff00723e */ /* 0x000fc800000010ff */
[----:B------:R-:W-:Y:S01]  /*1c20*/  PRMT R23, R0, 0x7610, R23 ;  /* 0x0000761000177816 */ /* 0x000fe20000000017 */
[----:B------:R-:W-:Y:S05]  /*1c30*/  BRA `(.L_x_8) ;  /* 0x000004d000007947 */ /* 0x000fea0003800000 */
.L_x_21:
        /* <DEDUP_REMOVED lines=21> */
.L_x_30:
[----:B------:R-:W-:Y:S05]  /*1d90*/  BSYNC B1 ;  /* 0x0000000000017941 */ /* 0x000fea0003800000 */
.L_x_29:
[----:B------:R-:W-:Y:S01]  /*1da0*/  LEA R3, R0, 0x37800000, 0x17 ;  /* 0x3780000000037811 */ /* 0x000fe200078eb8ff */
[----:B------:R-:W-:-:S05]  /*1db0*/  IMAD.SHL.U32 R0, R2, 0x200000, RZ ;  /* 0x0020000002007824 */ /* 0x000fca00078e00ff */
[----:B------:R-:W-:Y:S02]  /*1dc0*/  LOP3.LUT R0, R3, R0, R4, 0xfe, !PT ;  /* 0x0000000003007212 */ /* 0x000fe400078efe04 */
.L_x_28:
[----:B------:R-:W-:Y:S05]  /*1dd0*/  BSYNC B0 ;  /* 0x0000000000007941 */ /* 0x000fea0003800000 */
.L_x_27:
[----:B------:R-:W-:-:S04]  /*1de0*/  F2FP.BF16.PACK_AB R0, RZ, R0 ;  /* 0x00000000ff00723e */ /* 0x000fc800000010ff */
[----:B------:R-:W-:Y:S01]  /*1df0*/  PRMT R23, R0, 0x7610, R23 ;  /* 0x0000761000177816 */ /* 0x000fe20000000017 */
[----:B------:R-:W-:Y:S05]  /*1e00*/  BRA `(.L_x_8) ;  /* 0x0000030000007947 */ /* 0x000fea0003800000 */
.L_x_20:
[----:B------:R-:W-:-:S13]  /*1e10*/  ISETP.NE.AND P0, PT, R4, 0x1c, PT ;  /* 0x0000001c0400780c */ /* 0x000fda0003f05270 */
[----:B------:R-:W-:Y:S05]  /*1e20*/  @!P0 BRA `(.L_x_31) ;  /* 0x000002a000008947 */ /* 0x000fea0003800000 */
[----:B------:R-:W-:-:S13]  /*1e30*/  ISETP.NE.AND P0, PT, R4, 0x1d, PT ;  /* 0x0000001d0400780c */ /* 0x000fda0003f05270 */
[----:B------:R-:W-:Y:S05]  /*1e40*/  @!P0 BRA `(.L_x_32) ;  /* 0x0000023000008947 */ /* 0x000fea0003800000 */
[----:B------:R-:W-:-:S13]  /*1e50*/  ISETP.NE.AND P0, PT, R4, 0x2c, PT ;  /* 0x0000002c0400780c */ /* 0x000fda0003f05270 */
[----:B------:R-:W-:Y:S05]  /*1e60*/  @P0 BRA `(.L_x_7) ;  /* 0x000000c000000947 */ /* 0x000fea0003800000 */
[----:B------:R-:W2:Y:S01]  /*1e70*/  LDG.E.U8 R2, [R2.64] ;  /* 0x0000002402027981 */ /* 0x000ea2000c1e1100 */
[----:B------:R-:W-:Y:S01]  /*1e80*/  BSSY B0, `(.L_x_33) ;  /* 0x0000007000007945 */ /* 0x000fe20003800000 */
[----:B------:R-:W-:Y:S01]  /*1e90*/  IMAD.MOV.U32 R0, RZ, RZ, 0x400000 ;  /* 0x00400000ff007424 */ /* 0x000fe200078e00ff */
[----:B--2---:R-:W-:-:S13]  /*1ea0*/  ISETP.NE.AND P0, PT, R2, RZ, PT ;  /* 0x000000ff0200720c */ /* 0x004fda0003f05270 */
[----:B------:R-:W-:Y:S05]  /*1eb0*/  @!P0 BRA `(.L_x_34) ;  /* 0x0000003000008947 */ /* 0x000fea0003800000 */
[----:B------:R-:W-:-:S13]  /*1ec0*/  ISETP.NE.AND P0, PT, R2, 0xff, PT ;  /* 0x000000ff0200780c */ /* 0x000fda0003f05270 */
[----:B------:R-:W-:Y:S02]  /*1ed0*/  @!P0 IMAD.MOV.U32 R0, RZ, RZ, 0x7f800001 ;  /* 0x7f800001ff008424 */ /* 0x000fe400078e00ff */
[----:B------:R-:W-:Y:S02]  /*1ee0*/  @P0 IMAD.SHL.U32 R0, R2, 0x800000, RZ ;  /* 0x0080000002000824 */ /* 0x000fe400078e00ff */
.L_x_34:
[----:B------:R-:W-:Y:S05]  /*1ef0*/  BSYNC B0 ;  /* 0x0000000000007941 */ /* 0x000fea0003800000 */
.L_x_33:
[----:B------:R-:W-:-:S04]  /*1f00*/  F2FP.BF16.PACK_AB R0, RZ, R0 ;  /* 0x00000000ff00723e */ /* 0x000fc800000010ff */
[----:B------:R-:W-:Y:S01]  /*1f10*/  PRMT R23, R0, 0x7610, R23 ;  /* 0x0000761000177816 */ /* 0x000fe20000000017 */
[----:B------:R-:W-:Y:S05]  /*1f20*/  BRA `(.L_x_8) ;  /* 0x000001e000007947 */ /* 0x000fea0003800000 */
.L_x_7:
[----:B------:R-:W-:Y:S01]  /*1f30*/  MOV R2, 0x0 ;  /* 0x0000000000027802 */ /* 0x000fe20000000f00 */
[----:B------:R-:W-:Y:S02]  /*1f40*/  IMAD.MOV.U32 R4, RZ, RZ, c[0x4][0x128] ;  /* 0x01004a00ff047624 */ /* 0x000fe400078e00ff */
[----:B------:R-:W-:Y:S02]  /*1f50*/  IMAD.MOV.U32 R5, RZ, RZ, c[0x4][0x12c] ;  /* 0x01004b00ff057624 */ /* 0x000fe400078e00ff */
[----:B------:R-:W-:Y:S01]  /*1f60*/  IMAD.MOV.U32 R6, RZ, RZ, c[0x4][0x130] ;  /* 0x01004c00ff067624 */ /* 0x000fe200078e00ff */
[----:B------:R-:W0:Y:S01]  /*1f70*/  LDC.64 R2, c[0x4][R2] ;  /* 0x0100000002027b82 */ /* 0x000e220000000a00 */
[----:B------:R-:W-:Y:S02]  /*1f80*/  IMAD.MOV.U32 R7, RZ, RZ, c[0x4][0x134] ;  /* 0x01004d00ff077624 */ /* 0x000fe400078e00ff */
[----:B------:R-:W-:-:S02]  /*1f90*/  IMAD.MOV.U32 R8, RZ, RZ, 0x4e ;  /* 0x0000004eff087424 */ /* 0x000fc400078e00ff */
[----:B------:R-:W-:Y:S02]  /*1fa0*/  IMAD.MOV.U32 R10, RZ, RZ, c[0x4][0x38] ;  /* 0x01000e00ff0a7624 */ /* 0x000fe400078e00ff */
[----:B------:R-:W-:Y:S02]  /*1fb0*/  IMAD.MOV.U32 R11, RZ, RZ, c[0x4][0x3c] ;  /* 0x01000f00ff0b7624 */ /* 0x000fe400078e00ff */
[----:B------:R-:W-:Y:S02]  /*1fc0*/  IMAD.MOV.U32 R12, RZ, RZ, 0x1 ;  /* 0x00000001ff0c7424 */ /* 0x000fe400078e00ff */
[----:B------:R-:W-:Y:S02]  /*1fd0*/  IMAD.MOV.U32 R13, RZ, RZ, RZ ;  /* 0x000000ffff0d7224 */ /* 0x000fe400078e00ff */
[----:B------:R-:W-:Y:S01]  /*1fe0*/  LEPC R14 ;  /* 0x00000000000e734e */ /* 0x000fe20000000000 */
[----:B------:R-:W-:Y:S02]  /*1ff0*/  MOV R9, 0x2060 ;  /* 0x0000206000097802 */ /* 0x000fe40000000f00 */
[----:B------:R-:W-:Y:S02]  /*2000*/  MOV R20, 0x1fe0 ;  /* 0x00001fe000147802 */ /* 0x000fe40000000f00 */
[----:B------:R-:W-:-:S02]  /*2010*/  MOV R21, 0x0 ;  /* 0x0000000000157802 */ /* 0x000fc40000000f00 */
[----:B------:R-:W-:Y:S02]  /*2020*/  MOV R0, 0x0 ;  /* 0x0000000000007802 */ /* 0x000fe40000000f00 */
[----:B------:R-:W-:-:S04]  /*2030*/  IADD3 R20, P0, P1, -R20, R9, R14 ;  /* 0x0000000914147210 */ /* 0x000fc8000791e10e */
[----:B------:R-:W-:-:S04]  /*2040*/  IADD3.X R21, ~R0, R21, R15, P0, P1 ;  /* 0x0000001500157210 */ /* 0x000fc800007e250f */
[----:B0-----:R-:W-:Y:S05]  /*2050*/  CALL.ABS.NOINC R2 ;  /* 0x0000000002007343 */ /* 0x001fea0003c00000 */
[----:B------:R-:W-:Y:S01]  /*2060*/  PRMT R23, RZ, 0x7610, R23 ;  /* 0x00007610ff177816 */ /* 0x000fe20000000017 */
[----:B------:R-:W-:Y:S05]  /*2070*/  BRA `(.L_x_8) ;  /* 0x0000009000007947 */ /* 0x000fea0003800000 */
.L_x_32:
[----:B------:R-:W2:Y:S02]  /*2080*/  LDG.E.64 R2, [R2.64] ;  /* 0x0000002402027981 */ /* 0x000ea4000c1e1b00 */
[----:B--2---:R-:W0:Y:S02]  /*2090*/  I2F.U64 R0, R2 ;  /* 0x0000000200007312 */ /* 0x004e240000301000 */
[----:B0-----:R-:W-:-:S04]  /*20a0*/  F2FP.BF16.PACK_AB R0, RZ, R0 ;  /* 0x00000000ff00723e */ /* 0x001fc800000010ff */
[----:B------:R-:W-:Y:S01]  /*20b0*/  PRMT R23, R0, 0x7610, R23 ;  /* 0x0000761000177816 */ /* 0x000fe20000000017 */
[----:B------:R-:W-:Y:S05]  /*20c0*/  BRA `(.L_x_8) ;  /* 0x0000004000007947 */ /* 0x000fea0003800000 */
.L_x_31:
[----:B------:R-:W2:Y:S02]  /*20d0*/  LDG.E R2, [R2.64] ;  /* 0x0000002402027981 */ /* 0x000ea4000c1e1900 */
[----:B--2---:R-:W0:Y:S02]  /*20e0*/  I2F.U32 R0, R2 ;  /* 0x0000000200007306 */ /* 0x004e240000201000 */
[----:B0-----:R-:W-:-:S04]  /*20f0*/  F2FP.BF16.PACK_AB R0, RZ, R0 ;  /* 0x00000000ff00723e */ /* 0x001fc800000010ff */
[----:B------:R-:W-:Y:S02]  /*2100*/  PRMT R23, R0, 0x7610, R23 ;  /* 0x0000761000177816 */ /* 0x000fe40000000017 */
.L_x_8:
[----:B------:R-:W1:Y:S01]  /*2110*/  LDC.U8 R4, c[0x0][0x3f2] ;  /* 0x0000fc80ff047b82 */ /* 0x000e620000000000 */
[----:B0-----:R-:W-:-:S05]  /*2120*/  IADD3 R2, P1, R22, c[0x0][0x3d8], RZ ;  /* 0x0000f60016027a10 */ /* 0x001fca0007f3e0ff */
[----:B------:R-:W-:Y:S01]  /*2130*/  IMAD.X R3, RZ, RZ, c[0x0][0x3dc], P1 ;  /* 0x0000f700ff037624 */ /* 0x000fe200008e06ff */
[----:B-1----:R-:W-:-:S04]  /*2140*/  PRMT R0, R4, 0x9910, RZ ;  /* 0x0000991004007816 */ /* 0x002fc800000000ff */
        /* <DEDUP_REMOVED lines=12> */
[----:B0-----:R-:W-:Y:S01]  /*2210*/  F2FP.BF16.PACK_AB R0, RZ, R0 ;  /* 0x00000000ff00723e */ /* 0x001fe200000010ff */
[----:B------:R-:W-:Y:S05]  /*2220*/  BRA `(.L_x_40) ;  /* 0x00000e7000007947 */ /* 0x000fea0003800000 */
.L_x_38:
[----:B------:R-:W2:Y:S02]  /*2230*/  LDG.E.U8 R2, [R2.64] ;  /* 0x0000002402027981 */ /* 0x000ea4000c1e1100 */
[----:B--2---:R-:W0:Y:S02]  /*2240*/  I2F.U16 R0, R2 ;  /* 0x0000000200007306 */ /* 0x004e240000101000 */
[----:B0-----:R-:W-:Y:S01]  /*2250*/  F2FP.BF16.PACK_AB R0, RZ, R0 ;  /* 0x00000000ff00723e */ /* 0x001fe200000010ff */
[----:B------:R-:W-:Y:S05]  /*2260*/  BRA `(.L_x_40) ;  /* 0x00000e3000007947 */ /* 0x000fea0003800000 */
.L_x_37:
        /* <DEDUP_REMOVED lines=8> */
[----:B0-----:R-:W-:Y:S01]  /*22f0*/  F2FP.BF16.PACK_AB R0, RZ, R0 ;  /* 0x00000000ff00723e */ /* 0x001fe200000010ff */
[----:B------:R-:W-:Y:S05]  /*2300*/  BRA `(.L_x_40) ;  /* 0x00000d9000007947 */ /* 0x000fea0003800000 */
.L_x_42:
[----:B------:R-:W2:Y:S02]  /*2310*/  LDG.E R2, [R2.64] ;  /* 0x0000002402027981 */ /* 0x000ea4000c1e1900 */
[----:B--2---:R-:W0:Y:S02]  /*2320*/  I2F R0, R2 ;  /* 0x0000000200007306 */ /* 0x004e240000201400 */
[----:B0-----:R-:W-:Y:S01]  /*2330*/  F2FP.BF16.PACK_AB R0, RZ, R0 ;  /* 0x00000000ff00723e */ /* 0x001fe200000010ff */
[----:B------:R-:W-:Y:S05]  /*2340*/  BRA `(.L_x_40) ;  /* 0x00000d5000007947 */ /* 0x000fea0003800000 */
.L_x_41:
[----:B------:R-:W2:Y:S02]  /*2350*/  LDG.E.U16 R2, [R2.64] ;  /* 0x0000002402027981 */ /* 0x000ea4000c1e1500 */
[----:B--2---:R-:W0:Y:S02]  /*2360*/  I2F.S16 R0, R2 ;  /* 0x0000000200007306 */ /* 0x004e240000101400 */
[----:B0-----:R-:W-:Y:S01]  /*2370*/  F2FP.BF16.PACK_AB R0, RZ, R0 ;  /* 0x00000000ff00723e */ /* 0x001fe200000010ff */
[----:B------:R-:W-:Y:S05]  /*2380*/  BRA `(.L_x_40) ;  /* 0x00000d1000007947 */ /* 0x000fea0003800000 */
.L_x_36:
        /* <DEDUP_REMOVED lines=9> */
.L_x_44:
[----:B------:R-:W2:Y:S02]  /*2420*/  LDG.E.U16 R0, [R2.64] ;  /* 0x0000002402007981 */ /* 0x000ea4000c1e1500 */
[----:B--2---:R-:W-:-:S05]  /*2430*/  HADD2.F32 R0, -RZ, R0.H0_H0 ;  /* 0x20000000ff007230 */ /* 0x004fca0000004100 */
[----:B------:R-:W-:Y:S01]  /*2440*/  F2FP.BF16.PACK_AB R0, RZ, R0 ;  /* 0x00000000ff00723e */ /* 0x000fe200000010ff */
[----:B------:R-:W-:Y:S05]  /*2450*/  BRA `(.L_x_40) ;  /* 0x00000c4000007947 */ /* 0x000fea0003800000 */
.L_x_43:
        /* <DEDUP_REMOVED lines=9> */
.L_x_46:
[----:B------:R-:W2:Y:S02]  /*24f0*/  LDG.E.U16 R2, [R2.64] ;  /* 0x0000002402027981 */ /* 0x000ea4000c1e1500 */
[----:B--2---:R-:W-:-:S05]  /*2500*/  HADD2.F32 R0, -RZ, R2.H0_H0 ;  /* 0x20000002ff007230 */ /* 0x004fca0000004100 */
[----:B------:R-:W-:Y:S01]  /*2510*/  F2FP.BF16.PACK_AB R0, RZ, R0 ;  /* 0x00000000ff00723e */ /* 0x000fe200000010ff */
[----:B------:R-:W-:Y:S05]  /*2520*/  BRA `(.L_x_40) ;  /* 0x00000b7000007947 */ /* 0x000fea0003800000 */
.L_x_45:
[----:B------:R-:W2:Y:S02]  /*2530*/  LDG.E.64 R2, [R2.64] ;  /* 0x0000002402027981 */ /* 0x000ea4000c1e1b00 */
[----:B--2---:R-:W0:Y:S01]  /*2540*/  F2F.F32.F64 R0, R2 ;  /* 0x0000000200007310 */ /* 0x004e220000301000 */
[----:B------:R-:W0:-:S14]  /*2550*/  DSETP.GEU.AND P0, PT, |R2|, c[0x2][0x0], PT ;  /* 0x008000000200762a */ /* 0x000e1c0003f0e200 */
[----:B0-----:R-:W-:-:S05]  /*2560*/  @!P0 FMUL R0, R0, 1.175494350822287508e-38 ;  /* 0x0080000000008820 */ /* 0x001fca0000400000 */
[----:B------:R-:W-:Y:S01]  /*2570*/  F2FP.BF16.PACK_AB R0, RZ, R0 ;  /* 0x00000000ff00723e */ /* 0x000fe200000010ff */
[----:B------:R-:W-:Y:S05]  /*2580*/  BRA `(.L_x_40) ;  /* 0x00000b1000007947 */ /* 0x000fea0003800000 */
.L_x_35:
        /* <DEDUP_REMOVED lines=11> */
[----:B------:R-:W-:Y:S01]  /*2640*/  F2FP.BF16.PACK_AB R0, RZ, R0 ;  /* 0x00000000ff00723e */ /* 0x000fe200000010ff */
[----:B------:R-:W-:Y:S05]  /*2650*/  BRA `(.L_x_40) ;  /* 0x00000a4000007947 */ /* 0x000fea0003800000 */
.L_x_49:
[----:B------:R-:W2:Y:S02]  /*2660*/  LDG.E.64 R2, [R2.64] ;  /* 0x0000002402027981 */ /* 0x000ea4000c1e1b00 */
[----:B--2---:R-:W0:Y:S01]  /*2670*/  F2F.F32.F64 R0, R2 ;  /* 0x0000000200007310 */ /* 0x004e220000301000 */
[----:B------:R-:W0:-:S14]  /*2680*/  DSETP.GEU.AND P0, PT, |R2|, c[0x2][0x0], PT ;  /* 0x008000000200762a */ /* 0x000e1c0003f0e200 */
[----:B0-----:R-:W-:-:S05]  /*2690*/  @!P0 FMUL R0, R0, 1.175494350822287508e-38 ;  /* 0x0080000000008820 */ /* 0x001fca0000400000 */
[----:B------:R-:W-:Y:S01]  /*26a0*/  F2FP.BF16.PACK_AB R0, RZ, R0 ;  /* 0x00000000ff00723e */ /* 0x000fe200000010ff */
[----:B------:R-:W-:Y:S05]  /*26b0*/  BRA `(.L_x_40) ;  /* 0x000009e000007947 */ /* 0x000fea0003800000 */
.L_x_48:
        /* <DEDUP_REMOVED lines=28> */
.L_x_51:
        /* <DEDUP_REMOVED lines=15> */
.L_x_50:
[----:B------:R0:W5:Y:S01]  /*2970*/  LDG.E.U16 R0, [R2.64] ;  /* 0x0000002402007981 */ /* 0x000162000c1e1500 */
[----:B------:R-:W-:Y:S05]  /*2980*/  BRA `(.L_x_40) ;  /* 0x0000071000007947 */ /* 0x000fea0003800000 */
.L_x_47:
        /* <DEDUP_REMOVED lines=12> */
.L_x_54:
        /* <DEDUP_REMOVED lines=21> */
.L_x_58:
[----:B------:R-:W-:Y:S05]  /*2ba0*/  BSYNC B1 ;  /* 0x0000000000017941 */ /* 0x000fea0003800000 */
.L_x_57:
[----:B------:R-:W-:Y:S01]  /*2bb0*/  LEA R3, R0, 0x3b800000, 0x17 ;  /* 0x3b80000000037811 */ /* 0x000fe200078eb8ff */
[----:B------:R-:W-:-:S05]  /*2bc0*/  IMAD.SHL.U32 R0, R2, 0x100000, RZ ;  /* 0x0010000002007824 */ /* 0x000fca00078e00ff */
[----:B------:R-:W-:Y:S02]  /*2bd0*/  LOP3.LUT R0, R3, R0, R4, 0xfe, !PT ;  /* 0x0000000003007212 */ /* 0x000fe400078efe04 */
.L_x_56:
[----:B------:R-:W-:Y:S05]  /*2be0*/  BSYNC B0 ;  /* 0x0000000000007941 */ /* 0x000fea0003800000 */
.L_x_55:
[----:B------:R-:W-:Y:S01]  /*2bf0*/  F2FP.BF16.PACK_AB R0, RZ, R0 ;  /* 0x00000000ff00723e */ /* 0x000fe200000010ff */
[----:B------:R-:W-:Y:S05]  /*2c00*/  BRA `(.L_x_40) ;  /* 0x0000049000007947 */ /* 0x000fea0003800000 */
.L_x_53:
        /* <DEDUP_REMOVED lines=21> */
.L_x_62:
[----:B------:R-:W-:Y:S05]  /*2d60*/  BSYNC B1 ;  /* 0x0000000000017941 */ /* 0x000fea0003800000 */
.L_x_61:
[----:B------:R-:W-:Y:S01]  /*2d70*/  LEA R3, R0, 0x37800000, 0x17 ;  /* 0x3780000000037811 */ /* 0x000fe200078eb8ff */
[----:B------:R-:W-:-:S05]  /*2d80*/  IMAD.SHL.U32 R0, R2, 0x200000, RZ ;  /* 0x0020000002007824 */ /* 0x000fca00078e00ff */
[----:B------:R-:W-:Y:S02]  /*2d90*/  LOP3.LUT R0, R3, R0, R4, 0xfe, !PT ;  /* 0x0000000003007212 */ /* 0x000fe400078efe04 */
.L_x_60:
[----:B------:R-:W-:Y:S05]  /*2da0*/  BSYNC B0 ;  /* 0x0000000000007941 */ /* 0x000fea0003800000 */
.L_x_59:
[----:B------:R-:W-:Y:S01]  /*2db0*/  F2FP.BF16.PACK_AB R0, RZ, R0 ;  /* 0x00000000ff00723e */ /* 0x000fe200000010ff */
[----:B------:R-:W-:Y:S05]  /*2dc0*/  BRA `(.L_x_40) ;  /* 0x000002d000007947 */ /* 0x000fea0003800000 */
.L_x_52:
        /* <DEDUP_REMOVED lines=14> */
.L_x_66:
[----:B------:R-:W-:Y:S05]  /*2eb0*/  BSYNC B0 ;  /* 0x0000000000007941 */ /* 0x000fea0003800000 */
.L_x_65:
[----:B------:R-:W-:Y:S01]  /*2ec0*/  F2FP.BF16.PACK_AB R0, RZ, R0 ;  /* 0x00000000ff00723e */ /* 0x000fe200000010ff */
[----:B------:R-:W-:Y:S05]  /*2ed0*/  BRA `(.L_x_40) ;  /* 0x000001c000007947 */ /* 0x000fea0003800000 */
.L_x_39:
[----:B------:R-:W-:Y:S01]  /*2ee0*/  MOV R2, 0x0 ;  /* 0x0000000000027802 */ /* 0x000fe20000000f00 */
[----:B------:R-:W-:Y:S02]  /*2ef0*/  IMAD.MOV.U32 R4, RZ, RZ, c[0x4][0x128] ;  /* 0x01004a00ff047624 */ /* 0x000fe400078e00ff */
[----:B------:R-:W-:Y:S02]  /*2f00*/  IMAD.MOV.U32 R5, RZ, RZ, c[0x4][0x12c] ;  /* 0x01004b00ff057624 */ /* 0x000fe400078e00ff */
[----:B------:R-:W-:Y:S01]  /*2f10*/  IMAD.MOV.U32 R6, RZ, RZ, c[0x4][0x130] ;  /* 0x01004c00ff067624 */ /* 0x000fe200078e00ff */
[----:B------:R-:W0:Y:S01]  /*2f20*/  LDC.64 R2, c[0x4][R2] ;  /* 0x0100000002027b82 */ /* 0x000e220000000a00 */
[----:B------:R-:W-:-:S02]  /*2f30*/  IMAD.MOV.U32 R7, RZ, RZ, c[0x4][0x134] ;  /* 0x01004d00ff077624 */ /* 0x000fc400078e00ff */
[----:B------:R-:W-:Y:S02]  /*2f40*/  IMAD.MOV.U32 R8, RZ, RZ, 0x4e ;  /* 0x0000004eff087424 */ /* 0x000fe400078e00ff */
[----:B------:R-:W-:Y:S02]  /*2f50*/  IMAD.MOV.U32 R10, RZ, RZ, c[0x4][0x38] ;  /* 0x01000e00ff0a7624 */ /* 0x000fe400078e00ff */
[----:B------:R-:W-:Y:S02]  /*2f60*/  IMAD.MOV.U32 R11, RZ, RZ, c[0x4][0x3c] ;  /* 0x01000f00ff0b7624 */ /* 0x000fe400078e00ff */
[----:B------:R-:W-:Y:S02]  /*2f70*/  IMAD.MOV.U32 R12, RZ, RZ, 0x1 ;  /* 0x00000001ff0c7424 */ /* 0x000fe400078e00ff */
[----:B------:R-:W-:Y:S02]  /*2f80*/  IMAD.MOV.U32 R13, RZ, RZ, RZ ;  /* 0x000000ffff0d7224 */ /* 0x000fe400078e00ff */
[----:B------:R-:W-:Y:S01]  /*2f90*/  LEPC R14 ;  /* 0x00000000000e734e */ /* 0x000fe20000000000 */
[----:B------:R-:W-:Y:S02]  /*2fa0*/  MOV R9, 0x3010 ;  /* 0x0000301000097802 */ /* 0x000fe40000000f00 */
[----:B------:R-:W-:-:S02]  /*2fb0*/  MOV R20, 0x2f90 ;  /* 0x00002f9000147802 */ /* 0x000fc40000000f00 */
[----:B------:R-:W-:Y:S02]  /*2fc0*/  MOV R21, 0x0 ;  /* 0x0000000000157802 */ /* 0x000fe40000000f00 */
[----:B------:R-:W-:Y:S02]  /*2fd0*/  MOV R0, 0x0 ;  /* 0x0000000000007802 */ /* 0x000fe40000000f00 */
[----:B------:R-:W-:-:S04]  /*2fe0*/  IADD3 R20, P0, P1, -R20, R9, R14 ;  /* 0x0000000914147210 */ /* 0x000fc8000791e10e */
[----:B------:R-:W-:-:S04]  /*2ff0*/  IADD3.X R21, ~R0, R21, R15, P0, P1 ;  /* 0x0000001500157210 */ /* 0x000fc800007e250f */
[----:B0----5:R-:W-:Y:S05]  /*3000*/  CALL.ABS.NOINC R2 ;  /* 0x0000000002007343 */ /* 0x021fea0003c00000 */
[----:B------:R-:W-:Y:S01]  /*3010*/  PRMT R0, RZ, 0x7610, R0 ;  /* 0x00007610ff007816 */ /* 0x000fe20000000000 */
[----:B------:R-:W-:Y:S05]  /*3020*/  BRA `(.L_x_40) ;  /* 0x0000007000007947 */ /* 0x000fea0003800000 */
.L_x_64:
[----:B------:R-:W2:Y:S02]  /*3030*/  LDG.E.64 R2, [R2.64] ;  /* 0x0000002402027981 */ /* 0x000ea4000c1e1b00 */
[----:B--2---:R-:W0:Y:S02]  /*3040*/  I2F.U64 R0, R2 ;  /* 0x0000000200007312 */ /* 0x004e240000301000 */
[----:B0-----:R-:W-:Y:S01]  /*3050*/  F2FP.BF16.PACK_AB R0, RZ, R0 ;  /* 0x00000000ff00723e */ /* 0x001fe200000010ff */
[----:B------:R-:W-:Y:S05]  /*3060*/  BRA `(.L_x_40) ;  /* 0x0000003000007947 */ /* 0x000fea0003800000 */
.L_x_63:
[----:B------:R-:W2:Y:S02]  /*3070*/  LDG.E R2, [R2.64] ;  /* 0x0000002402027981 */ /* 0x000ea4000c1e1900 */
[----:B--2---:R-:W0:Y:S02]  /*3080*/  I2F.U32 R0, R2 ;  /* 0x0000000200007306 */ /* 0x004e240000201000 */
[----:B0-----:R-:W-:-:S06]  /*3090*/  F2FP.BF16.PACK_AB R0, RZ, R0 ;  /* 0x00000000ff00723e */ /* 0x001fcc00000010ff */
.L_x_40:
[----:B0-----:R-:W0:Y:S01]  /*30a0*/  LDC.U8 R3, c[0x0][0x3f0] ;  /* 0x0000fc00ff037b82 */ /* 0x001e220000000000 */
[----:B-----5:R-:W-:-:S02]  /*30b0*/  PRMT R23, RZ, 0x5410, R23 ;  /* 0x00005410ff177816 */ /* 0x020fc40000000017 */
[----:B------:R-:W-:Y:S02]  /*30c0*/  PRMT R0, RZ, 0x5410, R0 ;  /* 0x00005410ff007816 */ /* 0x000fe40000000000 */
[----:B------:R-:W-:-:S13]  /*30d0*/  FSETP.GT.FTZ.AND P0, PT, R23, RZ, PT ;  /* 0x000000ff1700720b */ /* 0x000fda0003f14000 */
[----:B------:R-:W-:-:S05]  /*30e0*/  @!P0 FMUL.FTZ R0, R0, c[0x0][0x3e0] ;  /* 0x0000f80000008a20 */ /* 0x000fca0000410000 */
[----:B------:R-:W-:Y:S02]  /*30f0*/  F2FP.BF16.PACK_AB R0, RZ, R0 ;  /* 0x00000000ff00723e */ /* 0x000fe400000010ff */
        /* <DEDUP_REMOVED lines=11> */
[----:B------:R-:W-:-:S04]  /*31b0*/  PRMT R0, RZ, 0x5410, R0 ;  /* 0x00005410ff007816 */ /* 0x000fc80000000000 */
[----:B------:R-:W0:Y:S02]  /*31c0*/  F2I.FTZ.TRUNC.NTZ R3, R0 ;  /* 0x0000000000037305 */ /* 0x000e24000021f100 */
[----:B0-----:R0:W-:Y:S01]  /*31d0*/  STG.E.U8 [R16.64], R3 ;  /* 0x0000000310007986 */ /* 0x0011e2000c101124 */
[----:B------:R-:W-:Y:S05]  /*31e0*/  BRA `(.L_x_72) ;  /* 0x00000e8000007947 */ /* 0x000fea0003800000 */
.L_x_70:
[----:B------:R-:W-:-:S06]  /*31f0*/  PRMT R3, RZ, 0x5410, R0 ;  /* 0x00005410ff037816 */ /* 0x000fcc0000000000 */
[----:B------:R-:W0:Y:S02]  /*3200*/  F2I.S64.TRUNC R2, R3 ;  /* 0x0000000300027311 */ /* 0x000e24000020d900 */
[----:B0-----:R0:W-:Y:S01]  /*3210*/  STG.E.U8 [R16.64], R2 ;  /* 0x0000000210007986 */ /* 0x0011e2000c101124 */
[----:B------:R-:W-:Y:S05]  /*3220*/  BRA `(.L_x_72) ;  /* 0x00000e4000007947 */ /* 0x000fea0003800000 */
.L_x_69:
[----:B------:R-:W-:-:S13]  /*3230*/  ISETP.NE.AND P0, PT, R2, 0x2, PT ;  /* 0x000000020200780c */ /* 0x000fda0003f05270 */
[----:B------:R-:W-:Y:S05]  /*3240*/  @!P0 BRA `(.L_x_73) ;  /* 0x000000c000008947 */ /* 0x000fea0003800000 */
[----:B------:R-:W-:-:S13]  /*3250*/  ISETP.NE.AND P0, PT, R2, 0x3, PT ;  /* 0x000000030200780c */ /* 0x000fda0003f05270 */
[----:B------:R-:W-:Y:S05]  /*3260*/  @!P0 BRA `(.L_x_74) ;  /* 0x0000006000008947 */ /* 0x000fea0003800000 */
[----:B------:R-:W-:-:S13]  /*3270*/  ISETP.NE.AND P0, PT, R2, 0x4, PT ;  /* 0x000000040200780c */ /* 0x000fda0003f05270 */
[----:B------:R-:W-:Y:S05]  /*3280*/  @P0 BRA `(.L_x_71) ;  /* 0x00000c3000000947 */ /* 0x000fea0003800000 */
[----:B------:R-:W-:-:S06]  /*3290*/  PRMT R2, RZ, 0x5410, R0 ;  /* 0x00005410ff027816 */ /* 0x000fcc0000000000 */
[----:B------:R-:W0:Y:S02]  /*32a0*/  F2I.S64.TRUNC R2, R2 ;  /* 0x0000000200027311 */ /* 0x000e24000020d900 */
[----:B0-----:R0:W-:Y:S01]  /*32b0*/  STG.E.64 [R16.64], R2 ;  /* 0x0000000210007986 */ /* 0x0011e2000c101b24 */
[----:B------:R-:W-:Y:S05]  /*32c0*/  BRA `(.L_x_72) ;  /* 0x00000da000007947 */ /* 0x000fea0003800000 */
.L_x_74:
[----:B------:R-:W-:-:S04]  /*32d0*/  PRMT R0, RZ, 0x5410, R0 ;  /* 0x00005410ff007816 */ /* 0x000fc80000000000 */
[----:B------:R-:W0:Y:S02]  /*32e0*/  F2I.FTZ.TRUNC.NTZ R3, R0 ;  /* 0x0000000000037305 */ /* 0x000e24000021f100 */
[----:B0-----:R0:W-:Y:S01]  /*32f0*/  STG.E [R16.64], R3 ;  /* 0x0000000310007986 */ /* 0x0011e2000c101924 */
[----:B------:R-:W-:Y:S05]  /*3300*/  BRA `(.L_x_72) ;  /* 0x00000d6000007947 */ /* 0x000fea0003800000 */
.L_x_73:
[----:B------:R-:W-:-:S04]  /*3310*/  PRMT R0, RZ, 0x5410, R0 ;  /* 0x00005410ff007816 */ /* 0x000fc80000000000 */
[----:B------:R-:W0:Y:S02]  /*3320*/  F2I.FTZ.TRUNC.NTZ R3, R0 ;  /* 0x0000000000037305 */ /* 0x000e24000021f100 */
[----:B0-----:R0:W-:Y:S01]  /*3330*/  STG.E.U16 [R16.64], R3 ;  /* 0x0000000310007986 */ /* 0x0011e2000c101524 */
[----:B------:R-:W-:Y:S05]  /*3340*/  BRA `(.L_x_72) ;  /* 0x00000d2000007947 */ /* 0x000fea0003800000 */
.L_x_68:
[----:B------:R-:W-:-:S13]  /*3350*/  ISETP.GT.AND P0, PT, R2, 0x6, PT ;  /* 0x000000060200780c */ /* 0x000fda0003f04270 */
[----:B------:R-:W-:Y:S05]  /*3360*/  @P0 BRA `(.L_x_75) ;  /* 0x000000b000000947 */ /* 0x000fea0003800000 */
[----:B------:R-:W-:-:S13]  /*3370*/  ISETP.NE.AND P0, PT, R2, 0x5, PT ;  /* 0x000000050200780c */ /* 0x000fda0003f05270 */
[----:B------:R-:W-:Y:S05]  /*3380*/  @!P0 BRA `(.L_x_76) ;  /* 0x0000005000008947 */ /* 0x000fea0003800000 */
[----:B------:R-:W-:-:S13]  /*3390*/  ISETP.NE.AND P0, PT, R2, 0x6, PT ;  /* 0x000000060200780c */ /* 0x000fda0003f05270 */
[----:B------:R-:W-:Y:S05]  /*33a0*/  @P0 BRA `(.L_x_71) ;  /* 0x00000b1000000947 */ /* 0x000fea0003800000 */
[----:B------:R-:W-:-:S05]  /*33b0*/  PRMT R3, RZ, 0x5410, R0 ;  /* 0x00005410ff037816 */ /* 0x000fca0000000000 */
[----:B------:R0:W-:Y:S01]  /*33c0*/  STG.E [R16.64], R3 ;  /* 0x0000000310007986 */ /* 0x0001e2000c101924 */
[----:B------:R-:W-:Y:S05]  /*33d0*/  BRA `(.L_x_72) ;  /* 0x00000c9000007947 */ /* 0x000fea0003800000 */
.L_x_76:
[----:B------:R-:W-:-:S04]  /*33e0*/  PRMT R0, RZ, 0x5410, R0 ;  /* 0x00005410ff007816 */ /* 0x000fc80000000000 */
[----:B------:R-:W-:-:S05]  /*33f0*/  F2FP.PACK_AB R0, RZ, R0 ;  /* 0x00000000ff00723e */ /* 0x000fca00000000ff */
[----:B------:R0:W-:Y:S01]  /*3400*/  STG.E.U16 [R16.64], R0 ;  /* 0x0000000010007986 */ /* 0x0001e2000c101524 */
[----:B------:R-:W-:Y:S05]  /*3410*/  BRA `(.L_x_72) ;  /* 0x00000c5000007947 */ /* 0x000fea0003800000 */
.L_x_75:
[----:B------:R-:W-:-:S13]  /*3420*/  ISETP.NE.AND P0, PT, R2, 0x7, PT ;  /* 0x000000070200780c */ /* 0x000fda0003f05270 */
[----:B------:R-:W-:Y:S05]  /*3430*/  @!P0 BRA `(.L_x_77) ;  /* 0x000000d000008947 */ /* 0x000fea0003800000 */
[----:B------:R-:W-:-:S13]  /*3440*/  ISETP.NE.AND P0, PT, R2, 0x8, PT ;  /* 0x000000080200780c */ /* 0x000fda0003f05270 */
[----:B------:R-:W-:Y:S05]  /*3450*/  @!P0 BRA `(.L_x_78) ;  /* 0x0000006000008947 */ /* 0x000fea0003800000 */
[----:B------:R-:W-:-:S13]  /*3460*/  ISETP.NE.AND P0, PT, R2, 0x9, PT ;  /* 0x000000090200780c */ /* 0x000fda0003f05270 */
[----:B------:R-:W-:Y:S05]  /*3470*/  @P0 BRA `(.L_x_71) ;  /* 0x00000a4000000947 */ /* 0x000fea0003800000 */
[----:B------:R-:W-:Y:S01]  /*3480*/  IMAD.MOV.U32 R3, RZ, RZ, RZ ;  /* 0x000000ffff037224 */ /* 0x000fe200078e00ff */
[----:B------:R-:W-:-:S05]  /*3490*/  PRMT R2, RZ, 0x5410, R0 ;  /* 0x00005410ff027816 */ /* 0x000fca0000000000 */
[----:B------:R0:W-:Y:S01]  /*34a0*/  STG.E.64 [R16.64], R2 ;  /* 0x0000000210007986 */ /* 0x0001e2000c101b24 */
[----:B------:R-:W-:Y:S05]  /*34b0*/  BRA `(.L_x_72) ;  /* 0x00000bb000007947 */ /* 0x000fea0003800000 */
.L_x_78:
[----:B------:R-:W-:-:S04]  /*34c0*/  PRMT R0, RZ, 0x5410, R0 ;  /* 0x00005410ff007816 */ /* 0x000fc80000000000 */
[----:B------:R-:W-:-:S04]  /*34d0*/  F2FP.PACK_AB R3, RZ, R0 ;  /* 0x00000000ff03723e */ /* 0x000fc800000000ff */
[----:B------:R-:W-:-:S05]  /*34e0*/  PRMT R3, R3, 0x5410, RZ ;  /* 0x0000541003037816 */ /* 0x000fca00000000ff */
[----:B------:R0:W-:Y:S01]  /*34f0*/  STG.E [R16.64], R3 ;  /* 0x0000000310007986 */ /* 0x0001e2000c101924 */
[----:B------:R-:W-:Y:S05]  /*3500*/  BRA `(.L_x_72) ;  /* 0x00000b6000007947 */ /* 0x000fea0003800000 */
.L_x_77:
[----:B------:R-:W-:-:S05]  /*3510*/  PRMT R2, RZ, 0x5410, R0 ;  /* 0x00005410ff027816 */ /* 0x000fca0000000000 */
[----:B------:R-:W-:-:S06]  /*3520*/  FMUL.FTZ R2, R2, 1 ;  /* 0x3f80000002027820 */ /* 0x000fcc0000410000 */
[----:B------:R-:W0:Y:S02]  /*3530*/  F2F.F64.F32 R2, R2 ;  /* 0x0000000200027310 */ /* 0x000e240000201800 */
[----:B0-----:R0:W-:Y:S01]  /*3540*/  STG.E.64 [R16.64], R2 ;  /* 0x0000000210007986 */ /* 0x0011e2000c101b24 */
[----:B------:R-:W-:Y:S05]  /*3550*/  BRA `(.L_x_72) ;  /* 0x00000b1000007947 */ /* 0x000fea0003800000 */
.L_x_67:
        /* <DEDUP_REMOVED lines=8> */
[----:B------:R-:W-:-:S04]  /*35e0*/  PRMT R0, RZ, 0x5410, R0 ;  /* 0x00005410ff007816 */ /* 0x000fc80000000000 */
[----:B------:R-:W-:-:S04]  /*35f0*/  FSETP.NEU.FTZ.AND P0, PT, R0, RZ, PT ;  /* 0x000000ff0000720b */ /* 0x000fc80003f1d000 */
[----:B------:R-:W-:-:S05]  /*3600*/  SEL R3, RZ, 0x1, !P0 ;  /* 0x00000001ff037807 */ /* 0x000fca0004000000 */
[----:B------:R0:W-:Y:S01]  /*3610*/  STG.E.U8 [R16.64], R3 ;  /* 0x0000000310007986 */ /* 0x0001e2000c101124 */
[----:B------:R-:W-:Y:S05]  /*3620*/  BRA `(.L_x_72) ;  /* 0x00000a4000007947 */ /* 0x000fea0003800000 */
.L_x_81:
[----:B------:R-:W-:Y:S01]  /*3630*/  PRMT R0, RZ, 0x5410, R0 ;  /* 0x00005410ff007816 */ /* 0x000fe20000000000 */
[----:B------:R-:W-:-:S04]  /*3640*/  CS2R R6, SRZ ;  /* 0x0000000000067805 */ /* 0x000fc8000001ff00 */
[----:B------:R-:W-:-:S04]  /*3650*/  FMUL.FTZ R0, R0, 1 ;  /* 0x3f80000000007820 */ /* 0x000fc80000410000 */
[----:B------:R-:W0:Y:S02]  /*3660*/  F2F.F64.F32 R4, R0 ;  /* 0x0000000000047310 */ /* 0x000e240000201800 */
[----:B0-----:R0:W-:Y:S01]  /*3670*/  STG.E.128 [R16.64], R4 ;  /* 0x0000000410007986 */ /* 0x0011e2000c101d24 */
[----:B------:R-:W-:Y:S05]  /*3680*/  BRA `(.L_x_72) ;  /* 0x000009e000007947 */ /* 0x000fea0003800000 */
.L_x_80:
[----:B------:R-:W-:-:S13]  /*3690*/  ISETP.NE.AND P0, PT, R2, 0xf, PT ;  /* 0x0000000f0200780c */ /* 0x000fda0003f05270 */
[----:B------:R-:W-:Y:S05]  /*36a0*/  @!P0 BRA `(.L_x_82) ;  /* 0x000002d000008947 */ /* 0x000fea0003800000 */
[----:B------:R-:W-:-:S13]  /*36b0*/  ISETP.NE.AND P0, PT, R2, 0x17, PT ;  /* 0x000000170200780c */ /* 0x000fda0003f05270 */
[----:B------:R-:W-:Y:S05]  /*36c0*/  @!P0 BRA `(.L_x_83) ;  /* 0x0000015000008947 */ /* 0x000fea0003800000 */
[----:B------:R-:W-:-:S13]  /*36d0*/  ISETP.NE.AND P0, PT, R2, 0x18, PT ;  /* 0x000000180200780c */ /* 0x000fda0003f05270 */
[----:B------:R-:W-:Y:S05]  /*36e0*/  @P0 BRA `(.L_x_71) ;  /* 0x000007d000000947 */ /* 0x000fea0003800000 */
[----:B------:R-:W-:Y:S01]  /*36f0*/  PRMT R5, RZ, 0x5410, R0 ;  /* 0x00005410ff057816 */ /* 0x000fe20000000000 */
[----:B------:R-:W-:Y:S03]  /*3700*/  BSSY B0, `(.L_x_84) ;  /* 0x000000e000007945 */ /* 0x000fe60003800000 */
[C---:B------:R-:W-:Y:S02]  /*3710*/  LOP3.LUT R2, R5.reuse, 0x7fffffff, RZ, 0xc0, !PT ;  /* 0x7fffffff05027812 */ /* 0x040fe400078ec0ff */
[----:B------:R-:W-:Y:S02]  /*3720*/  LOP3.LUT R0, R5, 0x80000000, RZ, 0xc0, !PT ;  /* 0x8000000005007812 */ /* 0x000fe400078ec0ff */
[----:B------:R-:W-:Y:S02]  /*3730*/  ISETP.GT.U32.AND P0, PT, R2, 0x43efffff, PT ;  /* 0x43efffff0200780c */ /* 0x000fe40003f04070 */
[----:B------:R-:W-:Y:S01]  /*3740*/  SHF.R.U32.HI R3, RZ, 0x18, R0 ;  /* 0x00000018ff037819 */ /* 0x000fe20000011600 */
[----:B------:R-:W-:-:S10]  /*3750*/  IMAD.MOV.U32 R0, RZ, RZ, 0x7f ;  /* 0x0000007fff007424 */ /* 0x000fd400078e00ff */
[----:B------:R-:W-:Y:S05]  /*3760*/  @P0 BRA `(.L_x_85) ;  /* 0x0000007000000947 */ /* 0x000fea0003800000 */
[----:B------:R-:W-:-:S13]  /*3770*/  ISETP.GE.U32.AND P0, PT, R2, 0x3c800000, PT ;  /* 0x3c8000000200780c */ /* 0x000fda0003f06070 */
[----:B------:R-:W-:Y:S01]  /*3780*/  @P0 SHF.R.U32.HI R0, RZ, 0x14, R5 ;  /* 0x00000014ff000819 */ /* 0x000fe20000011605 */
[----:B------:R-:W-:-:S03]  /*3790*/  @!P0 FADD.FTZ R2, R2, 16384 ;  /* 0x4680000002028421 */ /* 0x000fc60000010000 */
[----:B------:R-:W-:-:S04]  /*37a0*/  @P0 LOP3.LUT R0, R0, 0x1, RZ, 0xc0, !PT ;  /* 0x0000000100000812 */ /* 0x000fc800078ec0ff */
[----:B------:R-:W-:-:S04]  /*37b0*/  @P0 IADD3 R0, R5, 0x407ffff, R0 ;  /* 0x0407ffff05000810 */ /* 0x000fc80007ffe000 */
[----:B------:R-:W-:Y:S02]  /*37c0*/  @P0 SHF.R.U32.HI R0, RZ, 0x14, R0 ;  /* 0x00000014ff000819 */ /* 0x000fe40000011600 */
[----:B------:R-:W-:Y:S02]  /*37d0*/  @!P0 IADD3 R0, R2, -0x46800000, RZ ;  /* 0xb980000002008810 */ /* 0x000fe40007ffe0ff */
.L_x_85:
[----:B------:R-:W-:Y:S05]  /*37e0*/  BSYNC B0 ;  /* 0x0000000000007941 */ /* 0x000fea0003800000 */
.L_x_84:
[----:B------:R-:W-:-:S05]  /*37f0*/  LOP3.LUT R3, R0, R3, RZ, 0xfc, !PT ;  /* 0x0000000300037212 */ /* 0x000fca00078efcff */
[----:B------:R0:W-:Y:S01]  /*3800*/  STG.E.U8 [R16.64], R3 ;  /* 0x0000000310007986 */ /* 0x0001e2000c101124 */
[----:B------:R-:W-:Y:S05]  /*3810*/  BRA `(.L_x_72) ;  /* 0x0000085000007947 */ /* 0x000fea0003800000 */
.L_x_83:
[----:B------:R-:W-:Y:S01]  /*3820*/  PRMT R3, RZ, 0x5410, R0 ;  /* 0x00005410ff037816 */ /* 0x000fe20000000000 */
[----:B------:R-:W-:Y:S03]  /*3830*/  BSSY B0, `(.L_x_86) ;  /* 0x000000f000007945 */ /* 0x000fe60003800000 */
[----:B------:R-:W-:-:S04]  /*3840*/  LOP3.LUT R2, R3, 0x7fffffff, RZ, 0xc0, !PT ;  /* 0x7fffffff03027812 */ /* 0x000fc800078ec0ff */
[----:B------:R-:W-:-:S13]  /*3850*/  ISETP.GT.U32.AND P0, PT, R2, 0x477fffff, PT ;  /* 0x477fffff0200780c */ /* 0x000fda0003f04070 */
[----:B------:R-:W-:Y:S05]  /*3860*/  @P0 BRA `(.L_x_87) ;  /* 0x0000008000000947 */ /* 0x000fea0003800000 */
[----:B------:R-:W-:-:S13]  /*3870*/  ISETP.GE.U32.AND P0, PT, R2, 0x38800000, PT ;  /* 0x388000000200780c */ /* 0x000fda0003f06070 */
[----:B------:R-:W-:Y:S01]  /*3880*/  @P0 SHF.R.U32.HI R0, RZ, 0x15, R3 ;  /* 0x00000015ff000819 */ /* 0x000fe20000011603 */
[----:B------:R-:W-:-:S03]  /*3890*/  @!P0 FADD.FTZ R2, R2, 128 ;  /* 0x4300000002028421 */ /* 0x000fc60000010000 */
[----:B------:R-:W-:-:S04]  /*38a0*/  @P0 LOP3.LUT R0, R0, 0x1, RZ, 0xc0, !PT ;  /* 0x0000000100000812 */ /* 0x000fc800078ec0ff */
[----:B------:R-:W-:-:S04]  /*38b0*/  @P0 IADD3 R0, R3, 0x80fffff, R0 ;  /* 0x080fffff03000810 */ /* 0x000fc80007ffe000 */
[----:B------:R-:W-:Y:S02]  /*38c0*/  @P0 SHF.R.U32.HI R0, RZ, 0x15, R0 ;  /* 0x00000015ff000819 */ /* 0x000fe40000011600 */
[----:B------:R-:W-:Y:S01]  /*38d0*/  @!P0 IADD3 R0, R2, -0x43000000, RZ ;  /* 0xbd00000002008810 */ /* 0x000fe20007ffe0ff */
[----:B------:R-:W-:Y:S05]  /*38e0*/  BRA `(.L_x_88) ;  /* 0x0000003000007947 */ /* 0x000fea0003800000 */
.L_x_87:
[----:B------:R-:W-:Y:S01]  /*38f0*/  IMAD.MOV.U32 R0, RZ, RZ, 0x7f ;  /* 0x0000007fff007424 */ /* 0x000fe200078e00ff */
[----:B------:R-:W-:-:S04]  /*3900*/  ISETP.GT.U32.AND P0, PT, R2, 0x7f800000, PT ;  /* 0x7f8000000200780c */ /* 0x000fc80003f04070 */
[----:B------:R-:W-:-:S04]  /*3910*/  SEL R0, R0, 0x7c, P0 ;  /* 0x0000007c00007807 */ /* 0x000fc80000000000 */
.L_x_88:
[----:B------:R-:W-:Y:S05]  /*3920*/  BSYNC B0 ;  /* 0x0000000000007941 */ /* 0x000fea0003800000 */
.L_x_86:
[----:B------:R-:W-:-:S04]  /*3930*/  LOP3.LUT R2, R3, 0x80000000, RZ, 0xc0, !PT ;  /* 0x8000000003027812 */ /* 0x000fc800078ec0ff */
[----:B------:R-:W-:-:S04]  /*3940*/  SHF.R.U32.HI R3, RZ, 0x18, R2 ;  /* 0x00000018ff037819 */ /* 0x000fc80000011602 */
[----:B------:R-:W-:-:S05]  /*3950*/  LOP3.LUT R3, R0, R3, RZ, 0xfc, !PT ;  /* 0x0000000300037212 */ /* 0x000fca00078efcff */
[----:B------:R0:W-:Y:S01]  /*3960*/  STG.E.U8 [R16.64], R3 ;  /* 0x0000000310007986 */ /* 0x0001e2000c101124 */
[----:B------:R-:W-:Y:S05]  /*3970*/  BRA `(.L_x_72) ;  /* 0x000006f000007947 */ /* 0x000fea0003800000 */
.L_x_82:
[----:B------:R0:W-:Y:S01]  /*3980*/  STG.E.U16 [R16.64], R0 ;  /* 0x0000000010007986 */ /* 0x0001e2000c101524 */
[----:B------:R-:W-:Y:S05]  /*3990*/  BRA `(.L_x_72) ;  /* 0x000006d000007947 */ /* 0x000fea0003800000 */
.L_x_79:
        /* <DEDUP_REMOVED lines=8> */
[----:B------:R-:W-:-:S06]  /*3a20*/  PRMT R3, RZ, 0x5410, R0 ;  /* 0x00005410ff037816 */ /* 0x000fcc0000000000 */
[----:B------:R-:W0:Y:S02]  /*3a30*/  F2I.FTZ.U32.TRUNC.NTZ R3, R3 ;  /* 0x0000000300037305 */ /* 0x000e24000021f000 */
[----:B0-----:R0:W-:Y:S01]  /*3a40*/  STG.E.U16 [R16.64], R3 ;  /* 0x0000000310007986 */ /* 0x0011e2000c101524 */
[----:B------:R-:W-:Y:S05]  /*3a50*/  BRA `(.L_x_72) ;  /* 0x0000061000007947 */ /* 0x000fea0003800000 */
.L_x_91:
[----:B------:R-:W-:Y:S01]  /*3a60*/  PRMT R3, RZ, 0x5410, R0 ;  /* 0x00005410ff037816 */ /* 0x000fe20000000000 */
[----:B------:R-:W-:Y:S01]  /*3a70*/  BSSY B0, `(.L_x_92) ;  /* 0x0000014000007945 */ /* 0x000fe20003800000 */
[----:B------:R-:W-:Y:S02]  /*3a80*/  IMAD.MOV.U32 R8, RZ, RZ, 0x80 ;  /* 0x00000080ff087424 */ /* 0x000fe400078e00ff */
[----:B------:R-:W-:-:S04]  /*3a90*/  LOP3.LUT R2, R3, 0x7fffffff, RZ, 0xc0, !PT ;  /* 0x7fffffff03027812 */ /* 0x000fc800078ec0ff */
[----:B------:R-:W-:-:S13]  /*3aa0*/  ISETP.GT.U32.AND P0, PT, R2, 0x437fffff, PT ;  /* 0x437fffff0200780c */ /* 0x000fda0003f04070 */
[----:B------:R-:W-:Y:S05]  /*3ab0*/  @P0 BRA `(.L_x_93) ;  /* 0x000000f000000947 */ /* 0x000fea0003800000 */
[----:B------:R-:W-:-:S13]  /*3ac0*/  ISETP.GE.U32.AND P0, PT, R2, 0x3c000000, PT ;  /* 0x3c0000000200780c */ /* 0x000fda0003f06070 */
[----:B------:R-:W-:-:S04]  /*3ad0*/  @P0 SHF.R.U32.HI R0, RZ, 0x14, R3 ;  /* 0x00000014ff000819 */ /* 0x000fc80000011603 */
[----:B------:R-:W-:-:S04]  /*3ae0*/  @P0 LOP3.LUT R0, R0, 0x1, RZ, 0xc0, !PT ;  /* 0x0000000100000812 */ /* 0x000fc800078ec0ff */
[----:B------:R-:W-:-:S04]  /*3af0*/  @P0 IADD3 R0, R3, 0x487ffff, R0 ;  /* 0x0487ffff03000810 */ /* 0x000fc80007ffe000 */
[----:B------:R-:W-:-:S04]  /*3b00*/  @P0 SHF.R.U32.HI R0, RZ, 0x14, R0 ;  /* 0x00000014ff000819 */ /* 0x000fc80000011600 */
[----:B------:R-:W-:Y:S01]  /*3b10*/  @P0 LOP3.LUT R0, R0, 0xff, RZ, 0xc0, !PT ;  /* 0x000000ff00000812 */ /* 0x000fe200078ec0ff */
[----:B------:R-:W-:Y:S05]  /*3b20*/  @P0 BRA `(.L_x_94) ;  /* 0x0000004000000947 */ /* 0x000fea0003800000 */
[----:B------:R-:W-:Y:S01]  /*3b30*/  FADD.FTZ R0, R2, 8192 ;  /* 0x4600000002007421 */ /* 0x000fe20000010000 */
[----:B------:R-:W-:-:S04]  /*3b40*/  PRMT R8, RZ, 0x7610, R8 ;  /* 0x00007610ff087816 */ /* 0x000fc80000000008 */
[----:B------:R-:W-:-:S13]  /*3b50*/  LOP3.LUT P0, R0, R0, 0xff, RZ, 0xc0, !PT ;  /* 0x000000ff00007812 */ /* 0x000fda000780c0ff */
[----:B------:R-:W-:Y:S05]  /*3b60*/  @!P0 BRA `(.L_x_93) ;  /* 0x0000004000008947 */ /* 0x000fea0003800000 */
.L_x_94:
[----:B------:R-:W-:-:S04]  /*3b70*/  LOP3.LUT R2, R3, 0x80000000, RZ, 0xc0, !PT ;  /* 0x8000000003027812 */ /* 0x000fc800078ec0ff */
[----:B------:R-:W-:-:S04]  /*3b80*/  SHF.R.U32.HI R3, RZ, 0x18, R2 ;  /* 0x00000018ff037819 */ /* 0x000fc80000011602 */
[----:B------:R-:W-:-:S04]  /*3b90*/  LOP3.LUT R0, R0, R3, RZ, 0xfc, !PT ;  /* 0x0000000300007212 */ /* 0x000fc800078efcff */
[----:B------:R-:W-:Y:S02]  /*3ba0*/  PRMT R8, R0, 0x7610, R8 ;  /* 0x0000761000087816 */ /* 0x000fe40000000008 */
.L_x_93:
[----:B------:R-:W-:Y:S05]  /*3bb0*/  BSYNC B0 ;  /* 0x0000000000007941 */ /* 0x000fea0003800000 */
.L_x_92:
[----:B------:R0:W-:Y:S01]  /*3bc0*/  STG.E.U8 [R16.64], R8 ;  /* 0x0000000810007986 */ /* 0x0001e2000c101124 */
[----:B------:R-:W-:Y:S05]  /*3bd0*/  BRA `(.L_x_72) ;  /* 0x0000049000007947 */ /* 0x000fea0003800000 */
.L_x_90:
        /* <DEDUP_REMOVED lines=17> */
.L_x_97:
[----:B------:R-:W-:-:S04]  /*3cf0*/  LOP3.LUT R2, R3, 0x80000000, RZ, 0xc0, !PT ;  /* 0x8000000003027812 */ /* 0x000fc800078ec0ff */
[----:B------:R-:W-:-:S04]  /*3d00*/  SHF.R.U32.HI R3, RZ, 0x18, R2 ;  /* 0x00000018ff037819 */ /* 0x000fc80000011602 */
[----:B------:R-:W-:-:S04]  /*3d10*/  LOP3.LUT R0, R0, R3, RZ, 0xfc, !PT ;  /* 0x0000000300007212 */ /* 0x000fc800078efcff */
[----:B------:R-:W-:Y:S02]  /*3d20*/  PRMT R8, R0, 0x7610, R8 ;  /* 0x0000761000087816 */ /* 0x000fe40000000008 */
.L_x_96:
[----:B------:R-:W-:Y:S05]  /*3d30*/  BSYNC B0 ;  /* 0x0000000000007941 */ /* 0x000fea0003800000 */
.L_x_95:
[----:B------:R0:W-:Y:S01]  /*3d40*/  STG.E.U8 [R16.64], R8 ;  /* 0x0000000810007986 */ /* 0x0001e2000c101124 */
[----:B------:R-:W-:Y:S05]  /*3d50*/  BRA `(.L_x_72) ;  /* 0x0000031000007947 */ /* 0x000fea0003800000 */
.L_x_89:
[----:B------:R-:W-:-:S13]  /*3d60*/  ISETP.NE.AND P0, PT, R2, 0x1c, PT ;  /* 0x0000001c0200780c */ /* 0x000fda0003f05270 */
[----:B------:R-:W-:Y:S05]  /*3d70*/  @!P0 BRA `(.L_x_98) ;  /* 0x000002c000008947 */ /* 0x000fea0003800000 */
[----:B------:R-:W-:-:S13]  /*3d80*/  ISETP.NE.AND P0, PT, R2, 0x1d, PT ;  /* 0x0000001d0200780c */ /* 0x000fda0003f05270 */
[----:B------:R-:W-:Y:S05]  /*3d90*/  @!P0 BRA `(.L_x_99) ;  /* 0x0000026000008947 */ /* 0x000fea0003800000 */
[----:B------:R-:W-:-:S13]  /*3da0*/  ISETP.NE.AND P0, PT, R2, 0x2c, PT ;  /* 0x0000002c0200780c */ /* 0x000fda0003f05270 */
[----:B------:R-:W-:Y:S05]  /*3db0*/  @P0 BRA `(.L_x_71) ;  /* 0x0000010000000947 */ /* 0x000fea0003800000 */
[----:B------:R-:W-:Y:S02]  /*3dc0*/  PRMT R3, RZ, 0x5410, R0 ;  /* 0x00005410ff037816 */ /* 0x000fe40000000000 */
[----:B------:R-:W-:Y:S02]  /*3dd0*/  PLOP3.LUT P0, PT, PT, PT, PT, 0x80, 0x0 ;  /* 0x000000000000781c */ /* 0x000fe40003f0f070 */
[----:B------:R-:W-:-:S04]  /*3de0*/  SHF.R.U32.HI R4, RZ, 0x17, R3 ;  /* 0x00000017ff047819 */ /* 0x000fc80000011603 */
[----:B------:R-:W-:-:S04]  /*3df0*/  LOP3.LUT R2, R4, 0xff, RZ, 0xc0, !PT ;  /* 0x000000ff04027812 */ /* 0x000fc800078ec0ff */
[----:B------:R-:W-:-:S13]  /*3e00*/  ISETP.NE.AND P2, PT, R2, 0xff, PT ;  /* 0x000000ff0200780c */ /* 0x000fda0003f45270 */
[--C-:B------:R-:W-:Y:S02]  /*3e10*/  @P2 SHF.R.U32.HI R0, RZ, 0x16, R3.reuse ;  /* 0x00000016ff002819 */ /* 0x100fe40000011603 */
[----:B------:R-:W-:Y:S01]  /*3e20*/  @P2 LOP3.LUT P1, RZ, R2, 0x3fffff, R3, 0xf8, !PT ;  /* 0x003fffff02ff2812 */ /* 0x000fe2000782f803 */
[----:B------:R-:W-:Y:S01]  /*3e30*/  IMAD.MOV.U32 R3, RZ, RZ, 0xff ;  /* 0x000000ffff037424 */ /* 0x000fe200078e00ff */
[----:B------:R-:W-:-:S04]  /*3e40*/  @P2 LOP3.LUT R0, R0, 0x1, RZ, 0xc0, !PT ;  /* 0x0000000100002812 */ /* 0x000fc800078ec0ff */
[----:B------:R-:W-:Y:S02]  /*3e50*/  @P2 ISETP.EQ.U32.AND P1, PT, R0, 0x1, P1 ;  /* 0x000000010000280c */ /* 0x000fe40000f22070 */
[----:B------:R-:W-:Y:S02]  /*3e60*/  @P2 IADD3 R0, R4, 0x1, RZ ;  /* 0x0000000104002810 */ /* 0x000fe40007ffe0ff */
[----:B------:R-:W-:-:S13]  /*3e70*/  @P2 PLOP3.LUT P0, PT, P1, PT, PT, 0x80, 0x0 ;  /* 0x000000000000281c */ /* 0x000fda0000f0f070 */
[----:B------:R-:W-:-:S04]  /*3e80*/  @!P0 IMAD.MOV R0, RZ, RZ, R4 ;  /* 0x000000ffff008224 */ /* 0x000fc800078e0204 */
[----:B------:R-:W-:-:S05]  /*3e90*/  @P2 IMAD.MOV.U32 R3, RZ, RZ, R0 ;  /* 0x000000ffff032224 */ /* 0x000fca00078e0000 */
[----:B------:R0:W-:Y:S01]  /*3ea0*/  STG.E.U8 [R16.64], R3 ;  /* 0x0000000310007986 */ /* 0x0001e2000c101124 */
[----:B------:R-:W-:Y:S05]  /*3eb0*/  BRA `(.L_x_72) ;  /* 0x000001b000007947 */ /* 0x000fea0003800000 */
.L_x_71:
        /* <DEDUP_REMOVED lines=19> */
[----:B------:R-:W-:Y:S05]  /*3ff0*/  BRA `(.L_x_72) ;  /* 0x0000007000007947 */ /* 0x000fea0003800000 */
.L_x_99:
[----:B------:R-:W-:-:S06]  /*4000*/  PRMT R2, RZ, 0x5410, R0 ;  /* 0x00005410ff027816 */ /* 0x000fcc0000000000 */
[----:B------:R-:W0:Y:S02]  /*4010*/  F2I.U64.TRUNC R2, R2 ;  /* 0x0000000200027311 */ /* 0x000e24000020d800 */
[----:B0-----:R0:W-:Y:S01]  /*4020*/  STG.E.64 [R16.64], R2 ;  /* 0x0000000210007986 */ /* 0x0011e2000c101b24 */
[----:B------:R-:W-:Y:S05]  /*4030*/  BRA `(.L_x_72) ;  /* 0x0000003000007947 */ /* 0x000fea0003800000 */
.L_x_98:
[----:B------:R-:W-:-:S04]  /*4040*/  PRMT R0, RZ, 0x5410, R0 ;  /* 0x00005410ff007816 */ /* 0x000fc80000000000 */
[----:B------:R-:W0:Y:S02]  /*4050*/  F2I.FTZ.U32.TRUNC.NTZ R3, R0 ;  /* 0x0000000000037305 */ /* 0x000e24000021f000 */
[----:B0-----:R0:W-:Y:S02]  /*4060*/  STG.E [R16.64], R3 ;  /* 0x0000000310007986 */ /* 0x0011e4000c101924 */
.L_x_72:
[----:B------:R-:W-:-:S05]  /*4070*/  IMAD R18, R19, 0x200, R18 ;  /* 0x0000020013127824 */ /* 0x000fca00078e0212 */
[----:B------:R-:W-:Y:S02]  /*4080*/  IADD3 R23, R18, 0x80, RZ ;  /* 0x0000008012177810 */ /* 0x000fe40007ffe0ff */
.L_x_1:
[----:B------:R-:W-:Y:S05]  /*4090*/  BSYNC B6 ;  /* 0x0000000000067941 */ /* 0x000fea0003800000 */
.L_x_0:
[----:B------:R-:W-:Y:S01]  /*40a0*/  ISETP.GE.AND P0, PT, R23, c[0x0][0x160], PT ;  /* 0x0000580017007a0c */ /* 0x000fe20003f06270 */
[----:B------:R-:W-:-:S12]  /*40b0*/  BSSY B6, `(.L_x_100) ;  /* 0x0000804000067945 */ /* 0x000fd80003800000 */
[----:B------:R-:W-:Y:S05]  /*40c0*/  @P0 BRA `(.L_x_101) ;  /* 0x0000802000000947 */ /* 0x000fea0003800000 */
[----:B------:R-:W-:Y:S01]  /*40d0*/  ISETP.NE.AND P0, PT, RZ, c[0x0][0x168], PT ;  /* 0x00005a00ff007a0c */ /* 0x000fe20003f05270 */
[----:B------:R-:W-:Y:S02]  /*40e0*/  IMAD.MOV.U32 R18, RZ, RZ, RZ ;  /* 0x000000ffff127224 */ /* 0x000fe400078e00ff */
[----:B0-----:R-:W-:Y:S02]  /*40f0*/  IMAD.MOV.U32 R0, RZ, RZ, RZ ;  /* 0x000000ffff007224 */ /* 0x001fe400078e00ff */
[----:B------:R-:W-:-:S08]  /*4100*/  IMAD.MOV.U32 R16, RZ, RZ, RZ ;  /* 0x000000ffff107224 */ /* 0x000fd000078e00ff */
[----:B------:R-:W-:Y:S05]  /*4110*/  @!P0 BRA `(.L_x_102) ;  /* 0x00000fa000008947 */ /* 0x000fea0003800000 */
[----:B------:R-:W-:Y:S02]  /*4120*/  IMAD.MOV.U32 R22, RZ, RZ, RZ ;  /* 0x000000ffff167224 */ /* 0x000fe400078e00ff */
[----:B------:R-:W-:Y:S02]  /*4130*/  IMAD.MOV.U32 R0, RZ, RZ, 0x1 ;  /* 0x00000001ff007424 */ /* 0x000fe400078e00ff */
[----:B------:R-:W-:-:S03]  /*4140*/  IMAD.HI.U32 R2, R23, c[0x0][0x170], R22 ;  /* 0x00005c0017027a27 */ /* 0x000fc600078e0016 */
[----:B------:R-:W-:Y:S02]  /*4150*/  ISETP.NE.AND P0, PT, R0, c[0x0][0x168], PT ;  /* 0x00005a0000007a0c */ /* 0x000fe40003f05270 */
[----:B------:R-:W-:-:S05]  /*4160*/  SHF.R.U32.HI R3, RZ, c[0x0][0x174], R2 ;  /* 0x00005d00ff037a19 */ /* 0x000fca0000011602 */
[----:B------:R-:W-:-:S04]  /*4170*/  IMAD.MOV R18, RZ, RZ, -R3 ;  /* 0x000000ffff127224 */ /* 0x000fc800078e0a03 */
[----:B------:R-:W-:-:S04]  /*4180*/  IMAD R18, R18, c[0x0][0x16c], R23 ;  /* 0x00005b0012127a24 */ /* 0x000fc800078e0217 */
[C---:B------:R-:W-:Y:S02]  /*4190*/  IMAD R16, R18.reuse, c[0x0][0x298], RZ ;  /* 0x0000a60012107a24 */ /* 0x040fe400078e02ff */
[C---:B------:R-:W-:Y:S02]  /*41a0*/  IMAD R0, R18.reuse, c[0x0][0x29c], RZ ;  /* 0x0000a70012007a24 */ /* 0x040fe400078e02ff */
[----:B------:R-:W-:Y:S01]  /*41b0*/  IMAD R18, R18, c[0x0][0x2a0], RZ ;  /* 0x0000a80012127a24 */ /* 0x000fe200078e02ff */
        /* <DEDUP_REMOVED lines=240> */
.L_x_102:
        /* <DEDUP_REMOVED lines=21> */
.L_x_106:
[----:B------:R-:W2:Y:S02]  /*5210*/  LDG.E.U8 R2, [R2.64] ;  /* 0x0000002402027981 */ /* 0x000ea4000c1e1100 */
[----:B--2---:R-:W0:Y:S02]  /*5220*/  I2F.U16 R0, R2 ;  /* 0x0000000200007306 */ /* 0x004e240000101000 */
[----:B0-----:R-:W-:-:S04]  /*5230*/  F2FP.BF16.PACK_AB R0, RZ, R0 ;  /* 0x00000000ff00723e */ /* 0x001fc800000010ff */
[----:B------:R-:W-:Y:S01]  /*5240*/  PRMT R19, R0, 0x7610, R19 ;  /* 0x0000761000137816 */ /* 0x000fe20000000013 */
[----:B------:R-:W-:Y:S05]  /*5250*/  BRA `(.L_x_108) ;  /* 0x00000f0000007947 */ /* 0x000fea0003800000 */
.L_x_105:
        /* <DEDUP_REMOVED lines=11> */
.L_x_110:
[----:B------:R-:W2:Y:S02]  /*5310*/  LDG.E R2, [R2.64] ;  /* 0x0000002402027981 */ /* 0x000ea4000c1e1900 */
[----:B--2---:R-:W0:Y:S02]  /*5320*/  I2F R0, R2 ;  /* 0x0000000200007306 */ /* 0x004e240000201400 */
[----:B0-----:R-:W-:-:S04]  /*5330*/  F2FP.BF16.PACK_AB R0, RZ, R0 ;  /* 0x00000000ff00723e */ /* 0x001fc800000010ff */
[----:B------:R-:W-:Y:S01]  /*5340*/  PRMT R19, R0, 0x7610, R19 ;  /* 0x0000761000137816 */ /* 0x000fe20000000013 */
[----:B------:R-:W-:Y:S05]  /*5350*/  BRA `(.L_x_108) ;  /* 0x00000e0000007947 */ /* 0x000fea0003800000 */
.L_x_109:
[----:B------:R-:W2:Y:S02]  /*5360*/  LDG.E.U16 R2, [R2.64] ;  /* 0x0000002402027981 */ /* 0x000ea4000c1e1500 */
[----:B--2---:R-:W0:Y:S02]  /*5370*/  I2F.S16 R0, R2 ;  /* 0x0000000200007306 */ /* 0x004e240000101400 */
[----:B0-----:R-:W-:-:S04]  /*5380*/  F2FP.BF16.PACK_AB R0, RZ, R0 ;  /* 0x00000000ff00723e */ /* 0x001fc800000010ff */
[----:B------:R-:W-:Y:S01]  /*5390*/  PRMT R19, R0, 0x7610, R19 ;  /* 0x0000761000137816 */ /* 0x000fe20000000013 */
[----:B------:R-:W-:Y:S05]  /*53a0*/  BRA `(.L_x_108) ;  /* 0x00000db000007947 */ /* 0x000fea0003800000 */
.L_x_104:
        /* <DEDUP_REMOVED lines=9> */
.L_x_112:
[----:B------:R-:W2:Y:S02]  /*5440*/  LDG.E.U16 R0, [R2.64] ;  /* 0x0000002402007981 */ /* 0x000ea4000c1e1500 */
[----:B--2---:R-:W-:-:S05]  /*5450*/  HADD2.F32 R0, -RZ, R0.H0_H0 ;  /* 0x20000000ff007230 */ /* 0x004fca0000004100 */
[----:B------:R-:W-:-:S04]  /*5460*/  F2FP.BF16.PACK_AB R0, RZ, R0 ;  /* 0x00000000ff00723e */ /* 0x000fc800000010ff */
[----:B------:R-:W-:Y:S01]  /*5470*/  PRMT R19, R0, 0x7610, R19 ;  /* 0x0000761000137816 */ /* 0x000fe20000000013 */
[----:B------:R-:W-:Y:S05]  /*5480*/  BRA `(.L_x_108) ;  /* 0x00000cd000007947 */ /* 0x000fea0003800000 */
.L_x_111:
        /* <DEDUP_REMOVED lines=9> */
.L_x_114:
[----:B------:R-:W2:Y:S02]  /*5520*/  LDG.E.U16 R2, [R2.64] ;  /* 0x0000002402027981 */ /* 0x000ea4000c1e1500 */
[----:B--2---:R-:W-:-:S05]  /*5530*/  HADD2.F32 R0, -RZ, R2.H0_H0 ;  /* 0x20000002ff007230 */ /* 0x004fca0000004100 */
[----:B------:R-:W-:-:S04]  /*5540*/  F2FP.BF16.PACK_AB R0, RZ, R0 ;  /* 0x00000000ff00723e */ /* 0x000fc800000010ff */
[----:B------:R-:W-:Y:S01]  /*5550*/  PRMT R19, R0, 0x7610, R19 ;  /* 0x0000761000137816 */ /* 0x000fe20000000013 */
[----:B------:R-:W-:Y:S05]  /*5560*/  BRA `(.L_x_108) ;  /* 0x00000bf000007947 */ /* 0x000fea0003800000 */
.L_x_113:
[----:B------:R-:W2:Y:S02]  /*5570*/  LDG.E.64 R2, [R2.64] ;  /* 0x0000002402027981 */ /* 0x000ea4000c1e1b00 */
[----:B--2---:R-:W0:Y:S01]  /*5580*/  F2F.F32.F64 R0, R2 ;  /* 0x0000000200007310 */ /* 0x004e220000301000 */
[----:B------:R-:W0:-:S14]  /*5590*/  DSETP.GEU.AND P0, PT, |R2|, c[0x2][0x0], PT ;  /* 0x008000000200762a */ /* 0x000e1c0003f0e200 */
[----:B0-----:R-:W-:-:S05]  /*55a0*/  @!P0 FMUL R0, R0, 1.175494350822287508e-38 ;  /* 0x0080000000008820 */ /* 0x001fca0000400000 */
[----:B------:R-:W-:-:S04]  /*55b0*/  F2FP.BF16.PACK_AB R0, RZ, R0 ;  /* 0x00000000ff00723e */ /* 0x000fc800000010ff */
[----:B------:R-:W-:Y:S01]  /*55c0*/  PRMT R19, R0, 0x7610, R19 ;  /* 0x0000761000137816 */ /* 0x000fe20000000013 */
[----:B------:R-:W-:Y:S05]  /*55d0*/  BRA `(.L_x_108) ;  /* 0x00000b8000007947 */ /* 0x000fea0003800000 */
.L_x_103:
        /* <DEDUP_REMOVED lines=14> */
.L_x_117:
[----:B------:R-:W2:Y:S02]  /*56c0*/  LDG.E.64 R2, [R2.64] ;  /* 0x0000002402027981 */ /* 0x000ea4000c1e1b00 */
[----:B--2---:R-:W0:Y:S01]  /*56d0*/  F2F.F32.F64 R0, R2 ;  /* 0x0000000200007310 */ /* 0x004e220000301000 */
[----:B------:R-:W0:-:S14]  /*56e0*/  DSETP.GEU.AND P0, PT, |R2|, c[0x2][0x0], PT ;  /* 0x008000000200762a */ /* 0x000e1c0003f0e200 */
[----:B0-----:R-:W-:-:S05]  /*56f0*/  @!P0 FMUL R0, R0, 1.175494350822287508e-38 ;  /* 0x0080000000008820 */ /* 0x001fca0000400000 */
[----:B------:R-:W-:-:S04]  /*5700*/  F2FP.BF16.PACK_AB R0, RZ, R0 ;  /* 0x00000000ff00723e */ /* 0x000fc800000010ff */
[----:B------:R-:W-:Y:S01]  /*5710*/  PRMT R19, R0, 0x7610, R19 ;  /* 0x0000761000137816 */ /* 0x000fe20000000013 */
[----:B------:R-:W-:Y:S05]  /*5720*/  BRA `(.L_x_108) ;  /* 0x00000a3000007947 */ /* 0x000fea0003800000 */
.L_x_116:
        /* <DEDUP_REMOVED lines=28> */
.L_x_119:
        /* <DEDUP_REMOVED lines=15> */
.L_x_118:
[----:B------:R0:W5:Y:S01]  /*59e0*/  LDG.E.U16 R19, [R2.64] ;  /* 0x0000002402137981 */ /* 0x000162000c1e1500 */
[----:B------:R-:W-:Y:S05]  /*59f0*/  BRA `(.L_x_108) ;  /* 0x0000076000007947 */ /* 0x000fea0003800000 */
.L_x_115:
        /* <DEDUP_REMOVED lines=12> */
.L_x_122:
        /* <DEDUP_REMOVED lines=21> */
.L_x_126:
[----:B------:R-:W-:Y:S05]  /*5c10*/  BSYNC B1 ;  /* 0x0000000000017941 */ /* 0x000fea0003800000 */
.L_x_125:
[----:B------:R-:W-:Y:S01]  /*5c20*/  LEA R3, R0, 0x3b800000, 0x17 ;  /* 0x3b80000000037811 */ /* 0x000fe200078eb8ff */
[----:B------:R-:W-:-:S05]  /*5c30*/  IMAD.SHL.U32 R0, R2, 0x100000, RZ ;  /* 0x0010000002007824 */ /* 0x000fca00078e00ff */
[----:B------:R-:W-:Y:S02]  /*5c40*/  LOP3.LUT R0, R3, R0, R4, 0xfe, !PT ;  /* 0x0000000003007212 */ /* 0x000fe400078efe04 */
.L_x_124:
[----:B------:R-:W-:Y:S05]  /*5c50*/  BSYNC B0 ;  /* 0x0000000000007941 */ /* 0x000fea0003800000 */
.L_x_123:
[----:B------:R-:W-:-:S04]  /*5c60*/  F2FP.BF16.PACK_AB R0, RZ, R0 ;  /* 0x00000000ff00723e */ /* 0x000fc800000010ff */
[----:B------:R-:W-:Y:S01]  /*5c70*/  PRMT R19, R0, 0x7610, R19 ;  /* 0x0000761000137816 */ /* 0x000fe20000000013 */
[----:B------:R-:W-:Y:S05]  /*5c80*/  BRA `(.L_x_108) ;  /* 0x000004d000007947 */ /* 0x000fea0003800000 */
.L_x_121:
        /* <DEDUP_REMOVED lines=21> */
.L_x_130:
[----:B------:R-:W-:Y:S05]  /*5de0*/  BSYNC B1 ;  /* 0x0000000000017941 */ /* 0x000fea0003800000 */
.L_x_129:
[----:B------:R-:W-:Y:S01]  /*5df0*/  LEA R3, R0, 0x37800000, 0x17 ;  /* 0x3780000000037811 */ /* 0x000fe200078eb8ff */
[----:B------:R-:W-:-:S05]  /*5e00*/  IMAD.SHL.U32 R0, R2, 0x200000, RZ ;  /* 0x0020000002007824 */ /* 0x000fca00078e00ff */
[----:B------:R-:W-:Y:S02]  /*5e10*/  LOP3.LUT R0, R3, R0, R4, 0xfe, !PT ;  /* 0x0000000003007212 */ /* 0x000fe400078efe04 */
.L_x_128:
[----:B------:R-:W-:Y:S05]  /*5e20*/  BSYNC B0 ;  /* 0x0000000000007941 */ /* 0x000fea0003800000 */
.L_x_127:
[----:B------:R-:W-:-:S04]  /*5e30*/  F2FP.BF16.PACK_AB R0, RZ, R0 ;  /* 0x00000000ff00723e */ /* 0x000fc800000010ff */
[----:B------:R-:W-:Y:S01]  /*5e40*/  PRMT R19, R0, 0x7610, R19 ;  /* 0x0000761000137816 */ /* 0x000fe20000000013 */
[----:B------:R-:W-:Y:S05]  /*5e50*/  BRA `(.L_x_108) ;  /* 0x0000030000007947 */ /* 0x000fea0003800000 */
.L_x_120:
        /* <DEDUP_REMOVED lines=14> */
.L_x_134:
[----:B------:R-:W-:Y:S05]  /*5f40*/  BSYNC B0 ;  /* 0x0000000000007941 */ /* 0x000fea0003800000 */
.L_x_133:
[----:B------:R-:W-:-:S04]  /*5f50*/  F2FP.BF16.PACK_AB R0, RZ, R0 ;  /* 0x00000000ff00723e */ /* 0x000fc800000010ff */
[----:B------:R-:W-:Y:S01]  /*5f60*/  PRMT R19, R0, 0x7610, R19 ;  /* 0x0000761000137816 */ /* 0x000fe20000000013 */
[----:B------:R-:W-:Y:S05]  /*5f70*/  BRA `(.L_x_108) ;  /* 0x000001e000007947 */ /* 0x000fea0003800000 */
.L_x_107:
        /* <DEDUP_REMOVED lines=21> */
.L_x_132:
[----:B------:R-:W2:Y:S02]  /*60d0*/  LDG.E.64 R2, [R2.64] ;  /* 0x0000002402027981 */ /* 0x000ea4000c1e1b00 */
[----:B--2---:R-:W0:Y:S02]  /*60e0*/  I2F.U64 R0, R2 ;  /* 0x0000000200007312 */ /* 0x004e240000301000 */
[----:B0-----:R-:W-:-:S04]  /*60f0*/  F2FP.BF16.PACK_AB R0, RZ, R0 ;  /* 0x00000000ff00723e */ /* 0x001fc800000010ff */
[----:B------:R-:W-:Y:S01]  /*6100*/  PRMT R19, R0, 0x7610, R19 ;  /* 0x0000761000137816 */ /* 0x000fe20000000013 */
[----:B------:R-:W-:Y:S05]  /*6110*/  BRA `(.L_x_108) ;  /* 0x0000004000007947 */ /* 0x000fea0003800000 */
.L_x_131:
[----:B------:R-:W2:Y:S02]  /*6120*/  LDG.E R2, [R2.64] ;  /* 0x0000002402027981 */ /* 0x000ea4000c1e1900 */
[----:B--2---:R-:W0:Y:S02]  /*6130*/  I2F.U32 R0, R2 ;  /* 0x0000000200007306 */ /* 0x004e240000201000 */
[----:B0-----:R-:W-:-:S04]  /*6140*/  F2FP.BF16.PACK_AB R0, RZ, R0 ;  /* 0x00000000ff00723e */ /* 0x001fc800000010ff */
[----:B------:R-:W-:Y:S02]  /*6150*/  PRMT R19, R0, 0x7610, R19 ;  /* 0x0000761000137816 */ /* 0x000fe40000000013 */
.L_x_108:
        /* <DEDUP_REMOVED lines=18> */
.L_x_138:
[----:B------:R-:W2:Y:S02]  /*6280*/  LDG.E.U8 R2, [R2.64] ;  /* 0x0000002402027981 */ /* 0x000ea4000c1e1100 */
[----:B--2---:R-:W0:Y:S02]  /*6290*/  I2F.U16 R0, R2 ;  /* 0x0000000200007306 */ /* 0x004e240000101000 */
[----:B0-----:R-:W-:Y:S01]  /*62a0*/  F2FP.BF16.PACK_AB R0, RZ, R0 ;  /* 0x00000000ff00723e */ /* 0x001fe200000010ff */
[----:B------:R-:W-:Y:S05]  /*62b0*/  BRA `(.L_x_140) ;  /* 0x00000e3000007947 */ /* 0x000fea0003800000 */
.L_x_137:
        /* <DEDUP_REMOVED lines=10> */
.L_x_142:
[----:B------:R-:W2:Y:S02]  /*6360*/  LDG.E R2, [R2.64] ;  /* 0x0000002402027981 */ /* 0x000ea4000c1e1900 */
[----:B--2---:R-:W0:Y:S02]  /*6370*/  I2F R0, R2 ;  /* 0x0000000200007306 */ /* 0x004e240000201400 */
[----:B0-----:R-:W-:Y:S01]  /*6380*/  F2FP.BF16.PACK_AB R0, RZ, R0 ;  /* 0x00000000ff00723e */ /* 0x001fe200000010ff */
[----:B------:R-:W-:Y:S05]  /*6390*/  BRA `(.L_x_140) ;  /* 0x00000d5000007947 */ /* 0x000fea0003800000 */
.L_x_141:
[----:B------:R-:W2:Y:S02]  /*63a0*/  LDG.E.U16 R2, [R2.64] ;  /* 0x0000002402027981 */ /* 0x000ea4000c1e1500 */
[----:B--2---:R-:W0:Y:S02]  /*63b0*/  I2F.S16 R0, R2 ;  /* 0x0000000200007306 */ /* 0x004e240000101400 */
[----:B0-----:R-:W-:Y:S01]  /*63c0*/  F2FP.BF16.PACK_AB R0, RZ, R0 ;  /* 0x00000000ff00723e */ /* 0x001fe200000010ff */
[----:B------:R-:W-:Y:S05]  /*63d0*/  BRA `(.L_x_140) ;  /* 0x00000d1000007947 */ /* 0x000fea0003800000 */
.L_x_136:
        /* <DEDUP_REMOVED lines=9> */
.L_x_144:
[----:B------:R-:W2:Y:S02]  /*6470*/  LDG.E.U16 R0, [R2.64] ;  /* 0x0000002402007981 */ /* 0x000ea4000c1e1500 */
[----:B--2---:R-:W-:-:S05]  /*6480*/  HADD2.F32 R0, -RZ, R0.H0_H0 ;  /* 0x20000000ff007230 */ /* 0x004fca0000004100 */
[----:B------:R-:W-:Y:S01]  /*6490*/  F2FP.BF16.PACK_AB R0, RZ, R0 ;  /* 0x00000000ff00723e */ /* 0x000fe200000010ff */
[----:B------:R-:W-:Y:S05]  /*64a0*/  BRA `(.L_x_140) ;  /* 0x00000c4000007947 */ /* 0x000fea0003800000 */
.L_x_143:
        /* <DEDUP_REMOVED lines=9> */
.L_x_146:
[----:B------:R-:W2:Y:S02]  /*6540*/  LDG.E.U16 R2, [R2.64] ;  /* 0x0000002402027981 */ /* 0x000ea4000c1e1500 */
[----:B--2---:R-:W-:-:S05]  /*6550*/  HADD2.F32 R0, -RZ, R2.H0_H0 ;  /* 0x20000002ff007230 */ /* 0x004fca0000004100 */
[----:B------:R-:W-:Y:S01]  /*6560*/  F2FP.BF16.PACK_AB R0, RZ, R0 ;  /* 0x00000000ff00723e */ /* 0x000fe200000010ff */
[----:B------:R-:W-:Y:S05]  /*6570*/  BRA `(.L_x_140) ;  /* 0x00000b7000007947 */ /* 0x000fea0003800000 */
.L_x_145:
[----:B------:R-:W2:Y:S02]  /*6580*/  LDG.E.64 R2, [R2.64] ;  /* 0x0000002402027981 */ /* 0x000ea4000c1e1b00 */
[----:B--2---:R-:W0:Y:S01]  /*6590*/  F2F.F32.F64 R0, R2 ;  /* 0x0000000200007310 */ /* 0x004e220000301000 */
[----:B------:R-:W0:-:S14]  /*65a0*/  DSETP.GEU.AND P0, PT, |R2|, c[0x2][0x0], PT ;  /* 0x008000000200762a */ /* 0x000e1c0003f0e200 */
[----:B0-----:R-:W-:-:S05]  /*65b0*/  @!P0 FMUL R0, R0, 1.175494350822287508e-38 ;  /* 0x0080000000008820 */ /* 0x001fca0000400000 */
[----:B------:R-:W-:Y:S01]  /*65c0*/  F2FP.BF16.PACK_AB R0, RZ, R0 ;  /* 0x00000000ff00723e */ /* 0x000fe200000010ff */
[----:B------:R-:W-:Y:S05]  /*65d0*/  BRA `(.L_x_140) ;  /* 0x00000b1000007947 */ /* 0x000fea0003800000 */
.L_x_135:
        /* <DEDUP_REMOVED lines=13> */
.L_x_149:
[----:B------:R-:W2:Y:S02]  /*66b0*/  LDG.E.64 R2, [R2.64] ;  /* 0x0000002402027981 */ /* 0x000ea4000c1e1b00 */
[----:B--2---:R-:W0:Y:S01]  /*66c0*/  F2F.F32.F64 R0, R2 ;  /* 0x0000000200007310 */ /* 0x004e220000301000 */
[----:B------:R-:W0:-:S14]  /*66d0*/  DSETP.GEU.AND P0, PT, |R2|, c[0x2][0x0], PT ;  /* 0x008000000200762a */ /* 0x000e1c0003f0e200 */
[----:B0-----:R-:W-:-:S05]  /*66e0*/  @!P0 FMUL R0, R0, 1.175494350822287508e-38 ;  /* 0x0080000000008820 */ /* 0x001fca0000400000 */
[----:B------:R-:W-:Y:S01]  /*66f0*/  F2FP.BF16.PACK_AB R0, RZ, R0 ;  /* 0x00000000ff00723e */ /* 0x000fe200000010ff */
[----:B------:R-:W-:Y:S05]  /*6700*/  BRA `(.L_x_140) ;  /* 0x000009e000007947 */ /* 0x000fea0003800000 */
.L_x_148:
        /* <DEDUP_REMOVED lines=28> */
.L_x_151:
        /* <DEDUP_REMOVED lines=15> */
.L_x_150:
[----:B------:R0:W5:Y:S01]  /*69c0*/  LDG.E.U16 R0, [R2.64] ;  /* 0x0000002402007981 */ /* 0x000162000c1e1500 */
[----:B------:R-:W-:Y:S05]  /*69d0*/  BRA `(.L_x_140) ;  /* 0x0000071000007947 */ /* 0x000fea0003800000 */
.L_x_147:
        /* <DEDUP_REMOVED lines=12> */
.L_x_154:
        /* <DEDUP_REMOVED lines=21> */
.L_x_158:
[----:B------:R-:W-:Y:S05]  /*6bf0*/  BSYNC B1 ;  /* 0x0000000000017941 */ /* 0x000fea0003800000 */
.L_x_157:
[----:B------:R-:W-:Y:S01]  /*6c00*/  LEA R3, R0, 0x3b800000, 0x17 ;  /* 0x3b80000000037811 */ /* 0x000fe200078eb8ff */
[----:B------:R-:W-:-:S05]  /*6c10*/  IMAD.SHL.U32 R0, R2, 0x100000, RZ ;  /* 0x0010000002007824 */ /* 0x000fca00078e00ff */
[----:B------:R-:W-:Y:S02]  /*6c20*/  LOP3.LUT R0, R3, R0, R4, 0xfe, !PT ;  /* 0x0000000003007212 */ /* 0x000fe400078efe04 */
.L_x_156:
[----:B------:R-:W-:Y:S05]  /*6c30*/  BSYNC B0 ;  /* 0x0000000000007941 */ /* 0x000fea0003800000 */
.L_x_155:
[----:B------:R-:W-:Y:S01]  /*6c40*/  F2FP.BF16.PACK_AB R0, RZ, R0 ;  /* 0x00000000ff00723e */ /* 0x000fe200000010ff */
[----:B------:R-:W-:Y:S05]  /*6c50*/  BRA `(.L_x_140) ;  /* 0x0000049000007947 */ /* 0x000fea0003800000 */
.L_x_153:
        /* <DEDUP_REMOVED lines=21> */
.L_x_162:
[----:B------:R-:W-:Y:S05]  /*6db0*/  BSYNC B1 ;  /* 0x0000000000017941 */ /* 0x000fea0003800000 */
.L_x_161:
[----:B------:R-:W-:Y:S01]  /*6dc0*/  LEA R3, R0, 0x37800000, 0x17 ;  /* 0x3780000000037811 */ /* 0x000fe200078eb8ff */
[----:B------:R-:W-:-:S05]  /*6dd0*/  IMAD.SHL.U32 R0, R2, 0x200000, RZ ;  /* 0x0020000002007824 */ /* 0x000fca00078e00ff */
[----:B------:R-:W-:Y:S02]  /*6de0*/  LOP3.LUT R0, R3, R0, R4, 0xfe, !PT ;  /* 0x0000000003007212 */ /* 0x000fe400078efe04 */
.L_x_160:
[----:B------:R-:W-:Y:S05]  /*6df0*/  BSYNC B0 ;  /* 0x0000000000007941 */ /* 0x000fea0003800000 */
.L_x_159:
[----:B------:R-:W-:Y:S01]  /*6e00*/  F2FP.BF16.PACK_AB R0, RZ, R0 ;  /* 0x00000000ff00723e */ /* 0x000fe200000010ff */
[----:B------:R-:W-:Y:S05]  /*6e10*/  BRA `(.L_x_140) ;  /* 0x000002d000007947 */ /* 0x000fea0003800000 */
.L_x_152:
        /* <DEDUP_REMOVED lines=14> */
.L_x_166:
[----:B------:R-:W-:Y:S05]  /*6f00*/  BSYNC B0 ;  /* 0x0000000000007941 */ /* 0x000fea0003800000 */
.L_x_165:
[----:B------:R-:W-:Y:S01]  /*6f10*/  F2FP.BF16.PACK_AB R0, RZ, R0 ;  /* 0x00000000ff00723e */ /* 0x000fe200000010ff */
[----:B------:R-:W-:Y:S05]  /*6f20*/  BRA `(.L_x_140) ;  /* 0x000001c000007947 */ /* 0x000fea0003800000 */
.L_x_139:
        /* <DEDUP_REMOVED lines=21> */
.L_x_164:
[----:B------:R-:W2:Y:S02]  /*7080*/  LDG.E.64 R2, [R2.64] ;  /* 0x0000002402027981 */ /* 0x000ea4000c1e1b00 */
[----:B--2---:R-:W0:Y:S02]  /*7090*/  I2F.U64 R0, R2 ;  /* 0x0000000200007312 */ /* 0x004e240000301000 */
[----:B0-----:R-:W-:Y:S01]  /*70a0*/  F2FP.BF16.PACK_AB R0, RZ, R0 ;  /* 0x00000000ff00723e */ /* 0x001fe200000010ff */
[----:B------:R-:W-:Y:S05]  /*70b0*/  BRA `(.L_x_140) ;  /* 0x0000003000007947 */ /* 0x000fea0003800000 */
.L_x_163:
[----:B------:R-:W2:Y:S02]  /*70c0*/  LDG.E R2, [R2.64] ;  /* 0x0000002402027981 */ /* 0x000ea4000c1e1900 */
[----:B--2---:R-:W0:Y:S02]  /*70d0*/  I2F.U32 R0, R2 ;  /* 0x0000000200007306 */ /* 0x004e240000201000 */
[----:B0-----:R-:W-:-:S06]  /*70e0*/  F2FP.BF16.PACK_AB R0, RZ, R0 ;  /* 0x00000000ff00723e */ /* 0x001fcc00000010ff */
.L_x_140:
        /* <DEDUP_REMOVED lines=21> */
.L_x_170:
[----:B------:R-:W-:-:S06]  /*7240*/  PRMT R3, RZ, 0x5410, R0 ;  /* 0x00005410ff037816 */ /* 0x000fcc0000000000 */
[----:B------:R-:W0:Y:S02]  /*7250*/  F2I.S64.TRUNC R2, R3 ;  /* 0x0000000300027311 */ /* 0x000e24000020d900 */
[----:B0-----:R0:W-:Y:S01]  /*7260*/  STG.E.U8 [R16.64], R2 ;  /* 0x0000000210007986 */ /* 0x0011e2000c101124 */
[----:B------:R-:W-:Y:S05]  /*7270*/  BRA `(.L_x_172) ;  /* 0x00000e4000007947 */ /* 0x000fea0003800000 */
.L_x_169:
        /* <DEDUP_REMOVED lines=10> */
.L_x_174:
[----:B------:R-:W-:-:S04]  /*7320*/  PRMT R0, RZ, 0x5410, R0 ;  /* 0x00005410ff007816 */ /* 0x000fc80000000000 */
[----:B------:R-:W0:Y:S02]  /*7330*/  F2I.FTZ.TRUNC.NTZ R3, R0 ;  /* 0x0000000000037305 */ /* 0x000e24000021f100 */
[----:B0-----:R0:W-:Y:S01]  /*7340*/  STG.E [R16.64], R3 ;  /* 0x0000000310007986 */ /* 0x0011e2000c101924 */
[----:B------:R-:W-:Y:S05]  /*7350*/  BRA `(.L_x_172) ;  /* 0x00000d6000007947 */ /* 0x000fea0003800000 */
.L_x_173:
[----:B------:R-:W-:-:S04]  /*7360*/  PRMT R0, RZ, 0x5410, R0 ;  /* 0x00005410ff007816 */ /* 0x000fc80000000000 */
[----:B------:R-:W0:Y:S02]  /*7370*/  F2I.FTZ.TRUNC.NTZ R3, R0 ;  /* 0x0000000000037305 */ /* 0x000e24000021f100 */
[----:B0-----:R0:W-:Y:S01]  /*7380*/  STG.E.U16 [R16.64], R3 ;  /* 0x0000000310007986 */ /* 0x0011e2000c101524 */
[----:B------:R-:W-:Y:S05]  /*7390*/  BRA `(.L_x_172) ;  /* 0x00000d2000007947 */ /* 0x000fea0003800000 */
.L_x_168:
        /* <DEDUP_REMOVED lines=9> */
.L_x_176:
[----:B------:R-:W-:-:S04]  /*7430*/  PRMT R0, RZ, 0x5410, R0 ;  /* 0x00005410ff007816 */ /* 0x000fc80000000000 */
[----:B------:R-:W-:-:S05]  /*7440*/  F2FP.PACK_AB R0, RZ, R0 ;  /* 0x00000000ff00723e */ /* 0x000fca00000000ff */
[----:B------:R0:W-:Y:S01]  /*7450*/  STG.E.U16 [R16.64], R0 ;  /* 0x0000000010007986 */ /* 0x0001e2000c101524 */
[----:B------:R-:W-:Y:S05]  /*7460*/  BRA `(.L_x_172) ;  /* 0x00000c5000007947 */ /* 0x000fea0003800000 */
.L_x_175:
        /* <DEDUP_REMOVED lines=10> */
.L_x_178:
[----:B------:R-:W-:-:S04]  /*7510*/  PRMT R0, RZ, 0x5410, R0 ;  /* 0x00005410ff007816 */ /* 0x000fc80000000000 */
[----:B------:R-:W-:-:S04]  /*7520*/  F2FP.PACK_AB R3, RZ, R0 ;  /* 0x00000000ff03723e */ /* 0x000fc800000000ff */
[----:B------:R-:W-:-:S05]  /*7530*/  PRMT R3, R3, 0x5410, RZ ;  /* 0x0000541003037816 */ /* 0x000fca00000000ff */
[----:B------:R0:W-:Y:S01]  /*7540*/  STG.E [R16.64], R3 ;  /* 0x0000000310007986 */ /* 0x0001e2000c101924 */
[----:B------:R-:W-:Y:S05]  /*7550*/  BRA `(.L_x_172) ;  /* 0x00000b6000007947 */ /* 0x000fea0003800000 */
.L_x_177:
[----:B------:R-:W-:-:S05]  /*7560*/  PRMT R2, RZ, 0x5410, R0 ;  /* 0x00005410ff027816 */ /* 0x000fca0000000000 */
[----:B------:R-:W-:-:S06]  /*7570*/  FMUL.FTZ R2, R2, 1 ;  /* 0x3f80000002027820 */ /* 0x000fcc0000410000 */
[----:B------:R-:W0:Y:S02]  /*7580*/  F2F.F64.F32 R2, R2 ;  /* 0x0000000200027310 */ /* 0x000e240000201800 */
[----:B0-----:R0:W-:Y:S01]  /*7590*/  STG.E.64 [R16.64], R2 ;  /* 0x0000000210007986 */ /* 0x0011e2000c101b24 */
[----:B------:R-:W-:Y:S05]  /*75a0*/  BRA `(.L_x_172) ;  /* 0x00000b1000007947 */ /* 0x000fea0003800000 */
.L_x_167:
        /* <DEDUP_REMOVED lines=13> */
.L_x_181:
[----:B------:R-:W-:Y:S01]  /*7680*/  PRMT R0, RZ, 0x5410, R0 ;  /* 0x00005410ff007816 */ /* 0x000fe20000000000 */
[----:B------:R-:W-:-:S04]  /*7690*/  CS2R R6, SRZ ;  /* 0x0000000000067805 */ /* 0x000fc8000001ff00 */
[----:B------:R-:W-:-:S04]  /*76a0*/  FMUL.FTZ R0, R0, 1 ;  /* 0x3f80000000007820 */ /* 0x000fc80000410000 */
[----:B------:R-:W0:Y:S02]  /*76b0*/  F2F.F64.F32 R4, R0 ;  /* 0x0000000000047310 */ /* 0x000e240000201800 */
[----:B0-----:R0:W-:Y:S01]  /*76c0*/  STG.E.128 [R16.64], R4 ;  /* 0x0000000410007986 */ /* 0x0011e2000c101d24 */
[----:B------:R-:W-:Y:S05]  /*76d0*/  BRA `(.L_x_172) ;  /* 0x000009e000007947 */ /* 0x000fea0003800000 */
.L_x_180:
        /* <DEDUP_REMOVED lines=21> */
.L_x_185:
[----:B------:R-:W-:Y:S05]  /*7830*/  BSYNC B0 ;  /* 0x0000000000007941 */ /* 0x000fea0003800000 */
.L_x_184:
[----:B------:R-:W-:-:S05]  /*7840*/  LOP3.LUT R3, R0, R3, RZ, 0xfc, !PT ;  /* 0x0000000300037212 */ /* 0x000fca00078efcff */
[----:B------:R0:W-:Y:S01]  /*7850*/  STG.E.U8 [R16.64], R3 ;  /* 0x0000000310007986 */ /* 0x0001e2000c101124 */
[----:B------:R-:W-:Y:S05]  /*7860*/  BRA `(.L_x_172) ;  /* 0x0000085000007947 */ /* 0x000fea0003800000 */
.L_x_183:
        /* <DEDUP_REMOVED lines=13> */
.L_x_187:
[----:B------:R-:W-:Y:S01]  /*7940*/  IMAD.MOV.U32 R0, RZ, RZ, 0x7f ;  /* 0x0000007fff007424 */ /* 0x000fe200078e00ff */
[----:B------:R-:W-:-:S04]  /*7950*/  ISETP.GT.U32.AND P0, PT, R2, 0x7f800000, PT ;  /* 0x7f8000000200780c */ /* 0x000fc80003f04070 */
[----:B------:R-:W-:-:S04]  /*7960*/  SEL R0, R0, 0x7c, P0 ;  /* 0x0000007c00007807 */ /* 0x000fc80000000000 */
.L_x_188:
[----:B------:R-:W-:Y:S05]  /*7970*/  BSYNC B0 ;  /* 0x0000000000007941 */ /* 0x000fea0003800000 */
.L_x_186:
[----:B------:R-:W-:-:S04]  /*7980*/  LOP3.LUT R2, R3, 0x80000000, RZ, 0xc0, !PT ;  /* 0x8000000003027812 */ /* 0x000fc800078ec0ff */
[----:B------:R-:W-:-:S04]  /*7990*/  SHF.R.U32.HI R3, RZ, 0x18, R2 ;  /* 0x00000018ff037819 */ /* 0x000fc80000011602 */
[----:B------:R-:W-:-:S05]  /*79a0*/  LOP3.LUT R3, R0, R3, RZ, 0xfc, !PT ;  /* 0x0000000300037212 */ /* 0x000fca00078efcff */
[----:B------:R0:W-:Y:S01]  /*79b0*/  STG.E.U8 [R16.64], R3 ;  /* 0x0000000310007986 */ /* 0x0001e2000c101124 */
[----:B------:R-:W-:Y:S05]  /*79c0*/  BRA `(.L_x_172) ;  /* 0x000006f000007947 */ /* 0x000fea0003800000 */
.L_x_182:
[----:B------:R0:W-:Y:S01]  /*79d0*/  STG.E.U16 [R16.64], R0 ;  /* 0x0000000010007986 */ /* 0x0001e2000c101524 */
[----:B------:R-:W-:Y:S05]  /*79e0*/  BRA `(.L_x_172) ;  /* 0x000006d000007947 */ /* 0x000fea0003800000 */
.L_x_179:
        /* <DEDUP_REMOVED lines=12> */
.L_x_191:
        /* <DEDUP_REMOVED lines=17> */
.L_x_194:
[----:B------:R-:W-:-:S04]  /*7bc0*/  LOP3.LUT R2, R3, 0x80000000, RZ, 0xc0, !PT ;  /* 0x8000000003027812 */ /* 0x000fc800078ec0ff */
[----:B------:R-:W-:-:S04]  /*7bd0*/  SHF.R.U32.HI R3, RZ, 0x18, R2 ;  /* 0x00000018ff037819 */ /* 0x000fc80000011602 */
[----:B------:R-:W-:-:S04]  /*7be0*/  LOP3.LUT R0, R0, R3, RZ, 0xfc, !PT ;  /* 0x0000000300007212 */ /* 0x000fc800078efcff */
[----:B------:R-:W-:Y:S02]  /*7bf0*/  PRMT R8, R0, 0x7610, R8 ;  /* 0x0000761000087816 */ /* 0x000fe40000000008 */
.L_x_193:
[----:B------:R-:W-:Y:S05]  /*7c00*/  BSYNC B0 ;  /* 0x0000000000007941 */ /* 0x000fea0003800000 */
.L_x_192:
[----:B------:R0:W-:Y:S01]  /*7c10*/  STG.E.U8 [R16.64], R8 ;  /* 0x0000000810007986 */ /* 0x0001e2000c101124 */
[----:B------:R-:W-:Y:S05]  /*7c20*/  BRA `(.L_x_172) ;  /* 0x0000049000007947 */ /* 0x000fea0003800000 */
.L_x_190:
        /* <DEDUP_REMOVED lines=17> */
.L_x_197:
[----:B------:R-:W-:-:S04]  /*7d40*/  LOP3.LUT R2, R3, 0x80000000, RZ, 0xc0, !PT ;  /* 0x8000000003027812 */ /* 0x000fc800078ec0ff */
[----:B------:R-:W-:-:S04]  /*7d50*/  SHF.R.U32.HI R3, RZ, 0x18, R2 ;  /* 0x00000018ff037819 */ /* 0x000fc80000011602 */
[----:B------:R-:W-:-:S04]  /*7d60*/  LOP3.LUT R0, R0, R3, RZ, 0xfc, !PT ;  /* 0x0000000300007212 */ /* 0x000fc800078efcff */
[----:B------:R-:W-:Y:S02]  /*7d70*/  PRMT R8, R0, 0x7610, R8 ;  /* 0x0000761000087816 */ /* 0x000fe40000000008 */
.L_x_196:
[----:B------:R-:W-:Y:S05]  /*7d80*/  BSYNC B0 ;  /* 0x0000000000007941 */ /* 0x000fea0003800000 */
.L_x_195:
[----:B------:R0:W-:Y:S01]  /*7d90*/  STG.E.U8 [R16.64], R8 ;  /* 0x0000000810007986 */ /* 0x0001e2000c101124 */
[----:B------:R-:W-:Y:S05]  /*7da0*/  BRA `(.L_x_172) ;  /* 0x0000031000007947 */ /* 0x000fea0003800000 */
.L_x_189:
        /* <DEDUP_REMOVED lines=22> */
.L_x_171:
        /* <DEDUP_REMOVED lines=20> */
.L_x_199:
[----:B------:R-:W-:-:S06]  /*8050*/  PRMT R2, RZ, 0x5410, R0 ;  /* 0x00005410ff027816 */ /* 0x000fcc0000000000 */
[----:B------:R-:W0:Y:S02]  /*8060*/  F2I.U64.TRUNC R2, R2 ;  /* 0x0000000200027311 */ /* 0x000e24000020d800 */
[----:B0-----:R0:W-:Y:S01]  /*8070*/  STG.E.64 [R16.64], R2 ;  /* 0x0000000210007986 */ /* 0x0011e2000c101b24 */
[----:B------:R-:W-:Y:S05]  /*8080*/  BRA `(.L_x_172) ;  /* 0x0000003000007947 */ /* 0x000fea0003800000 */
.L_x_198:
[----:B------:R-:W-:-:S04]  /*8090*/  PRMT R0, RZ, 0x5410, R0 ;  /* 0x00005410ff007816 */ /* 0x000fc80000000000 */
[----:B------:R-:W0:Y:S02]  /*80a0*/  F2I.FTZ.U32.TRUNC.NTZ R3, R0 ;  /* 0x0000000000037305 */ /* 0x000e24000021f000 */
[----:B0-----:R0:W-:Y:S02]  /*80b0*/  STG.E [R16.64], R3 ;  /* 0x0000000310007986 */ /* 0x0011e4000c101924 */
.L_x_172:
[----:B------:R-:W-:-:S04]  /*80c0*/  IADD3 R23, R23, 0x80, RZ ;  /* 0x0000008017177810 */ /* 0x000fc80007ffe0ff */
[----:B------:R-:W-:-:S13]  /*80d0*/  ISETP.GE.AND P0, PT, R23, c[0x0][0x160], PT ;  /* 0x0000580017007a0c */ /* 0x000fda0003f06270 */
        /* <DEDUP_REMOVED lines=256> */
.L_x_200:
        /* <DEDUP_REMOVED lines=21> */
.L_x_204:
[----:B------:R-:W2:Y:S02]  /*9230*/  LDG.E.U8 R2, [R2.64] ;  /* 0x0000002402027981 */ /* 0x000ea4000c1e1100 */
[----:B--2---:R-:W0:Y:S02]  /*9240*/  I2F.U16 R0, R2 ;  /* 0x0000000200007306 */ /* 0x004e240000101000 */
[----:B0-----:R-:W-:-:S04]  /*9250*/  F2FP.BF16.PACK_AB R0, RZ, R0 ;  /* 0x00000000ff00723e */ /* 0x001fc800000010ff */
[----:B------:R-:W-:Y:S01]  /*9260*/  PRMT R19, R0, 0x7610, R19 ;  /* 0x0000761000137816 */ /* 0x000fe20000000013 */
[----:B------:R-:W-:Y:S05]  /*9270*/  BRA `(.L_x_206) ;  /* 0x00000f0000007947 */ /* 0x000fea0003800000 */
.L_x_203:
        /* <DEDUP_REMOVED lines=11> */
.L_x_208:
[----:B------:R-:W2:Y:S02]  /*9330*/  LDG.E R2, [R2.64] ;  /* 0x0000002402027981 */ /* 0x000ea4000c1e1900 */
[----:B--2---:R-:W0:Y:S02]  /*9340*/  I2F R0, R2 ;  /* 0x0000000200007306 */ /* 0x004e240000201400 */
[----:B0-----:R-:W-:-:S04]  /*9350*/  F2FP.BF16.PACK_AB R0, RZ, R0 ;  /* 0x00000000ff00723e */ /* 0x001fc800000010ff */
[----:B------:R-:W-:Y:S01]  /*9360*/  PRMT R19, R0, 0x7610, R19 ;  /* 0x0000761000137816 */ /* 0x000fe20000000013 */
[----:B------:R-:W-:Y:S05]  /*9370*/  BRA `(.L_x_206) ;  /* 0x00000e0000007947 */ /* 0x000fea0003800000 */
.L_x_207:
[----:B------:R-:W2:Y:S02]  /*9380*/  LDG.E.U16 R2, [R2.64] ;  /* 0x0000002402027981 */ /* 0x000ea4000c1e1500 */
[----:B--2---:R-:W0:Y:S02]  /*9390*/  I2F.S16 R0, R2 ;  /* 0x0000000200007306 */ /* 0x004e240000101400 */
[----:B0-----:R-:W-:-:S04]  /*93a0*/  F2FP.BF16.PACK_AB R0, RZ, R0 ;  /* 0x00000000ff00723e */ /* 0x001fc800000010ff */
[----:B------:R-:W-:Y:S01]  /*93b0*/  PRMT R19, R0, 0x7610, R19 ;  /* 0x0000761000137816 */ /* 0x000fe20000000013 */
[----:B------:R-:W-:Y:S05]  /*93c0*/  BRA `(.L_x_206) ;  /* 0x00000db000007947 */ /* 0x000fea0003800000 */
.L_x_202:
        /* <DEDUP_REMOVED lines=9> */
.L_x_210:
[----:B------:R-:W2:Y:S02]  /*9460*/  LDG.E.U16 R0, [R2.64] ;  /* 0x0000002402007981 */ /* 0x000ea4000c1e1500 */
[----:B--2---:R-:W-:-:S05]  /*9470*/  HADD2.F32 R0, -RZ, R0.H0_H0 ;  /* 0x20000000ff007230 */ /* 0x004fca0000004100 */
[----:B------:R-:W-:-:S04]  /*9480*/  F2FP.BF16.PACK_AB R0, RZ, R0 ;  /* 0x00000000ff00723e */ /* 0x000fc800000010ff */
[----:B------:R-:W-:Y:S01]  /*9490*/  PRMT R19, R0, 0x7610, R19 ;  /* 0x0000761000137816 */ /* 0x000fe20000000013 */
[----:B------:R-:W-:Y:S05]  /*94a0*/  BRA `(.L_x_206) ;  /* 0x00000cd000007947 */ /* 0x000fea0003800000 */
.L_x_209:
        /* <DEDUP_REMOVED lines=9> */
.L_x_212:
[----:B------:R-:W2:Y:S02]  /*9540*/  LDG.E.U16 R2, [R2.64] ;  /* 0x0000002402027981 */ /* 0x000ea4000c1e1500 */
[----:B--2---:R-:W-:-:S05]  /*9550*/  HADD2.F32 R0, -RZ, R2.H0_H0 ;  /* 0x20000002ff007230 */ /* 0x004fca0000004100 */
[----:B------:R-:W-:-:S04]  /*9560*/  F2FP.BF16.PACK_AB R0, RZ, R0 ;  /* 0x00000000ff00723e */ /* 0x000fc800000010ff */
[----:B------:R-:W-:Y:S01]  /*9570*/  PRMT R19, R0, 0x7610, R19 ;  /* 0x0000761000137816 */ /* 0x000fe20000000013 */
[----:B------:R-:W-:Y:S05]  /*9580*/  BRA `(.L_x_206) ;  /* 0x00000bf000007947 */ /* 0x000fea0003800000 */
.L_x_211:
[----:B------:R-:W2:Y:S02]  /*9590*/  LDG.E.64 R2, [R2.64] ;  /* 0x0000002402027981 */ /* 0x000ea4000c1e1b00 */
[----:B--2---:R-:W0:Y:S01]  /*95a0*/  F2F.F32.F64 R0, R2 ;  /* 0x0000000200007310 */ /* 0x004e220000301000 */
[----:B------:R-:W0:-:S14]  /*95b0*/  DSETP.GEU.AND P0, PT, |R2|, c[0x2][0x0], PT ;  /* 0x008000000200762a */ /* 0x000e1c0003f0e200 */
[----:B0-----:R-:W-:-:S05]  /*95c0*/  @!P0 FMUL R0, R0, 1.175494350822287508e-38 ;  /* 0x0080000000008820 */ /* 0x001fca0000400000 */
[----:B------:R-:W-:-:S04]  /*95d0*/  F2FP.BF16.PACK_AB R0, RZ, R0 ;  /* 0x00000000ff00723e */ /* 0x000fc800000010ff */
[----:B------:R-:W-:Y:S01]  /*95e0*/  PRMT R19, R0, 0x7610, R19 ;  /* 0x0000761000137816 */ /* 0x000fe20000000013 */
[----:B------:R-:W-:Y:S05]  /*95f0*/  BRA `(.L_x_206) ;  /* 0x00000b8000007947 */ /* 0x000fea0003800000 */
.L_x_201:
        /* <DEDUP_REMOVED lines=14> */
.L_x_215:
[----:B------:R-:W2:Y:S02]  /*96e0*/  LDG.E.64 R2, [R2.64] ;  /* 0x0000002402027981 */ /* 0x000ea4000c1e1b00 */
[----:B--2---:R-:W0:Y:S01]  /*96f0*/  F2F.F32.F64 R0, R2 ;  /* 0x0000000200007310 */ /* 0x004e220000301000 */
[----:B------:R-:W0:-:S14]  /*9700*/  DSETP.GEU.AND P0, PT, |R2|, c[0x2][0x0], PT ;  /* 0x008000000200762a */ /* 0x000e1c0003f0e200 */
[----:B0-----:R-:W-:-:S05]  /*9710*/  @!P0 FMUL R0, R0, 1.175494350822287508e-38 ;  /* 0x0080000000008820 */ /* 0x001fca0000400000 */
[----:B------:R-:W-:-:S04]  /*9720*/  F2FP.BF16.PACK_AB R0, RZ, R0 ;  /* 0x00000000ff00723e */ /* 0x000fc800000010ff */
[----:B------:R-:W-:Y:S01]  /*9730*/  PRMT R19, R0, 0x7610, R19 ;  /* 0x0000761000137816 */ /* 0x000fe20000000013 */
[----:B------:R-:W-:Y:S05]  /*9740*/  BRA `(.L_x_206) ;  /* 0x00000a3000007947 */ /* 0x000fea0003800000 */
.L_x_214:
        /* <DEDUP_REMOVED lines=28> */
.L_x_217:
        /* <DEDUP_REMOVED lines=15> */
.L_x_216:
[----:B------:R0:W5:Y:S01]  /*9a00*/  LDG.E.U16 R19, [R2.64] ;  /* 0x0000002402137981 */ /* 0x000162000c1e1500 */
[----:B------:R-:W-:Y:S05]  /*9a10*/  BRA `(.L_x_206) ;  /* 0x0000076000007947 */ /* 0x000fea0003800000 */
.L_x_213:
        /* <DEDUP_REMOVED lines=12> */
.L_x_220:
        /* <DEDUP_REMOVED lines=21> */
.L_x_224:
[----:B------:R-:W-:Y:S05]  /*9c30*/  BSYNC B1 ;  /* 0x0000000000017941 */ /* 0x000fea0003800000 */
.L_x_223:
[----:B------:R-:W-:Y:S01]  /*9c40*/  LEA R3, R0, 0x3b800000, 0x17 ;  /* 0x3b80000000037811 */ /* 0x000fe200078eb8ff */
[----:B------:R-:W-:-:S05]  /*9c50*/  IMAD.SHL.U32 R0, R2, 0x100000, RZ ;  /* 0x0010000002007824 */ /* 0x000fca00078e00ff */
[----:B------:R-:W-:Y:S02]  /*9c60*/  LOP3.LUT R0, R3, R0, R4, 0xfe, !PT ;  /* 0x0000000003007212 */ /* 0x000fe400078efe04 */
.L_x_222:
[----:B------:R-:W-:Y:S05]  /*9c70*/  BSYNC B0 ;  /* 0x0000000000007941 */ /* 0x000fea0003800000 */
.L_x_221:
[----:B------:R-:W-:-:S04]  /*9c80*/  F2FP.BF16.PACK_AB R0, RZ, R0 ;  /* 0x00000000ff00723e */ /* 0x000fc800000010ff */
[----:B------:R-:W-:Y:S01]  /*9c90*/  PRMT R19, R0, 0x7610, R19 ;  /* 0x0000761000137816 */ /* 0x000fe20000000013 */
[----:B------:R-:W-:Y:S05]  /*9ca0*/  BRA `(.L_x_206) ;  /* 0x000004d000007947 */ /* 0x000fea0003800000 */
.L_x_219:
        /* <DEDUP_REMOVED lines=21> */
.L_x_228:
[----:B------:R-:W-:Y:S05]  /*9e00*/  BSYNC B1 ;  /* 0x0000000000017941 */ /* 0x000fea0003800000 */
.L_x_227:
[----:B------:R-:W-:Y:S01]  /*9e10*/  LEA R3, R0, 0x37800000, 0x17 ;  /* 0x3780000000037811 */ /* 0x000fe200078eb8ff */
[----:B------:R-:W-:-:S05]  /*9e20*/  IMAD.SHL.U32 R0, R2, 0x200000, RZ ;  /* 0x0020000002007824 */ /* 0x000fca00078e00ff */
[----:B------:R-:W-:Y:S02]  /*9e30*/  LOP3.LUT R0, R3, R0, R4, 0xfe, !PT ;  /* 0x0000000003007212 */ /* 0x000fe400078efe04 */
.L_x_226:
[----:B------:R-:W-:Y:S05]  /*9e40*/  BSYNC B0 ;  /* 0x0000000000007941 */ /* 0x000fea0003800000 */
.L_x_225:
[----:B------:R-:W-:-:S04]  /*9e50*/  F2FP.BF16.PACK_AB R0, RZ, R0 ;  /* 0x00000000ff00723e */ /* 0x000fc800000010ff */
[----:B------:R-:W-:Y:S01]  /*9e60*/  PRMT R19, R0, 0x7610, R19 ;  /* 0x0000761000137816 */ /* 0x000fe20000000013 */
[----:B------:R-:W-:Y:S05]  /*9e70*/  BRA `(.L_x_206) ;  /* 0x0000030000007947 */ /* 0x000fea0003800000 */
.L_x_218:
        /* <DEDUP_REMOVED lines=14> */
.L_x_232:
[----:B------:R-:W-:Y:S05]  /*9f60*/  BSYNC B0 ;  /* 0x0000000000007941 */ /* 0x000fea0003800000 */
.L_x_231:
[----:B------:R-:W-:-:S04]  /*9f70*/  F2FP.BF16.PACK_AB R0, RZ, R0 ;  /* 0x00000000ff00723e */ /* 0x000fc800000010ff */
[----:B------:R-:W-:Y:S01]  /*9f80*/  PRMT R19, R0, 0x7610, R19 ;  /* 0x0000761000137816 */ /* 0x000fe20000000013 */
[----:B------:R-:W-:Y:S05]  /*9f90*/  BRA `(.L_x_206) ;  /* 0x000001e000007947 */ /* 0x000fea0003800000 */
.L_x_205:
        /* <DEDUP_REMOVED lines=21> */
.L_x_230:
[----:B------:R-:W2:Y:S02]  /*a0f0*/  LDG.E.64 R2, [R2.64] ;  /* 0x0000002402027981 */ /* 0x000ea4000c1e1b00 */
[----:B--2---:R-:W0:Y:S02]  /*a100*/  I2F.U64 R0, R2 ;  /* 0x0000000200007312 */ /* 0x004e240000301000 */
[----:B0-----:R-:W-:-:S04]  /*a110*/  F2FP.BF16.PACK_AB R0, RZ, R0 ;  /* 0x00000000ff00723e */ /* 0x001fc800000010ff */
[----:B------:R-:W-:Y:S01]  /*a120*/  PRMT R19, R0, 0x7610, R19 ;  /* 0x0000761000137816 */ /* 0x000fe20000000013 */
[----:B------:R-:W-:Y:S05]  /*a130*/  BRA `(.L_x_206) ;  /* 0x0000004000007947 */ /* 0x000fea0003800000 */
.L_x_229:
[----:B------:R-:W2:Y:S02]  /*a140*/  LDG.E R2, [R2.64] ;  /* 0x0000002402027981 */ /* 0x000ea4000c1e1900 */
[----:B--2---:R-:W0:Y:S02]  /*a150*/  I2F.U32 R0, R2 ;  /* 0x0000000200007306 */ /* 0x004e240000201000 */
[----:B0-----:R-:W-:-:S04]  /*a160*/  F2FP.BF16.PACK_AB R0, RZ, R0 ;  /* 0x00000000ff00723e */ /* 0x001fc800000010ff */
[----:B------:R-:W-:Y:S02]  /*a170*/  PRMT R19, R0, 0x7610, R19 ;  /* 0x0000761000137816 */ /* 0x000fe40000000013 */
.L_x_206:
        /* <DEDUP_REMOVED lines=18> */
.L_x_236:
[----:B------:R-:W2:Y:S02]  /*a2a0*/  LDG.E.U8 R2, [R2.64] ;  /* 0x0000002402027981 */ /* 0x000ea4000c1e1100 */
[----:B--2---:R-:W0:Y:S02]  /*a2b0*/  I2F.U16 R0, R2 ;  /* 0x0000000200007306 */ /* 0x004e240000101000 */
[----:B0-----:R-:W-:Y:S01]  /*a2c0*/  F2FP.BF16.PACK_AB R0, RZ, R0 ;  /* 0x00000000ff00723e */ /* 0x001fe200000010ff */
[----:B------:R-:W-:Y:S05]  /*a2d0*/  BRA `(.L_x_238) ;  /* 0x00000e3000007947 */ /* 0x000fea0003800000 */
.L_x_235:
        /* <DEDUP_REMOVED lines=10> */
.L_x_240:
[----:B------:R-:W2:Y:S02]  /*a380*/  LDG.E R2, [R2.64] ;  /* 0x0000002402027981 */ /* 0x000ea4000c1e1900 */
[----:B--2---:R-:W0:Y:S02]  /*a390*/  I2F R0, R2 ;  /* 0x0000000200007306 */ /* 0x004e240000201400 */
[----:B0-----:R-:W-:Y:S01]  /*a3a0*/  F2FP.BF16.PACK_AB R0, RZ, R0 ;  /* 0x00000000ff00723e */ /* 0x001fe200000010ff */
[----:B------:R-:W-:Y:S05]  /*a3b0*/  BRA `(.L_x_238) ;  /* 0x00000d5000007947 */ /* 0x000fea0003800000 */
.L_x_239:
[----:B------:R-:W2:Y:S02]  /*a3c0*/  LDG.E.U16 R2, [R2.64] ;  /* 0x0000002402027981 */ /* 0x000ea4000c1e1500 */
[----:B--2---:R-:W0:Y:S02]  /*a3d0*/  I2F.S16 R0, R2 ;  /* 0x0000000200007306 */ /* 0x004e240000101400 */
[----:B0-----:R-:W-:Y:S01]  /*a3e0*/  F2FP.BF16.PACK_AB R0, RZ, R0 ;  /* 0x00000000ff00723e */ /* 0x001fe200000010ff */
[----:B------:R-:W-:Y:S05]  /*a3f0*/  BRA `(.L_x_238) ;  /* 0x00000d1000007947 */ /* 0x000fea0003800000 */
.L_x_234:
        /* <DEDUP_REMOVED lines=9> */
.L_x_242:
[----:B------:R-:W2:Y:S02]  /*a490*/  LDG.E.U16 R0, [R2.64] ;  /* 0x0000002402007981 */ /* 0x000ea4000c1e1500 */
[----:B--2---:R-:W-:-:S05]  /*a4a0*/  HADD2.F32 R0, -RZ, R0.H0_H0 ;  /* 0x20000000ff007230 */ /* 0x004fca0000004100 */
[----:B------:R-:W-:Y:S01]  /*a4b0*/  F2FP.BF16.PACK_AB R0, RZ, R0 ;  /* 0x00000000ff00723e */ /* 0x000fe200000010ff */
[----:B------:R-:W-:Y:S05]  /*a4c0*/  BRA `(.L_x_238) ;  /* 0x00000c4000007947 */ /* 0x000fea0003800000 */
.L_x_241:
        /* <DEDUP_REMOVED lines=9> */
.L_x_244:
[----:B------:R-:W2:Y:S02]  /*a560*/  LDG.E.U16 R2, [R2.64] ;  /* 0x0000002402027981 */ /* 0x000ea4000c1e1500 */
[----:B--2---:R-:W-:-:S05]  /*a570*/  HADD2.F32 R0, -RZ, R2.H0_H0 ;  /* 0x20000002ff007230 */ /* 0x004fca0000004100 */
[----:B------:R-:W-:Y:S01]  /*a580*/  F2FP.BF16.PACK_AB R0, RZ, R0 ;  /* 0x00000000ff00723e */ /* 0x000fe200000010ff */
[----:B------:R-:W-:Y:S05]  /*a590*/  BRA `(.L_x_238) ;  /* 0x00000b7000007947 */ /* 0x000fea0003800000 */
.L_x_243:
[----:B------:R-:W2:Y:S02]  /*a5a0*/  LDG.E.64 R2, [R2.64] ;  /* 0x0000002402027981 */ /* 0x000ea4000c1e1b00 */
[----:B--2---:R-:W0:Y:S01]  /*a5b0*/  F2F.F32.F64 R0, R2 ;  /* 0x0000000200007310 */ /* 0x004e220000301000 */
[----:B------:R-:W0:-:S14]  /*a5c0*/  DSETP.GEU.AND P0, PT, |R2|, c[0x2][0x0], PT ;  /* 0x008000000200762a */ /* 0x000e1c0003f0e200 */
[----:B0-----:R-:W-:-:S05]  /*a5d0*/  @!P0 FMUL R0, R0, 1.175494350822287508e-38 ;  /* 0x0080000000008820 */ /* 0x001fca0000400000 */
[----:B------:R-:W-:Y:S01]  /*a5e0*/  F2FP.BF16.PACK_AB R0, RZ, R0 ;  /* 0x00000000ff00723e */ /* 0x000fe200000010ff */
[----:B------:R-:W-:Y:S05]  /*a5f0*/  BRA `(.L_x_238) ;  /* 0x00000b1000007947 */ /* 0x000fea0003800000 */
.L_x_233:
        /* <DEDUP_REMOVED lines=13> */
.L_x_247:
[----:B------:R-:W2:Y:S02]  /*a6d0*/  LDG.E.64 R2, [R2.64] ;  /* 0x0000002402027981 */ /* 0x000ea4000c1e1b00 */
[----:B--2---:R-:W0:Y:S01]  /*a6e0*/  F2F.F32.F64 R0, R2 ;  /* 0x0000000200007310 */ /* 0x004e220000301000 */
[----:B------:R-:W0:-:S14]  /*a6f0*/  DSETP.GEU.AND P0, PT, |R2|, c[0x2][0x0], PT ;  /* 0x008000000200762a */ /* 0x000e1c0003f0e200 */
[----:B0-----:R-:W-:-:S05]  /*a700*/  @!P0 FMUL R0, R0, 1.175494350822287508e-38 ;  /* 0x0080000000008820 */ /* 0x001fca0000400000 */
[----:B------:R-:W-:Y:S01]  /*a710*/  F2FP.BF16.PACK_AB R0, RZ, R0 ;  /* 0x00000000ff00723e */ /* 0x000fe200000010ff */
[----:B------:R-:W-:Y:S05]  /*a720*/  BRA `(.L_x_238) ;  /* 0x000009e000007947 */ /* 0x000fea0003800000 */
.L_x_246:
        /* <DEDUP_REMOVED lines=28> */
.L_x_249:
        /* <DEDUP_REMOVED lines=15> */
.L_x_248:
[----:B------:R0:W5:Y:S01]  /*a9e0*/  LDG.E.U16 R0, [R2.64] ;  /* 0x0000002402007981 */ /* 0x000162000c1e1500 */
[----:B------:R-:W-:Y:S05]  /*a9f0*/  BRA `(.L_x_238) ;  /* 0x0000071000007947 */ /* 0x000fea0003800000 */
.L_x_245:
        /* <DEDUP_REMOVED lines=12> */
.L_x_252:
        /* <DEDUP_REMOVED lines=21> */
.L_x_256:
[----:B------:R-:W-:Y:S05]  /*ac10*/  BSYNC B1 ;  /* 0x0000000000017941 */ /* 0x000fea0003800000 */
.L_x_255:
[----:B------:R-:W-:Y:S01]  /*ac20*/  LEA R3, R0, 0x3b800000, 0x17 ;  /* 0x3b80000000037811 */ /* 0x000fe200078eb8ff */
[----:B------:R-:W-:-:S05]  /*ac30*/  IMAD.SHL.U32 R0, R2, 0x100000, RZ ;  /* 0x0010000002007824 */ /* 0x000fca00078e00ff */
[----:B------:R-:W-:Y:S02]  /*ac40*/  LOP3.LUT R0, R3, R0, R4, 0xfe, !PT ;  /* 0x0000000003007212 */ /* 0x000fe400078efe04 */
.L_x_254:
[----:B------:R-:W-:Y:S05]  /*ac50*/  BSYNC B0 ;  /* 0x0000000000007941 */ /* 0x000fea0003800000 */
.L_x_253:
[----:B------:R-:W-:Y:S01]  /*ac60*/  F2FP.BF16.PACK_AB R0, RZ, R0 ;  /* 0x00000000ff00723e */ /* 0x000fe200000010ff */
[----:B------:R-:W-:Y:S05]  /*ac70*/  BRA `(.L_x_238) ;  /* 0x0000049000007947 */ /* 0x000fea0003800000 */
.L_x_251:
        /* <DEDUP_REMOVED lines=21> */
.L_x_260:
[----:B------:R-:W-:Y:S05]  /*add0*/  BSYNC B1 ;  /* 0x0000000000017941 */ /* 0x000fea0003800000 */
.L_x_259:
[----:B------:R-:W-:Y:S01]  /*ade0*/  LEA R3, R0, 0x37800000, 0x17 ;  /* 0x3780000000037811 */ /* 0x000fe200078eb8ff */
[----:B------:R-:W-:-:S05]  /*adf0*/  IMAD.SHL.U32 R0, R2, 0x200000, RZ ;  /* 0x0020000002007824 */ /* 0x000fca00078e00ff */
[----:B------:R-:W-:Y:S02]  /*ae00*/  LOP3.LUT R0, R3, R0, R4, 0xfe, !PT ;  /* 0x0000000003007212 */ /* 0x000fe400078efe04 */
.L_x_258:
[----:B------:R-:W-:Y:S05]  /*ae10*/  BSYNC B0 ;  /* 0x0000000000007941 */ /* 0x000fea0003800000 */
.L_x_257:
[----:B------:R-:W-:Y:S01]  /*ae20*/  F2FP.BF16.PACK_AB R0, RZ, R0 ;  /* 0x00000000ff00723e */ /* 0x000fe200000010ff */
[----:B------:R-:W-:Y:S05]  /*ae30*/  BRA `(.L_x_238) ;  /* 0x000002d000007947 */ /* 0x000fea0003800000 */
.L_x_250:
        /* <DEDUP_REMOVED lines=14> */
.L_x_264:
[----:B------:R-:W-:Y:S05]  /*af20*/  BSYNC B0 ;  /* 0x0000000000007941 */ /* 0x000fea0003800000 */
.L_x_263:
[----:B------:R-:W-:Y:S01]  /*af30*/  F2FP.BF16.PACK_AB R0, RZ, R0 ;  /* 0x00000000ff00723e */ /* 0x000fe200000010ff */
[----:B------:R-:W-:Y:S05]  /*af40*/  BRA `(.L_x_238) ;  /* 0x000001c000007947 */ /* 0x000fea0003800000 */
.L_x_237:
        /* <DEDUP_REMOVED lines=21> */
.L_x_262:
[----:B------:R-:W2:Y:S02]  /*b0a0*/  LDG.E.64 R2, [R2.64] ;  /* 0x0000002402027981 */ /* 0x000ea4000c1e1b00 */
[----:B--2---:R-:W0:Y:S02]  /*b0b0*/  I2F.U64 R0, R2 ;  /* 0x0000000200007312 */ /* 0x004e240000301000 */
[----:B0-----:R-:W-:Y:S01]  /*b0c0*/  F2FP.BF16.PACK_AB R0, RZ, R0 ;  /* 0x00000000ff00723e */ /* 0x001fe200000010ff */
[----:B------:R-:W-:Y:S05]  /*b0d0*/  BRA `(.L_x_238) ;  /* 0x0000003000007947 */ /* 0x000fea0003800000 */
.L_x_261:
[----:B------:R-:W2:Y:S02]  /*b0e0*/  LDG.E R2, [R2.64] ;  /* 0x0000002402027981 */ /* 0x000ea4000c1e1900 */
[----:B--2---:R-:W0:Y:S02]  /*b0f0*/  I2F.U32 R0, R2 ;  /* 0x0000000200007306 */ /* 0x004e240000201000 */
[----:B0-----:R-:W-:-:S06]  /*b100*/  F2FP.BF16.PACK_AB R0, RZ, R0 ;  /* 0x00000000ff00723e */ /* 0x001fcc00000010ff */
.L_x_238:
        /* <DEDUP_REMOVED lines=21> */
.L_x_268:
[----:B------:R-:W-:-:S06]  /*b260*/  PRMT R3, RZ, 0x5410, R0 ;  /* 0x00005410ff037816 */ /* 0x000fcc0000000000 */
[----:B------:R-:W0:Y:S02]  /*b270*/  F2I.S64.TRUNC R2, R3 ;  /* 0x0000000300027311 */ /* 0x000e24000020d900 */
[----:B0-----:R0:W-:Y:S01]  /*b280*/  STG.E.U8 [R16.64], R2 ;  /* 0x0000000210007986 */ /* 0x0011e2000c101124 */
[----:B------:R-:W-:Y:S05]  /*b290*/  BRA `(.L_x_270) ;  /* 0x00000e4000007947 */ /* 0x000fea0003800000 */
.L_x_267:
        /* <DEDUP_REMOVED lines=10> */
.L_x_272:
[----:B------:R-:W-:-:S04]  /*b340*/  PRMT R0, RZ, 0x5410, R0 ;  /* 0x00005410ff007816 */ /* 0x000fc80000000000 */
[----:B------:R-:W0:Y:S02]  /*b350*/  F2I.FTZ.TRUNC.NTZ R3, R0 ;  /* 0x0000000000037305 */ /* 0x000e24000021f100 */
[----:B0-----:R0:W-:Y:S01]  /*b360*/  STG.E [R16.64], R3 ;  /* 0x0000000310007986 */ /* 0x0011e2000c101924 */
[----:B------:R-:W-:Y:S05]  /*b370*/  BRA `(.L_x_270) ;  /* 0x00000d6000007947 */ /* 0x000fea0003800000 */
.L_x_271:
[----:B------:R-:W-:-:S04]  /*b380*/  PRMT R0, RZ, 0x5410, R0 ;  /* 0x00005410ff007816 */ /* 0x000fc80000000000 */
[----:B------:R-:W0:Y:S02]  /*b390*/  F2I.FTZ.TRUNC.NTZ R3, R0 ;  /* 0x0000000000037305 */ /* 0x000e24000021f100 */
[----:B0-----:R0:W-:Y:S01]  /*b3a0*/  STG.E.U16 [R16.64], R3 ;  /* 0x0000000310007986 */ /* 0x0011e2000c101524 */
[----:B------:R-:W-:Y:S05]  /*b3b0*/  BRA `(.L_x_270) ;  /* 0x00000d2000007947 */ /* 0x000fea0003800000 */
.L_x_266:
        /* <DEDUP_REMOVED lines=9> */
.L_x_274:
[----:B------:R-:W-:-:S04]  /*b450*/  PRMT R0, RZ, 0x5410, R0 ;  /* 0x00005410ff007816 */ /* 0x000fc80000000000 */
[----:B------:R-:W-:-:S05]  /*b460*/  F2FP.PACK_AB R0, RZ, R0 ;  /* 0x00000000ff00723e */ /* 0x000fca00000000ff */
[----:B------:R0:W-:Y:S01]  /*b470*/  STG.E.U16 [R16.64], R0 ;  /* 0x0000000010007986 */ /* 0x0001e2000c101524 */
[----:B------:R-:W-:Y:S05]  /*b480*/  BRA `(.L_x_270) ;  /* 0x00000c5000007947 */ /* 0x000fea0003800000 */
.L_x_273:
        /* <DEDUP_REMOVED lines=10> */
.L_x_276:
[----:B------:R-:W-:-:S04]  /*b530*/  PRMT R0, RZ, 0x5410, R0 ;  /* 0x00005410ff007816 */ /* 0x000fc80000000000 */
[----:B------:R-:W-:-:S04]  /*b540*/  F2FP.PACK_AB R3, RZ, R0 ;  /* 0x00000000ff03723e */ /* 0x000fc800000000ff */
[----:B------:R-:W-:-:S05]  /*b550*/  PRMT R3, R3, 0x5410, RZ ;  /* 0x0000541003037816 */ /* 0x000fca00000000ff */
[----:B------:R0:W-:Y:S01]  /*b560*/  STG.E [R16.64], R3 ;  /* 0x0000000310007986 */ /* 0x0001e2000c101924 */
[----:B------:R-:W-:Y:S05]  /*b570*/  BRA `(.L_x_270) ;  /* 0x00000b6000007947 */ /* 0x000fea0003800000 */
.L_x_275:
[----:B------:R-:W-:-:S05]  /*b580*/  PRMT R2, RZ, 0x5410, R0 ;  /* 0x00005410ff027816 */ /* 0x000fca0000000000 */
[----:B------:R-:W-:-:S06]  /*b590*/  FMUL.FTZ R2, R2, 1 ;  /* 0x3f80000002027820 */ /* 0x000fcc0000410000 */
[----:B------:R-:W0:Y:S02]  /*b5a0*/  F2F.F64.F32 R2, R2 ;  /* 0x0000000200027310 */ /* 0x000e240000201800 */
[----:B0-----:R0:W-:Y:S01]  /*b5b0*/  STG.E.64 [R16.64], R2 ;  /* 0x0000000210007986 */ /* 0x0011e2000c101b24 */
[----:B------:R-:W-:Y:S05]  /*b5c0*/  BRA `(.L_x_270) ;  /* 0x00000b1000007947 */ /* 0x000fea0003800000 */
.L_x_265:
        /* <DEDUP_REMOVED lines=13> */
.L_x_279:
[----:B------:R-:W-:Y:S01]  /*b6a0*/  PRMT R0, RZ, 0x5410, R0 ;  /* 0x00005410ff007816 */ /* 0x000fe20000000000 */
[----:B------:R-:W-:-:S04]  /*b6b0*/  CS2R R6, SRZ ;  /* 0x0000000000067805 */ /* 0x000fc8000001ff00 */
[----:B------:R-:W-:-:S04]  /*b6c0*/  FMUL.FTZ R0, R0, 1 ;  /* 0x3f80000000007820 */ /* 0x000fc80000410000 */
[----:B------:R-:W0:Y:S02]  /*b6d0*/  F2F.F64.F32 R4, R0 ;  /* 0x0000000000047310 */ /* 0x000e240000201800 */
[----:B0-----:R0:W-:Y:S01]  /*b6e0*/  STG.E.128 [R16.64], R4 ;  /* 0x0000000410007986 */ /* 0x0011e2000c101d24 */
[----:B------:R-:W-:Y:S05]  /*b6f0*/  BRA `(.L_x_270) ;  /* 0x000009e000007947 */ /* 0x000fea0003800000 */
.L_x_278:
        /* <DEDUP_REMOVED lines=21> */
.L_x_283:
[----:B------:R-:W-:Y:S05]  /*b850*/  BSYNC B0 ;  /* 0x0000000000007941 */ /* 0x000fea0003800000 */
.L_x_282:
[----:B------:R-:W-:-:S05]  /*b860*/  LOP3.LUT R3, R0, R3, RZ, 0xfc, !PT ;  /* 0x0000000300037212 */ /* 0x000fca00078efcff */
[----:B------:R0:W-:Y:S01]  /*b870*/  STG.E.U8 [R16.64], R3 ;  /* 0x0000000310007986 */ /* 0x0001e2000c101124 */
[----:B------:R-:W-:Y:S05]  /*b880*/  BRA `(.L_x_270) ;  /* 0x0000085000007947 */ /* 0x000fea0003800000 */
.L_x_281:
        /* <DEDUP_REMOVED lines=13> */
.L_x_285:
[----:B------:R-:W-:Y:S01]  /*b960*/  IMAD.MOV.U32 R0, RZ, RZ, 0x7f ;  /* 0x0000007fff007424 */ /* 0x000fe200078e00ff */
[----:B------:R-:W-:-:S04]  /*b970*/  ISETP.GT.U32.AND P0, PT, R2, 0x7f800000, PT ;  /* 0x7f8000000200780c */ /* 0x000fc80003f04070 */
[----:B------:R-:W-:-:S04]  /*b980*/  SEL R0, R0, 0x7c, P0 ;  /* 0x0000007c00007807 */ /* 0x000fc80000000000 */
.L_x_286:
[----:B------:R-:W-:Y:S05]  /*b990*/  BSYNC B0 ;  /* 0x0000000000007941 */ /* 0x000fea0003800000 */
.L_x_284:
[----:B------:R-:W-:-:S04]  /*b9a0*/  LOP3.LUT R2, R3, 0x80000000, RZ, 0xc0, !PT ;  /* 0x8000000003027812 */ /* 0x000fc800078ec0ff */
[----:B------:R-:W-:-:S04]  /*b9b0*/  SHF.R.U32.HI R3, RZ, 0x18, R2 ;  /* 0x00000018ff037819 */ /* 0x000fc80000011602 */
[----:B------:R-:W-:-:S05]  /*b9c0*/  LOP3.LUT R3, R0, R3, RZ, 0xfc, !PT ;  /* 0x0000000300037212 */ /* 0x000fca00078efcff */
[----:B------:R0:W-:Y:S01]  /*b9d0*/  STG.E.U8 [R16.64], R3 ;  /* 0x0000000310007986 */ /* 0x0001e2000c101124 */
[----:B------:R-:W-:Y:S05]  /*b9e0*/  BRA `(.L_x_270) ;  /* 0x000006f000007947 */ /* 0x000fea0003800000 */
.L_x_280:
[----:B------:R0:W-:Y:S01]  /*b9f0*/  STG.E.U16 [R16.64], R0 ;  /* 0x0000000010007986 */ /* 0x0001e2000c101524 */
[----:B------:R-:W-:Y:S05]  /*ba00*/  BRA `(.L_x_270) ;  /* 0x000006d000007947 */ /* 0x000fea0003800000 */
.L_x_277:
        /* <DEDUP_REMOVED lines=12> */
.L_x_289:
        /* <DEDUP_REMOVED lines=17> */
.L_x_292:
[----:B------:R-:W-:-:S04]  /*bbe0*/  LOP3.LUT R2, R3, 0x80000000, RZ, 0xc0, !PT ;  /* 0x8000000003027812 */ /* 0x000fc800078ec0ff */
[----:B------:R-:W-:-:S04]  /*bbf0*/  SHF.R.U32.HI R3, RZ, 0x18, R2 ;  /* 0x00000018ff037819 */ /* 0x000fc80000011602 */
[----:B------:R-:W-:-:S04]  /*bc00*/  LOP3.LUT R0, R0, R3, RZ, 0xfc, !PT ;  /* 0x0000000300007212 */ /* 0x000fc800078efcff */
[----:B------:R-:W-:Y:S02]  /*bc10*/  PRMT R8, R0, 0x7610, R8 ;  /* 0x0000761000087816 */ /* 0x000fe40000000008 */
.L_x_291:
[----:B------:R-:W-:Y:S05]  /*bc20*/  BSYNC B0 ;  /* 0x0000000000007941 */ /* 0x000fea0003800000 */
.L_x_290:
[----:B------:R0:W-:Y:S01]  /*bc30*/  STG.E.U8 [R16.64], R8 ;  /* 0x0000000810007986 */ /* 0x0001e2000c101124 */
[----:B------:R-:W-:Y:S05]  /*bc40*/  BRA `(.L_x_270) ;  /* 0x0000049000007947 */ /* 0x000fea0003800000 */
.L_x_288:
        /* <DEDUP_REMOVED lines=17> */
.L_x_295:
[----:B------:R-:W-:-:S04]  /*bd60*/  LOP3.LUT R2, R3, 0x80000000, RZ, 0xc0, !PT ;  /* 0x8000000003027812 */ /* 0x000fc800078ec0ff */
[----:B------:R-:W-:-:S04]  /*bd70*/  SHF.R.U32.HI R3, RZ, 0x18, R2 ;  /* 0x00000018ff037819 */ /* 0x000fc80000011602 */
[----:B------:R-:W-:-:S04]  /*bd80*/  LOP3.LUT R0, R0, R3, RZ, 0xfc, !PT ;  /* 0x0000000300007212 */ /* 0x000fc800078efcff */
[----:B------:R-:W-:Y:S02]  /*bd90*/  PRMT R8, R0, 0x7610, R8 ;  /* 0x0000761000087816 */ /* 0x000fe40000000008 */
.L_x_294:
[----:B------:R-:W-:Y:S05]  /*bda0*/  BSYNC B0 ;  /* 0x0000000000007941 */ /* 0x000fea0003800000 */
.L_x_293:
[----:B------:R0:W-:Y:S01]  /*bdb0*/  STG.E.U8 [R16.64], R8 ;  /* 0x0000000810007986 */ /* 0x0001e2000c101124 */
[----:B------:R-:W-:Y:S05]  /*bdc0*/  BRA `(.L_x_270) ;  /* 0x0000031000007947 */ /* 0x000fea0003800000 */
.L_x_287:
        /* <DEDUP_REMOVED lines=22> */
.L_x_269:
        /* <DEDUP_REMOVED lines=20> */
.L_x_297:
[----:B------:R-:W-:-:S06]  /*c070*/  PRMT R2, RZ, 0x5410, R0 ;  /* 0x00005410ff027816 */ /* 0x000fcc0000000000 */
[----:B------:R-:W0:Y:S02]  /*c080*/  F2I.U64.TRUNC R2, R2 ;  /* 0x0000000200027311 */ /* 0x000e24000020d800 */
[----:B0-----:R0:W-:Y:S01]  /*c090*/  STG.E.64 [R16.64], R2 ;  /* 0x0000000210007986 */ /* 0x0011e2000c101b24 */
[----:B------:R-:W-:Y:S05]  /*c0a0*/  BRA `(.L_x_270) ;  /* 0x0000003000007947 */ /* 0x000fea0003800000 */
.L_x_296:
[----:B------:R-:W-:-:S04]  /*c0b0*/  PRMT R0, RZ, 0x5410, R0 ;  /* 0x00005410ff007816 */ /* 0x000fc80000000000 */
[----:B------:R-:W0:Y:S02]  /*c0c0*/  F2I.FTZ.U32.TRUNC.NTZ R3, R0 ;  /* 0x0000000000037305 */ /* 0x000e24000021f000 */
[----:B0-----:R0:W-:Y:S02]  /*c0d0*/  STG.E [R16.64], R3 ;  /* 0x0000000310007986 */ /* 0x0011e4000c101924 */
.L_x_270:
[----:B------:R-:W-:Y:S02]  /*c0e0*/  IADD3 R23, R23, 0x80, RZ ;  /* 0x0000008017177810 */ /* 0x000fe40007ffe0ff */
.L_x_101:
[----:B------:R-:W-:Y:S05]  /*c0f0*/  BSYNC B6 ;  /* 0x0000000000067941 */ /* 0x000fea0003800000 */
.L_x_100:
[----:B------:R-:W-:-:S13]  /*c100*/  ISETP.GE.AND P0, PT, R23, c[0x0][0x160], PT ;  /* 0x0000580017007a0c */ /* 0x000fda0003f06270 */
[----:B------:R-:W-:Y:S05]  /*c110*/  @P0 EXIT ;  /* 0x000000000000094d */ /* 0x000fea0003800000 */
        /* <DEDUP_REMOVED lines=255> */
.L_x_298:
        /* <DEDUP_REMOVED lines=21> */
.L_x_302:
[----:B------:R-:W2:Y:S02]  /*d260*/  LDG.E.U8 R2, [R2.64] ;  /* 0x0000002402027981 */ /* 0x000ea4000c1e1100 */
[----:B--2---:R-:W0:Y:S02]  /*d270*/  I2F.U16 R0, R2 ;  /* 0x0000000200007306 */ /* 0x004e240000101000 */
[----:B0-----:R-:W-:-:S04]  /*d280*/  F2FP.BF16.PACK_AB R0, RZ, R0 ;  /* 0x00000000ff00723e */ /* 0x001fc800000010ff */
[----:B------:R-:W-:Y:S01]  /*d290*/  PRMT R19, R0, 0x7610, R19 ;  /* 0x0000761000137816 */ /* 0x000fe20000000013 */
[----:B------:R-:W-:Y:S05]  /*d2a0*/  BRA `(.L_x_304) ;  /* 0x00000f0000007947 */ /* 0x000fea0003800000 */
.L_x_301:
        /* <DEDUP_REMOVED lines=11> */
.L_x_306:
[----:B------:R-:W2:Y:S02]  /*d360*/  LDG.E R2, [R2.64] ;  /* 0x0000002402027981 */ /* 0x000ea4000c1e1900 */
[----:B--2---:R-:W0:Y:S02]  /*d370*/  I2F R0, R2 ;  /* 0x0000000200007306 */ /* 0x004e240000201400 */
[----:B0-----:R-:W-:-:S04]  /*d380*/  F2FP.BF16.PACK_AB R0, RZ, R0 ;  /* 0x00000000ff00723e */ /* 0x001fc800000010ff */
[----:B------:R-:W-:Y:S01]  /*d390*/  PRMT R19, R0, 0x7610, R19 ;  /* 0x0000761000137816 */ /* 0x000fe20000000013 */
[----:B------:R-:W-:Y:S05]  /*d3a0*/  BRA `(.L_x_304) ;  /* 0x00000e0000007947 */ /* 0x000fea0003800000 */
.L_x_305:
[----:B------:R-:W2:Y:S02]  /*d3b0*/  LDG.E.U16 R2, [R2.64] ;  /* 0x0000002402027981 */ /* 0x000ea4000c1e1500 */
[----:B--2---:R-:W0:Y:S02]  /*d3c0*/  I2F.S16 R0, R2 ;  /* 0x0000000200007306 */ /* 0x004e240000101400 */
[----:B0-----:R-:W-:-:S04]  /*d3d0*/  F2FP.BF16.PACK_AB R0, RZ, R0 ;  /* 0x00000000ff00723e */ /* 0x001fc800000010ff */
[----:B------:R-:W-:Y:S01]  /*d3e0*/  PRMT R19, R0, 0x7610, R19 ;  /* 0x0000761000137816 */ /* 0x000fe20000000013 */
[----:B------:R-:W-:Y:S05]  /*d3f0*/  BRA `(.L_x_304) ;  /* 0x00000db000007947 */ /* 0x000fea0003800000 */
.L_x_300:
        /* <DEDUP_REMOVED lines=9> */
.L_x_308:
[----:B------:R-:W2:Y:S02]  /*d490*/  LDG.E.U16 R0, [R2.64] ;  /* 0x0000002402007981 */ /* 0x000ea4000c1e1500 */
[----:B--2---:R-:W-:-:S05]  /*d4a0*/  HADD2.F32 R0, -RZ, R0.H0_H0 ;  /* 0x20000000ff007230 */ /* 0x004fca0000004100 */
[----:B------:R-:W-:-:S04]  /*d4b0*/  F2FP.BF16.PACK_AB R0, RZ, R0 ;  /* 0x00000000ff00723e */ /* 0x000fc800000010ff */
[----:B------:R-:W-:Y:S01]  /*d4c0*/  PRMT R19, R0, 0x7610, R19 ;  /* 0x0000761000137816 */ /* 0x000fe20000000013 */
[----:B------:R-:W-:Y:S05]  /*d4d0*/  BRA `(.L_x_304) ;  /* 0x00000cd000007947 */ /* 0x000fea0003800000 */
.L_x_307:
        /* <DEDUP_REMOVED lines=9> */
.L_x_310:
[----:B------:R-:W2:Y:S02]  /*d570*/  LDG.E.U16 R2, [R2.64] ;  /* 0x0000002402027981 */ /* 0x000ea4000c1e1500 */
[----:B--2---:R-:W-:-:S05]  /*d580*/  HADD2.F32 R0, -RZ, R2.H0_H0 ;  /* 0x20000002ff007230 */ /* 0x004fca0000004100 */
[----:B------:R-:W-:-:S04]  /*d590*/  F2FP.BF16.PACK_AB R0, RZ, R0 ;  /* 0x00000000ff00723e */ /* 0x000fc800000010ff */
[----:B------:R-:W-:Y:S01]  /*d5a0*/  PRMT R19, R0, 0x7610, R19 ;  /* 0x0000761000137816 */ /* 0x000fe20000000013 */
[----:B------:R-:W-:Y:S05]  /*d5b0*/  BRA `(.L_x_304) ;  /* 0x00000bf000007947 */ /* 0x000fea0003800000 */
.L_x_309:
[----:B------:R-:W2:Y:S02]  /*d5c0*/  LDG.E.64 R2, [R2.64] ;  /* 0x0000002402027981 */ /* 0x000ea4000c1e1b00 */
[----:B--2---:R-:W0:Y:S01]  /*d5d0*/  F2F.F32.F64 R0, R2 ;  /* 0x0000000200007310 */ /* 0x004e220000301000 */
[----:B------:R-:W0:-:S14]  /*d5e0*/  DSETP.GEU.AND P0, PT, |R2|, c[0x2][0x0], PT ;  /* 0x008000000200762a */ /* 0x000e1c0003f0e200 */
[----:B0-----:R-:W-:-:S05]  /*d5f0*/  @!P0 FMUL R0, R0, 1.175494350822287508e-38 ;  /* 0x0080000000008820 */ /* 0x001fca0000400000 */
[----:B------:R-:W-:-:S04]  /*d600*/  F2FP.BF16.PACK_AB R0, RZ, R0 ;  /* 0x00000000ff00723e */ /* 0x000fc800000010ff */
[----:B------:R-:W-:Y:S01]  /*d610*/  PRMT R19, R0, 0x7610, R19 ;  /* 0x0000761000137816 */ /* 0x000fe20000000013 */
[----:B------:R-:W-:Y:S05]  /*d620*/  BRA `(.L_x_304) ;  /* 0x00000b8000007947 */ /* 0x000fea0003800000 */
.L_x_299:
        /* <DEDUP_REMOVED lines=14> */
.L_x_313:
[----:B------:R-:W2:Y:S02]  /*d710*/  LDG.E.64 R2, [R2.64] ;  /* 0x0000002402027981 */ /* 0x000ea4000c1e1b00 */
[----:B--2---:R-:W0:Y:S01]  /*d720*/  F2F.F32.F64 R0, R2 ;  /* 0x0000000200007310 */ /* 0x004e220000301000 */
[----:B------:R-:W0:-:S14]  /*d730*/  DSETP.GEU.AND P0, PT, |R2|, c[0x2][0x0], PT ;  /* 0x008000000200762a */ /* 0x000e1c0003f0e200 */
[----:B0-----:R-:W-:-:S05]  /*d740*/  @!P0 FMUL R0, R0, 1.175494350822287508e-38 ;  /* 0x0080000000008820 */ /* 0x001fca0000400000 */
[----:B------:R-:W-:-:S04]  /*d750*/  F2FP.BF16.PACK_AB R0, RZ, R0 ;  /* 0x00000000ff00723e */ /* 0x000fc800000010ff */
[----:B------:R-:W-:Y:S01]  /*d760*/  PRMT R19, R0, 0x7610, R19 ;  /* 0x0000761000137816 */ /* 0x000fe20000000013 */
[----:B------:R-:W-:Y:S05]  /*d770*/  BRA `(.L_x_304) ;  /* 0x00000a3000007947 */ /* 0x000fea0003800000 */
.L_x_312:
        /* <DEDUP_REMOVED lines=28> */
.L_x_315:
        /* <DEDUP_REMOVED lines=15> */
.L_x_314:
[----:B------:R0:W5:Y:S01]  /*da30*/  LDG.E.U16 R19, [R2.64] ;  /* 0x0000002402137981 */ /* 0x000162000c1e1500 */
[----:B------:R-:W-:Y:S05]  /*da40*/  BRA `(.L_x_304) ;  /* 0x0000076000007947 */ /* 0x000fea0003800000 */
.L_x_311:
        /* <DEDUP_REMOVED lines=12> */
.L_x_318:
        /* <DEDUP_REMOVED lines=21> */
.L_x_322:
[----:B------:R-:W-:Y:S05]  /*dc60*/  BSYNC B1 ;  /* 0x0000000000017941 */ /* 0x000fea0003800000 */
.L_x_321:
[----:B------:R-:W-:Y:S01]  /*dc70*/  LEA R3, R0, 0x3b800000, 0x17 ;  /* 0x3b80000000037811 */ /* 0x000fe200078eb8ff */
[----:B------:R-:W-:-:S05]  /*dc80*/  IMAD.SHL.U32 R0, R2, 0x100000, RZ ;  /* 0x0010000002007824 */ /* 0x000fca00078e00ff */
[----:B------:R-:W-:Y:S02]  /*dc90*/  LOP3.LUT R0, R3, R0, R4, 0xfe, !PT ;  /* 0x0000000003007212 */ /* 0x000fe400078efe04 */
.L_x_320:
[----:B------:R-:W-:Y:S05]  /*dca0*/  BSYNC B0 ;  /* 0x0000000000007941 */ /* 0x000fea0003800000 */
.L_x_319:
[----:B------:R-:W-:-:S04]  /*dcb0*/  F2FP.BF16.PACK_AB R0, RZ, R0 ;  /* 0x00000000ff00723e */ /* 0x000fc800000010ff */
[----:B------:R-:W-:Y:S01]  /*dcc0*/  PRMT R19, R0, 0x7610, R19 ;  /* 0x0000761000137816 */ /* 0x000fe20000000013 */
[----:B------:R-:W-:Y:S05]  /*dcd0*/  BRA `(.L_x_304) ;  /* 0x000004d000007947 */ /* 0x000fea0003800000 */
.L_x_317:
        /* <DEDUP_REMOVED lines=21> */
.L_x_326:
[----:B------:R-:W-:Y:S05]  /*de30*/  BSYNC B1 ;  /* 0x0000000000017941 */ /* 0x000fea0003800000 */
.L_x_325:
[----:B------:R-:W-:Y:S01]  /*de40*/  LEA R3, R0, 0x37800000, 0x17 ;  /* 0x3780000000037811 */ /* 0x000fe200078eb8ff */
[----:B------:R-:W-:-:S05]  /*de50*/  IMAD.SHL.U32 R0, R2, 0x200000, RZ ;  /* 0x0020000002007824 */ /* 0x000fca00078e00ff */
[----:B------:R-:W-:Y:S02]  /*de60*/  LOP3.LUT R0, R3, R0, R4, 0xfe, !PT ;  /* 0x0000000003007212 */ /* 0x000fe400078efe04 */
.L_x_324:
[----:B------:R-:W-:Y:S05]  /*de70*/  BSYNC B0 ;  /* 0x0000000000007941 */ /* 0x000fea0003800000 */
.L_x_323:
[----:B------:R-:W-:-:S04]  /*de80*/  F2FP.BF16.PACK_AB R0, RZ, R0 ;  /* 0x00000000ff00723e */ /* 0x000fc800000010ff */
[----:B------:R-:W-:Y:S01]  /*de90*/  PRMT R19, R0, 0x7610, R19 ;  /* 0x0000761000137816 */ /* 0x000fe20000000013 */
[----:B------:R-:W-:Y:S05]  /*dea0*/  BRA `(.L_x_304) ;  /* 0x0000030000007947 */ /* 0x000fea0003800000 */
.L_x_316:
        /* <DEDUP_REMOVED lines=14> */
.L_x_330:
[----:B------:R-:W-:Y:S05]  /*df90*/  BSYNC B0 ;  /* 0x0000000000007941 */ /* 0x000fea0003800000 */
.L_x_329:
[----:B------:R-:W-:-:S04]  /*dfa0*/  F2FP.BF16.PACK_AB R0, RZ, R0 ;  /* 0x00000000ff00723e */ /* 0x000fc800000010ff */
[----:B------:R-:W-:Y:S01]  /*dfb0*/  PRMT R19, R0, 0x7610, R19 ;  /* 0x0000761000137816 */ /* 0x000fe20000000013 */
[----:B------:R-:W-:Y:S05]  /*dfc0*/  BRA `(.L_x_304) ;  /* 0x000001e000007947 */ /* 0x000fea0003800000 */
.L_x_303:
        /* <DEDUP_REMOVED lines=21> */
.L_x_328:
[----:B------:R-:W2:Y:S02]  /*e120*/  LDG.E.64 R2, [R2.64] ;  /* 0x0000002402027981 */ /* 0x000ea4000c1e1b00 */
[----:B--2---:R-:W0:Y:S02]  /*e130*/  I2F.U64 R0, R2 ;  /* 0x0000000200007312 */ /* 0x004e240000301000 */
[----:B0-----:R-:W-:-:S04]  /*e140*/  F2FP.BF16.PACK_AB R0, RZ, R0 ;  /* 0x00000000ff00723e */ /* 0x001fc800000010ff */
[----:B------:R-:W-:Y:S01]  /*e150*/  PRMT R19, R0, 0x7610, R19 ;  /* 0x0000761000137816 */ /* 0x000fe20000000013 */
[----:B------:R-:W-:Y:S05]  /*e160*/  BRA `(.L_x_304) ;  /* 0x0000004000007947 */ /* 0x000fea0003800000 */
.L_x_327:
[----:B------:R-:W2:Y:S02]  /*e170*/  LDG.E R2, [R2.64] ;  /* 0x0000002402027981 */ /* 0x000ea4000c1e1900 */
[----:B--2---:R-:W0:Y:S02]  /*e180*/  I2F.U32 R0, R2 ;  /* 0x0000000200007306 */ /* 0x004e240000201000 */
[----:B0-----:R-:W-:-:S04]  /*e190*/  F2FP.BF16.PACK_AB R0, RZ, R0 ;  /* 0x00000000ff00723e */ /* 0x001fc800000010ff */
[----:B------:R-:W-:Y:S02]  /*e1a0*/  PRMT R19, R0, 0x7610, R19 ;  /* 0x0000761000137816 */ /* 0x000fe40000000013 */
.L_x_304:
        /* <DEDUP_REMOVED lines=18> */
.L_x_334:
[----:B------:R-:W2:Y:S02]  /*e2d0*/  LDG.E.U8 R2, [R2.64] ;  /* 0x0000002402027981 */ /* 0x000ea4000c1e1100 */
[----:B--2---:R-:W0:Y:S02]  /*e2e0*/  I2F.U16 R0, R2 ;  /* 0x0000000200007306 */ /* 0x004e240000101000 */
[----:B0-----:R-:W-:Y:S01]  /*e2f0*/  F2FP.BF16.PACK_AB R0, RZ, R0 ;  /* 0x00000000ff00723e */ /* 0x001fe200000010ff */
[----:B------:R-:W-:Y:S05]  /*e300*/  BRA `(.L_x_336) ;  /* 0x00000e3000007947 */ /* 0x000fea0003800000 */
.L_x_333:
        /* <DEDUP_REMOVED lines=10> */
.L_x_338:
[----:B------:R-:W2:Y:S02]  /*e3b0*/  LDG.E R2, [R2.64] ;  /* 0x0000002402027981 */ /* 0x000ea4000c1e1900 */
[----:B--2---:R-:W0:Y:S02]  /*e3c0*/  I2F R0, R2 ;  /* 0x0000000200007306 */ /* 0x004e240000201400 */
[----:B0-----:R-:W-:Y:S01]  /*e3d0*/  F2FP.BF16.PACK_AB R0, RZ, R0 ;  /* 0x00000000ff00723e */ /* 0x001fe200000010ff */
[----:B------:R-:W-:Y:S05]  /*e3e0*/  BRA `(.L_x_336) ;  /* 0x00000d5000007947 */ /* 0x000fea0003800000 */
.L_x_337:
[----:B------:R-:W2:Y:S02]  /*e3f0*/  LDG.E.U16 R2, [R2.64] ;  /* 0x0000002402027981 */ /* 0x000ea4000c1e1500 */
[----:B--2---:R-:W0:Y:S02]  /*e400*/  I2F.S16 R0, R2 ;  /* 0x0000000200007306 */ /* 0x004e240000101400 */
[----:B0-----:R-:W-:Y:S01]  /*e410*/  F2FP.BF16.PACK_AB R0, RZ, R0 ;  /* 0x00000000ff00723e */ /* 0x001fe200000010ff */
[----:B------:R-:W-:Y:S05]  /*e420*/  BRA `(.L_x_336) ;  /* 0x00000d1000007947 */ /* 0x000fea0003800000 */
.L_x_332:
        /* <DEDUP_REMOVED lines=9> */
.L_x_340:
[----:B------:R-:W2:Y:S02]  /*e4c0*/  LDG.E.U16 R0, [R2.64] ;  /* 0x0000002402007981 */ /* 0x000ea4000c1e1500 */
[----:B--2---:R-:W-:-:S05]  /*e4d0*/  HADD2.F32 R0, -RZ, R0.H0_H0 ;  /* 0x20000000ff007230 */ /* 0x004fca0000004100 */
[----:B------:R-:W-:Y:S01]  /*e4e0*/  F2FP.BF16.PACK_AB R0, RZ, R0 ;  /* 0x00000000ff00723e */ /* 0x000fe200000010ff */
[----:B------:R-:W-:Y:S05]  /*e4f0*/  BRA `(.L_x_336) ;  /* 0x00000c4000007947 */ /* 0x000fea0003800000 */
.L_x_339:
        /* <DEDUP_REMOVED lines=9> */
.L_x_342:
[----:B------:R-:W2:Y:S02]  /*e590*/  LDG.E.U16 R2, [R2.64] ;  /* 0x0000002402027981 */ /* 0x000ea4000c1e1500 */
[----:B--2---:R-:W-:-:S05]  /*e5a0*/  HADD2.F32 R0, -RZ, R2.H0_H0 ;  /* 0x20000002ff007230 */ /* 0x004fca0000004100 */
[----:B------:R-:W-:Y:S01]  /*e5b0*/  F2FP.BF16.PACK_AB R0, RZ, R0 ;  /* 0x00000000ff00723e */ /* 0x000fe200000010ff */
[----:B------:R-:W-:Y:S05]  /*e5c0*/  BRA `(.L_x_336) ;  /* 0x00000b7000007947 */ /* 0x000fea0003800000 */
.L_x_341:
[----:B------:R-:W2:Y:S02]  /*e5d0*/  LDG.E.64 R2, [R2.64] ;  /* 0x0000002402027981 */ /* 0x000ea4000c1e1b00 */
[----:B--2---:R-:W0:Y:S01]  /*e5e0*/  F2F.F32.F64 R0, R2 ;  /* 0x0000000200007310 */ /* 0x004e220000301000 */
[----:B------:R-:W0:-:S14]  /*e5f0*/  DSETP.GEU.AND P0, PT, |R2|, c[0x2][0x0], PT ;  /* 0x008000000200762a */ /* 0x000e1c0003f0e200 */
[----:B0-----:R-:W-:-:S05]  /*e600*/  @!P0 FMUL R0, R0, 1.175494350822287508e-38 ;  /* 0x0080000000008820 */ /* 0x001fca0000400000 */
[----:B------:R-:W-:Y:S01]  /*e610*/  F2FP.BF16.PACK_AB R0, RZ, R0 ;  /* 0x00000000ff00723e */ /* 0x000fe200000010ff */
[----:B------:R-:W-:Y:S05]  /*e620*/  BRA `(.L_x_336) ;  /* 0x00000b1000007947 */ /* 0x000fea0003800000 */
.L_x_331:
        /* <DEDUP_REMOVED lines=13> */
.L_x_345:
[----:B------:R-:W2:Y:S02]  /*e700*/  LDG.E.64 R2, [R2.64] ;  /* 0x0000002402027981 */ /* 0x000ea4000c1e1b00 */
[----:B--2---:R-:W0:Y:S01]  /*e710*/  F2F.F32.F64 R0, R2 ;  /* 0x0000000200007310 */ /* 0x004e220000301000 */
[----:B------:R-:W0:-:S14]  /*e720*/  DSETP.GEU.AND P0, PT, |R2|, c[0x2][0x0], PT ;  /* 0x008000000200762a */ /* 0x000e1c0003f0e200 */
[----:B0-----:R-:W-:-:S05]  /*e730*/  @!P0 FMUL R0, R0, 1.175494350822287508e-38 ;  /* 0x0080000000008820 */ /* 0x001fca0000400000 */
[----:B------:R-:W-:Y:S01]  /*e740*/  F2FP.BF16.PACK_AB R0, RZ, R0 ;  /* 0x00000000ff00723e */ /* 0x000fe200000010ff */
[----:B------:R-:W-:Y:S05]  /*e750*/  BRA `(.L_x_336) ;  /* 0x000009e000007947 */ /* 0x000fea0003800000 */
.L_x_344:
        /* <DEDUP_REMOVED lines=28> */
.L_x_347:
        /* <DEDUP_REMOVED lines=15> */
.L_x_346:
[----:B------:R0:W5:Y:S01]  /*ea10*/  LDG.E.U16 R0, [R2.64] ;  /* 0x0000002402007981 */ /* 0x000162000c1e1500 */
[----:B------:R-:W-:Y:S05]  /*ea20*/  BRA `(.L_x_336) ;  /* 0x0000071000007947 */ /* 0x000fea0003800000 */
.L_x_343:
        /* <DEDUP_REMOVED lines=12> */
.L_x_350:
        /* <DEDUP_REMOVED lines=21> */
.L_x_354:
[----:B------:R-:W-:Y:S05]  /*ec40*/  BSYNC B1 ;  /* 0x0000000000017941 */ /* 0x000fea0003800000 */
.L_x_353:
[----:B------:R-:W-:Y:S01]  /*ec50*/  LEA R3, R0, 0x3b800000, 0x17 ;  /* 0x3b80000000037811 */ /* 0x000fe200078eb8ff */
[----:B------:R-:W-:-:S05]  /*ec60*/  IMAD.SHL.U32 R0, R2, 0x100000, RZ ;  /* 0x0010000002007824 */ /* 0x000fca00078e00ff */
[----:B------:R-:W-:Y:S02]  /*ec70*/  LOP3.LUT R0, R3, R0, R4, 0xfe, !PT ;  /* 0x0000000003007212 */ /* 0x000fe400078efe04 */
.L_x_352:
[----:B------:R-:W-:Y:S05]  /*ec80*/  BSYNC B0 ;  /* 0x0000000000007941 */ /* 0x000fea0003800000 */
.L_x_351:
[----:B------:R-:W-:Y:S01]  /*ec90*/  F2FP.BF16.PACK_AB R0, RZ, R0 ;  /* 0x00000000ff00723e */ /* 0x000fe200000010ff */
[----:B------:R-:W-:Y:S05]  /*eca0*/  BRA `(.L_x_336) ;  /* 0x0000049000007947 */ /* 0x000fea0003800000 */
.L_x_349:
        /* <DEDUP_REMOVED lines=21> */
.L_x_358:
[----:B------:R-:W-:Y:S05]  /*ee00*/  BSYNC B1 ;  /* 0x0000000000017941 */ /* 0x000fea0003800000 */
.L_x_357:
[----:B------:R-:W-:Y:S01]  /*ee10*/  LEA R3, R0, 0x37800000, 0x17 ;  /* 0x3780000000037811 */ /* 0x000fe200078eb8ff */
[----:B------:R-:W-:-:S05]  /*ee20*/  IMAD.SHL.U32 R0, R2, 0x200000, RZ ;  /* 0x0020000002007824 */ /* 0x000fca00078e00ff */
[----:B------:R-:W-:Y:S02]  /*ee30*/  LOP3.LUT R0, R3, R0, R4, 0xfe, !PT ;  /* 0x0000000003007212 */ /* 0x000fe400078efe04 */
.L_x_356:
[----:B------:R-:W-:Y:S05]  /*ee40*/  BSYNC B0 ;  /* 0x0000000000007941 */ /* 0x000fea0003800000 */
.L_x_355:
[----:B------:R-:W-:Y:S01]  /*ee50*/  F2FP.BF16.PACK_AB R0, RZ, R0 ;  /* 0x00000000ff00723e */ /* 0x000fe200000010ff */
[----:B------:R-:W-:Y:S05]  /*ee60*/  BRA `(.L_x_336) ;  /* 0x000002d000007947 */ /* 0x000fea0003800000 */
.L_x_348:
        /* <DEDUP_REMOVED lines=14> */
.L_x_362:
[----:B------:R-:W-:Y:S05]  /*ef50*/  BSYNC B0 ;  /* 0x0000000000007941 */ /* 0x000fea0003800000 */
.L_x_361:
[----:B------:R-:W-:Y:S01]  /*ef60*/  F2FP.BF16.PACK_AB R0, RZ, R0 ;  /* 0x00000000ff00723e */ /* 0x000fe200000010ff */
[----:B------:R-:W-:Y:S05]  /*ef70*/  BRA `(.L_x_336) ;  /* 0x000001c000007947 */ /* 0x000fea0003800000 */
.L_x_335:
        /* <DEDUP_REMOVED lines=21> */
.L_x_360:
[----:B------:R-:W2:Y:S02]  /*f0d0*/  LDG.E.64 R2, [R2.64] ;  /* 0x0000002402027981 */ /* 0x000ea4000c1e1b00 */
[----:B--2---:R-:W0:Y:S02]  /*f0e0*/  I2F.U64 R0, R2 ;  /* 0x0000000200007312 */ /* 0x004e240000301000 */
[----:B0-----:R-:W-:Y:S01]  /*f0f0*/  F2FP.BF16.PACK_AB R0, RZ, R0 ;  /* 0x00000000ff00723e */ /* 0x001fe200000010ff */
[----:B------:R-:W-:Y:S05]  /*f100*/  BRA `(.L_x_336) ;  /* 0x0000003000007947 */ /* 0x000fea0003800000 */
.L_x_359:
[----:B------:R-:W2:Y:S02]  /*f110*/  LDG.E R2, [R2.64] ;  /* 0x0000002402027981 */ /* 0x000ea4000c1e1900 */
[----:B--2---:R-:W0:Y:S02]  /*f120*/  I2F.U32 R0, R2 ;  /* 0x0000000200007306 */ /* 0x004e240000201000 */
[----:B0-----:R-:W-:-:S06]  /*f130*/  F2FP.BF16.PACK_AB R0, RZ, R0 ;  /* 0x00000000ff00723e */ /* 0x001fcc00000010ff */
.L_x_336:
        /* <DEDUP_REMOVED lines=19> */
[----:B0-----:R-:W-:Y:S01]  /*f270*/  STG.E.U8 [R16.64], R3 ;  /* 0x0000000310007986 */ /* 0x001fe2000c101124 */
[----:B------:R-:W-:Y:S05]  /*f280*/  EXIT ;  /* 0x000000000000794d */ /* 0x000fea0003800000 */
.L_x_366:
[----:B------:R-:W-:-:S06]  /*f290*/  PRMT R3, RZ, 0x5410, R0 ;  /* 0x00005410ff037816 */ /* 0x000fcc0000000000 */
[----:B------:R-:W0:Y:S02]  /*f2a0*/  F2I.S64.TRUNC R2, R3 ;  /* 0x0000000300027311 */ /* 0x000e24000020d900 */
[----:B0-----:R-:W-:Y:S01]  /*f2b0*/  STG.E.U8 [R16.64], R2 ;  /* 0x0000000210007986 */ /* 0x001fe2000c101124 */
[----:B------:R-:W-:Y:S05]  /*f2c0*/  EXIT ;  /* 0x000000000000794d */ /* 0x000fea0003800000 */
.L_x_365:
        /* <DEDUP_REMOVED lines=8> */
[----:B0-----:R-:W-:Y:S01]  /*f350*/  STG.E.64 [R16.64], R2 ;  /* 0x0000000210007986 */ /* 0x001fe2000c101b24 */
[----:B------:R-:W-:Y:S05]  /*f360*/  EXIT ;  /* 0x000000000000794d */ /* 0x000fea0003800000 */
.L_x_369:
[----:B------:R-:W-:-:S04]  /*f370*/  PRMT R0, RZ, 0x5410, R0 ;  /* 0x00005410ff007816 */ /* 0x000fc80000000000 */
[----:B------:R-:W0:Y:S02]  /*f380*/  F2I.FTZ.TRUNC.NTZ R3, R0 ;  /* 0x0000000000037305 */ /* 0x000e24000021f100 */
[----:B0-----:R-:W-:Y:S01]  /*f390*/  STG.E [R16.64], R3 ;  /* 0x0000000310007986 */ /* 0x001fe2000c101924 */
[----:B------:R-:W-:Y:S05]  /*f3a0*/  EXIT ;  /* 0x000000000000794d */ /* 0x000fea0003800000 */
.L_x_368:
[----:B------:R-:W-:-:S04]  /*f3b0*/  PRMT R0, RZ, 0x5410, R0 ;  /* 0x00005410ff007816 */ /* 0x000fc80000000000 */
[----:B------:R-:W0:Y:S02]  /*f3c0*/  F2I.FTZ.TRUNC.NTZ R3, R0 ;  /* 0x0000000000037305 */ /* 0x000e24000021f100 */
[----:B0-----:R-:W-:Y:S01]  /*f3d0*/  STG.E.U16 [R16.64], R3 ;  /* 0x0000000310007986 */ /* 0x001fe2000c101524 */
[----:B------:R-:W-:Y:S05]  /*f3e0*/  EXIT ;  /* 0x000000000000794d */ /* 0x000fea0003800000 */
.L_x_364:
[----:B------:R-:W-:-:S13]  /*f3f0*/  ISETP.GT.AND P0, PT, R2, 0x6, PT ;  /* 0x000000060200780c */ /* 0x000fda0003f04270 */
[----:B------:R-:W-:Y:S05]  /*f400*/  @P0 BRA `(.L_x_370) ;  /* 0x000000b000000947 */ /* 0x000fea0003800000 */
[----:B------:R-:W-:-:S13]  /*f410*/  ISETP.NE.AND P0, PT, R2, 0x5, PT ;  /* 0x000000050200780c */ /* 0x000fda0003f05270 */
[----:B------:R-:W-:Y:S05]  /*f420*/  @!P0 BRA `(.L_x_371) ;  /* 0x0000005000008947 */ /* 0x000fea0003800000 */
[----:B------:R-:W-:-:S13]  /*f430*/  ISETP.NE.AND P0, PT, R2, 0x6, PT ;  /* 0x000000060200780c */ /* 0x000fda0003f05270 */
[----:B------:R-:W-:Y:S05]  /*f440*/  @P0 BRA `(.L_x_367) ;  /* 0x00000b1000000947 */ /* 0x000fea0003800000 */
[----:B------:R-:W-:-:S05]  /*f450*/  PRMT R3, RZ, 0x5410, R0 ;  /* 0x00005410ff037816 */ /* 0x000fca0000000000 */
[----:B------:R-:W-:Y:S01]  /*f460*/  STG.E [R16.64], R3 ;  /* 0x0000000310007986 */ /* 0x000fe2000c101924 */
[----:B------:R-:W-:Y:S05]  /*f470*/  EXIT ;  /* 0x000000000000794d */ /* 0x000fea0003800000 */
.L_x_371:
[----:B------:R-:W-:-:S04]  /*f480*/  PRMT R0, RZ, 0x5410, R0 ;  /* 0x00005410ff007816 */ /* 0x000fc80000000000 */
[----:B------:R-:W-:-:S05]  /*f490*/  F2FP.PACK_AB R0, RZ, R0 ;  /* 0x00000000ff00723e */ /* 0x000fca00000000ff */
[----:B------:R-:W-:Y:S01]  /*f4a0*/  STG.E.U16 [R16.64], R0 ;  /* 0x0000000010007986 */ /* 0x000fe2000c101524 */
[----:B------:R-:W-:Y:S05]  /*f4b0*/  EXIT ;  /* 0x000000000000794d */ /* 0x000fea0003800000 */
.L_x_370:
        /* <DEDUP_REMOVED lines=8> */
[----:B------:R-:W-:Y:S01]  /*f540*/  STG.E.64 [R16.64], R2 ;  /* 0x0000000210007986 */ /* 0x000fe2000c101b24 */
[----:B------:R-:W-:Y:S05]  /*f550*/  EXIT ;  /* 0x000000000000794d */ /* 0x000fea0003800000 */
.L_x_373:
[----:B------:R-:W-:-:S04]  /*f560*/  PRMT R0, RZ, 0x5410, R0 ;  /* 0x00005410ff007816 */ /* 0x000fc80000000000 */
[----:B------:R-:W-:-:S04]  /*f570*/  F2FP.PACK_AB R3, RZ, R0 ;  /* 0x00000000ff03723e */ /* 0x000fc800000000ff */
[----:B------:R-:W-:-:S05]  /*f580*/  PRMT R3, R3, 0x5410, RZ ;  /* 0x0000541003037816 */ /* 0x000fca00000000ff */
[----:B------:R-:W-:Y:S01]  /*f590*/  STG.E [R16.64], R3 ;  /* 0x0000000310007986 */ /* 0x000fe2000c101924 */
[----:B------:R-:W-:Y:S05]  /*f5a0*/  EXIT ;  /* 0x000000000000794d */ /* 0x000fea0003800000 */
.L_x_372:
[----:B------:R-:W-:-:S05]  /*f5b0*/  PRMT R2, RZ, 0x5410, R0 ;  /* 0x00005410ff027816 */ /* 0x000fca0000000000 */
[----:B------:R-:W-:-:S06]  /*f5c0*/  FMUL.FTZ R2, R2, 1 ;  /* 0x3f80000002027820 */ /* 0x000fcc0000410000 */
[----:B------:R-:W0:Y:S02]  /*f5d0*/  F2F.F64.F32 R2, R2 ;  /* 0x0000000200027310 */ /* 0x000e240000201800 */
[----:B0-----:R-:W-:Y:S01]  /*f5e0*/  STG.E.64 [R16.64], R2 ;  /* 0x0000000210007986 */ /* 0x001fe2000c101b24 */
[----:B------:R-:W-:Y:S05]  /*f5f0*/  EXIT ;  /* 0x000000000000794d */ /* 0x000fea0003800000 */
.L_x_363:
        /* <DEDUP_REMOVED lines=11> */
[----:B------:R-:W-:Y:S01]  /*f6b0*/  STG.E.U8 [R16.64], R3 ;  /* 0x0000000310007986 */ /* 0x000fe2000c101124 */
[----:B------:R-:W-:Y:S05]  /*f6c0*/  EXIT ;  /* 0x000000000000794d */ /* 0x000fea0003800000 */
.L_x_376:
[----:B------:R-:W-:Y:S01]  /*f6d0*/  PRMT R0, RZ, 0x5410, R0 ;  /* 0x00005410ff007816 */ /* 0x000fe20000000000 */
[----:B------:R-:W-:-:S04]  /*f6e0*/  CS2R R6, SRZ ;  /* 0x0000000000067805 */ /* 0x000fc8000001ff00 */
[----:B------:R-:W-:-:S04]  /*f6f0*/  FMUL.FTZ R0, R0, 1 ;  /* 0x3f80000000007820 */ /* 0x000fc80000410000 */
[----:B------:R-:W0:Y:S02]  /*f700*/  F2F.F64.F32 R4, R0 ;  /* 0x0000000000047310 */ /* 0x000e240000201800 */
[----:B0-----:R-:W-:Y:S01]  /*f710*/  STG.E.128 [R16.64], R4 ;  /* 0x0000000410007986 */ /* 0x001fe2000c101d24 */
[----:B------:R-:W-:Y:S05]  /*f720*/  EXIT ;  /* 0x000000000000794d */ /* 0x000fea0003800000 */
.L_x_375:
        /* <DEDUP_REMOVED lines=21> */
.L_x_380:
[----:B------:R-:W-:Y:S05]  /*f880*/  BSYNC B0 ;  /* 0x0000000000007941 */ /* 0x000fea0003800000 */
.L_x_379:
[----:B------:R-:W-:-:S05]  /*f890*/  LOP3.LUT R3, R0, R3, RZ, 0xfc, !PT ;  /* 0x0000000300037212 */ /* 0x000fca00078efcff */
[----:B------:R-:W-:Y:S01]  /*f8a0*/  STG.E.U8 [R16.64], R3 ;  /* 0x0000000310007986 */ /* 0x000fe2000c101124 */
[----:B------:R-:W-:Y:S05]  /*f8b0*/  EXIT ;  /* 0x000000000000794d */ /* 0x000fea0003800000 */
.L_x_378:
        /* <DEDUP_REMOVED lines=13> */
.L_x_382:
[----:B------:R-:W-:Y:S01]  /*f990*/  IMAD.MOV.U32 R0, RZ, RZ, 0x7f ;  /* 0x0000007fff007424 */ /* 0x000fe200078e00ff */
[----:B------:R-:W-:-:S04]  /*f9a0*/  ISETP.GT.U32.AND P0, PT, R2, 0x7f800000, PT ;  /* 0x7f8000000200780c */ /* 0x000fc80003f04070 */
[----:B------:R-:W-:-:S04]  /*f9b0*/  SEL R0, R0, 0x7c, P0 ;  /* 0x0000007c00007807 */ /* 0x000fc80000000000 */
.L_x_383:
[----:B------:R-:W-:Y:S05]  /*f9c0*/  BSYNC B0 ;  /* 0x0000000000007941 */ /* 0x000fea0003800000 */
.L_x_381:
[----:B------:R-:W-:-:S04]  /*f9d0*/  LOP3.LUT R2, R3, 0x80000000, RZ, 0xc0, !PT ;  /* 0x8000000003027812 */ /* 0x000fc800078ec0ff */
[----:B------:R-:W-:-:S04]  /*f9e0*/  SHF.R.U32.HI R3, RZ, 0x18, R2 ;  /* 0x00000018ff037819 */ /* 0x000fc80000011602 */
[----:B------:R-:W-:-:S05]  /*f9f0*/  LOP3.LUT R3, R0, R3, RZ, 0xfc, !PT ;  /* 0x0000000300037212 */ /* 0x000fca00078efcff */
[----:B------:R-:W-:Y:S01]  /*fa00*/  STG.E.U8 [R16.64], R3 ;  /* 0x0000000310007986 */ /* 0x000fe2000c101124 */
[----:B------:R-:W-:Y:S05]  /*fa10*/  EXIT ;  /* 0x000000000000794d */ /* 0x000fea0003800000 */
.L_x_377:
[----:B------:R-:W-:Y:S01]  /*fa20*/  STG.E.U16 [R16.64], R0 ;  /* 0x0000000010007986 */ /* 0x000fe2000c101524 */
[----:B------:R-:W-:Y:S05]  /*fa30*/  EXIT ;  /* 0x000000000000794d */ /* 0x000fea0003800000 */
.L_x_374:
        /* <DEDUP_REMOVED lines=10> */
[----:B0-----:R-:W-:Y:S01]  /*fae0*/  STG.E.U16 [R16.64], R3 ;  /* 0x0000000310007986 */ /* 0x001fe2000c101524 */
[----:B------:R-:W-:Y:S05]  /*faf0*/  EXIT ;  /* 0x000000000000794d */ /* 0x000fea0003800000 */
.L_x_386:
        /* <DEDUP_REMOVED lines=17> */
.L_x_389:
[----:B------:R-:W-:-:S04]  /*fc10*/  LOP3.LUT R2, R3, 0x80000000, RZ, 0xc0, !PT ;  /* 0x8000000003027812 */ /* 0x000fc800078ec0ff */
[----:B------:R-:W-:-:S04]  /*fc20*/  SHF.R.U32.HI R3, RZ, 0x18, R2 ;  /* 0x00000018ff037819 */ /* 0x000fc80000011602 */
[----:B------:R-:W-:-:S04]  /*fc30*/  LOP3.LUT R0, R0, R3, RZ, 0xfc, !PT ;  /* 0x0000000300007212 */ /* 0x000fc800078efcff */
[----:B------:R-:W-:Y:S02]  /*fc40*/  PRMT R8, R0, 0x7610, R8 ;  /* 0x0000761000087816 */ /* 0x000fe40000000008 */
.L_x_388:
[----:B------:R-:W-:Y:S05]  /*fc50*/  BSYNC B0 ;  /* 0x0000000000007941 */ /* 0x000fea0003800000 */
.L_x_387:
[----:B------:R-:W-:Y:S01]  /*fc60*/  STG.E.U8 [R16.64], R8 ;  /* 0x0000000810007986 */ /* 0x000fe2000c101124 */
[----:B------:R-:W-:Y:S05]  /*fc70*/  EXIT ;  /* 0x000000000000794d */ /* 0x000fea0003800000 */
.L_x_385:
        /* <DEDUP_REMOVED lines=17> */
.L_x_392:
[----:B------:R-:W-:-:S04]  /*fd90*/  LOP3.LUT R2, R3, 0x80000000, RZ, 0xc0, !PT ;  /* 0x8000000003027812 */ /* 0x000fc800078ec0ff */
[----:B------:R-:W-:-:S04]  /*fda0*/  SHF.R.U32.HI R3, RZ, 0x18, R2 ;  /* 0x00000018ff037819 */ /* 0x000fc80000011602 */
[----:B------:R-:W-:-:S04]  /*fdb0*/  LOP3.LUT R0, R0, R3, RZ, 0xfc, !PT ;  /* 0x0000000300007212 */ /* 0x000fc800078efcff */
[----:B------:R-:W-:Y:S02]  /*fdc0*/  PRMT R8, R0, 0x7610, R8 ;  /* 0x0000761000087816 */ /* 0x000fe40000000008 */
.L_x_391:
[----:B------:R-:W-:Y:S05]  /*fdd0*/  BSYNC B0 ;  /* 0x0000000000007941 */ /* 0x000fea0003800000 */
.L_x_390:
[----:B------:R-:W-:Y:S01]  /*fde0*/  STG.E.U8 [R16.64], R8 ;  /* 0x0000000810007986 */ /* 0x000fe2000c101124 */
[----:B------:R-:W-:Y:S05]  /*fdf0*/  EXIT ;  /* 0x000000000000794d */ /* 0x000fea0003800000 */
.L_x_384:
        /* <DEDUP_REMOVED lines=20> */
[----:B------:R-:W-:Y:S01]  /*ff40*/  STG.E.U8 [R16.64], R3 ;  /* 0x0000000310007986 */ /* 0x000fe2000c101124 */
[----:B------:R-:W-:Y:S05]  /*ff50*/  EXIT ;  /* 0x000000000000794d */ /* 0x000fea0003800000 */
.L_x_367:
        /* <DEDUP_REMOVED lines=19> */
[----:B------:R-:W-:Y:S05]  /*10090*/  EXIT ;  /* 0x000000000000794d */ /* 0x000fea0003800000 */
.L_x_394:
[----:B------:R-:W-:-:S06]  /*100a0*/  PRMT R2, RZ, 0x5410, R0 ;  /* 0x00005410ff027816 */ /* 0x000fcc0000000000 */
[----:B------:R-:W0:Y:S02]  /*100b0*/  F2I.U64.TRUNC R2, R2 ;  /* 0x0000000200027311 */ /* 0x000e24000020d800 */
[----:B0-----:R-:W-:Y:S01]  /*100c0*/  STG.E.64 [R16.64], R2 ;  /* 0x0000000210007986 */ /* 0x001fe2000c101b24 */
[----:B------:R-:W-:Y:S05]  /*100d0*/  EXIT ;  /* 0x000000000000794d */ /* 0x000fea0003800000 */
.L_x_393:
[----:B------:R-:W-:-:S04]  /*100e0*/  PRMT R0, RZ, 0x5410, R0 ;  /* 0x00005410ff007816 */ /* 0x000fc80000000000 */
[----:B------:R-:W0:Y:S02]  /*100f0*/  F2I.FTZ.U32.TRUNC.NTZ R3, R0 ;  /* 0x0000000000037305 */ /* 0x000e24000021f000 */
[----:B0-----:R-:W-:Y:S01]  /*10100*/  STG.E [R16.64], R3 ;  /* 0x0000000310007986 */ /* 0x001fe2000c101924 */
[----:B------:R-:W-:Y:S05]  /*10110*/  EXIT ;  /* 0x000000000000794d */ /* 0x000fea0003800000 */
.L_x_395:
[----:B------:R-:W-:-:S00]  /*10120*/  BRA `(.L_x_395) ;  /* 0xfffffff000007947 */ /* 0x000fc0000383ffff */
[----:B------:R-:W-:-:S00]  /*10130*/  NOP ;  /* 0x0000000000007918 */ /* 0x000fc00000000000 */
        /* <DEDUP_REMOVED lines=12> */
.L_x_5438:


//--------------------- .text._ZN2at6native27unrolled_elementwise_kernelIZZZNS0_66_GLOBAL__N__d53a5ca4_28_ActivationLeakyReluKernel_cu_9e10b42f_310526leaky_relu_backward_kernelERNS_18TensorIteratorBaseERKN3c106ScalarEENKUlvE_clEvENKUlvE2_clEvEUlNS5_8BFloat16ESB_E_St5arrayIPcLm3EELi4E23TrivialOffsetCalculatorILi2EjESG_ILi1EjENS0_6memory12LoadWithCastILi2EEENSJ_13StoreWithCastILi1EEEEEviT_T0_T2_T3_T4_T5_ --------------------------
	.section	.text._ZN2at6native27unrolled_elementwise_kernelIZZZNS0_66_GLOBAL__N__d53a5ca4_28_ActivationLeakyReluKernel_cu_9e10b42f_310526leaky_relu_backward_kernelERNS_18TensorIteratorBaseERKN3c106ScalarEENKUlvE_clEvENKUlvE2_clEvEUlNS5_8BFloat16ESB_E_St5arrayIPcLm3EELi4E23TrivialOffsetCalculatorILi2EjESG_ILi1EjENS0_6memory12LoadWithCastILi2EEENSJ_13StoreWithCastILi1EEEEEviT_T0_T2_T3_T4_T5_,"ax",@progbits
	.sectioninfo	@"SHI_REGISTERS=31"
	.align	128
        .global         _ZN2at6native27unrolled_elementwise_kernelIZZZNS0_66_GLOBAL__N__d53a5ca4_28_ActivationLeakyReluKernel_cu_9e10b42f_310526leaky_relu_backward_kernelERNS_18TensorIteratorBaseERKN3c106ScalarEENKUlvE_clEvENKUlvE2_clEvEUlNS5_8BFloat16ESB_E_St5arrayIPcLm3EELi4E23TrivialOffsetCalculatorILi2EjESG_ILi1EjENS0_6memory12LoadWithCastILi2EEENSJ_13StoreWithCastILi1EEEEEviT_T0_T2_T3_T4_T5_
        .type           _ZN2at6native27unrolled_elementwise_kernelIZZZNS0_66_GLOBAL__N__d53a5ca4_28_ActivationLeakyReluKernel_cu_9e10b42f_310526leaky_relu_backward_kernelERNS_18TensorIteratorBaseERKN3c106ScalarEENKUlvE_clEvENKUlvE2_clEvEUlNS5_8BFloat16ESB_E_St5arrayIPcLm3EELi4E23TrivialOffsetCalculatorILi2EjESG_ILi1EjENS0_6memory12LoadWithCastILi2EEENSJ_13StoreWithCastILi1EEEEEviT_T0_T2_T3_T4_T5_,@function
        .size           _ZN2at6native27unrolled_elementwise_kernelIZZZNS0_66_GLOBAL__N__d53a5ca4_28_ActivationLeakyReluKernel_cu_9e10b42f_310526leaky_relu_backward_kernelERNS_18TensorIteratorBaseERKN3c106ScalarEENKUlvE_clEvENKUlvE2_clEvEUlNS5_8BFloat16ESB_E_St5arrayIPcLm3EELi4E23TrivialOffsetCalculatorILi2EjESG_ILi1EjENS0_6memory12LoadWithCastILi2EEENSJ_13StoreWithCastILi1EEEEEviT_T0_T2_T3_T4_T5_,(.L_x_5439 - _ZN2at6native27unrolled_elementwise_kernelIZZZNS0_66_GLOBAL__N__d53a5ca4_28_ActivationLeakyReluKernel_cu_9e10b42f_310526leaky_relu_backward_kernelERNS_18TensorIteratorBaseERKN3c106ScalarEENKUlvE_clEvENKUlvE2_clEvEUlNS5_8BFloat16ESB_E_St5arrayIPcLm3EELi4E23TrivialOffsetCalculatorILi2EjESG_ILi1EjENS0_6memory12LoadWithCastILi2EEENSJ_13StoreWithCastILi1EEEEEviT_T0_T2_T3_T4_T5_)
        .other          _ZN2at6native27unrolled_elementwise_kernelIZZZNS0_66_GLOBAL__N__d53a5ca4_28_ActivationLeakyReluKernel_cu_9e10b42f_310526leaky_relu_backward_kernelERNS_18TensorIteratorBaseERKN3c106ScalarEENKUlvE_clEvENKUlvE2_clEvEUlNS5_8BFloat16ESB_E_St5arrayIPcLm3EELi4E23TrivialOffsetCalculatorILi2EjESG_ILi1EjENS0_6memory12LoadWithCastILi2EEENSJ_13StoreWithCastILi1EEEEEviT_T0_T2_T3_T4_T5_,@"STO_CUDA_ENTRY STV_DEFAULT"
_ZN2at6native27unrolled_elementwise_kernelIZZZNS0_66_GLOBAL__N__d53a5ca4_28_ActivationLeakyReluKernel_cu_9e10b42f_310526leaky_relu_backward_kernelERNS_18TensorIteratorBaseERKN3c106ScalarEENKUlvE_clEvENKUlvE2_clEvEUlNS5_8BFloat16ESB_E_St5arrayIPcLm3EELi4E23TrivialOffsetCalculatorILi2EjESG_ILi1EjENS0_6memory12LoadWithCastILi2EEENSJ_13StoreWithCastILi1EEEEEviT_T0_T2_T3_T4_T5_:
.text._ZN2at6native27unrolled_elementwise_kernelIZZZNS0_66_GLOBAL__N__d53a5ca4_28_ActivationLeakyReluKernel_cu_9e10b42f_310526leaky_relu_backward_kernelERNS_18TensorIteratorBaseERKN3c106ScalarEENKUlvE_clEvENKUlvE2_clEvEUlNS5_8BFloat16ESB_E_St5arrayIPcLm3EELi4E23TrivialOffsetCalculatorILi2EjESG_ILi1EjENS0_6memory12LoadWithCastILi2EEENSJ_13StoreWithCastILi1EEEEEviT_T0_T2_T3_T4_T5_:
[----:B------:R-:W-:Y:S02]  /*0000*/  IMAD.MOV.U32 R1, RZ, RZ, c[0x0][0x28] ;  /* 0x00000a00ff017624 */ /* 0x000fe400078e00ff */
[----:B------:R-:W0:Y:S01]  /*0010*/  S2R R16, SR_CTAID.X ;  /* 0x0000000000107919 */ /* 0x000e220000002500 */
[----:B------:R-:W-:Y:S01]  /*0020*/  IMAD.MOV.U32 R3, RZ, RZ, -0x200 ;  /* 0xfffffe00ff037424 */ /* 0x000fe200078e00ff */
[----:B------:R-:W1:Y:S01]  /*0030*/  LDC.U8 R18, c[0x0][0x194] ;  /* 0x00006500ff127b82 */ /* 0x000e620000000000 */
[----:B------:R-:W-:Y:S01]  /*0040*/  ULDC.64 UR36, c[0x0][0x118] ;  /* 0x0000460000247ab9 */ /* 0x000fe20000000a00 */
[----:B------:R-:W2:Y:S01]  /*0050*/  S2R R17, SR_TID.X ;  /* 0x0000000000117919 */ /* 0x000ea20000002100 */
[----:B------:R-:W-:Y:S01]  /*0060*/  BSSY B6, `(.L_x_396) ;  /* 0x000021a000067945 */ /* 0x000fe20003800000 */
[----:B------:R-:W-:Y:S02]  /*0070*/  PRMT R23, RZ, 0x7610, R23 ;  /* 0x00007610ff177816 */ /* 0x000fe40000000017 */
[----:B------:R-:W-:Y:S02]  /*0080*/  PRMT R24, RZ, 0x7610, R24 ;  /* 0x00007610ff187816 */ /* 0x000fe40000000018 */
[----:B------:R-:W3:Y:S01]  /*0090*/  LDC.U8 R19, c[0x0][0x195] ;  /* 0x00006540ff137b82 */ /* 0x000ee20000000000 */
[----:B------:R-:W-:Y:S01]  /*00a0*/  PRMT R25, RZ, 0x7610, R25 ;  /* 0x00007610ff197816 */ /* 0x000fe20000000019 */
[----:B0-----:R-:W-:-:S05]  /*00b0*/  IMAD R22, R16, R3, c[0x0][0x160] ;  /* 0x0000580010167624 */ /* 0x001fca00078e0203 */
[----:B--2---:R-:W-:-:S13]  /*00c0*/  ISETP.GE.AND P0, PT, R17, R22, PT ;  /* 0x000000161100720c */ /* 0x004fda0003f06270 */
[----:B------:R-:W-:Y:S05]  /*00d0*/  @P0 BRA `(.L_x_397) ;  /* 0x0000212000000947 */ /* 0x000fea0003800000 */
[----:B-1-3--:R-:W-:Y:S01]  /*00e0*/  PRMT R0, R18, 0x9910, RZ ;  /* 0x0000991012007816 */ /* 0x00afe200000000ff */
[----:B------:R-:W-:-:S03]  /*00f0*/  IMAD R25, R16, 0x200, R17 ;  /* 0x0000020010197824 */ /* 0x000fc600078e0211 */
[----:B------:R-:W-:Y:S01]  /*0100*/  ISETP.GT.AND P0, PT, R0, 0x9, PT ;  /* 0x000000090000780c */ /* 0x000fe20003f04270 */
[----:B------:R-:W-:-:S05]  /*0110*/  IMAD R2, R25, c[0x0][0x198], RZ ;  /* 0x0000660019027a24 */ /* 0x000fca00078e02ff */
[----:B------:R-:W-:-:S05]  /*0120*/  IADD3 R2, P1, R2, c[0x0][0x180], RZ ;  /* 0x0000600002027a10 */ /* 0x000fca0007f3e0ff */
[----:B------:R-:W-:Y:S02]  /*0130*/  IMAD.X R3, RZ, RZ, c[0x0][0x184], P1 ;  /* 0x00006100ff037624 */ /* 0x000fe400008e06ff */
        /* <DEDUP_REMOVED lines=14> */
.L_x_401:
[----:B------:R-:W2:Y:S02]  /*0220*/  LDG.E.U8 R2, [R2.64] ;  /* 0x0000002402027981 */ /* 0x000ea4000c1e1100 */
[----:B--2---:R-:W0:Y:S02]  /*0230*/  I2F.U16 R0, R2 ;  /* 0x0000000200007306 */ /* 0x004e240000101000 */
[----:B0-----:R-:W-:-:S04]  /*0240*/  F2FP.BF16.PACK_AB R0, RZ, R0 ;  /* 0x00000000ff00723e */ /* 0x001fc800000010ff */
[----:B------:R-:W-:Y:S01]  /*0250*/  PRMT R24, R0, 0x7610, R24 ;  /* 0x0000761000187816 */ /* 0x000fe20000000018 */
[----:B------:R-:W-:Y:S05]  /*0260*/  BRA `(.L_x_403) ;  /* 0x00000f0000007947 */ /* 0x000fea0003800000 */
.L_x_400:
        /* <DEDUP_REMOVED lines=11> */
.L_x_405:
[----:B------:R-:W2:Y:S02]  /*0320*/  LDG.E R2, [R2.64] ;  /* 0x0000002402027981 */ /* 0x000ea4000c1e1900 */
[----:B--2---:R-:W0:Y:S02]  /*0330*/  I2F R0, R2 ;  /* 0x0000000200007306 */ /* 0x004e240000201400 */
[----:B0-----:R-:W-:-:S04]  /*0340*/  F2FP.BF16.PACK_AB R0, RZ, R0 ;  /* 0x00000000ff00723e */ /* 0x001fc800000010ff */
[----:B------:R-:W-:Y:S01]  /*0350*/  PRMT R24, R0, 0x7610, R24 ;  /* 0x0000761000187816 */ /* 0x000fe20000000018 */
[----:B------:R-:W-:Y:S05]  /*0360*/  BRA `(.L_x_403) ;  /* 0x00000e0000007947 */ /* 0x000fea0003800000 */
.L_x_404:
[----:B------:R-:W2:Y:S02]  /*0370*/  LDG.E.U16 R2, [R2.64] ;  /* 0x0000002402027981 */ /* 0x000ea4000c1e1500 */
[----:B--2---:R-:W0:Y:S02]  /*0380*/  I2F.S16 R0, R2 ;  /* 0x0000000200007306 */ /* 0x004e240000101400 */
[----:B0-----:R-:W-:-:S04]  /*0390*/  F2FP.BF16.PACK_AB R0, RZ, R0 ;  /* 0x00000000ff00723e */ /* 0x001fc800000010ff */
[----:B------:R-:W-:Y:S01]  /*03a0*/  PRMT R24, R0, 0x7610, R24 ;  /* 0x0000761000187816 */ /* 0x000fe20000000018 */
[----:B------:R-:W-:Y:S05]  /*03b0*/  BRA `(.L_x_403) ;  /* 0x00000db000007947 */ /* 0x000fea0003800000 */
.L_x_399:
        /* <DEDUP_REMOVED lines=9> */
.L_x_407:
[----:B------:R-:W2:Y:S02]  /*0450*/  LDG.E.U16 R0, [R2.64] ;  /* 0x0000002402007981 */ /* 0x000ea4000c1e1500 */
[----:B--2---:R-:W-:-:S05]  /*0460*/  HADD2.F32 R0, -RZ, R0.H0_H0 ;  /* 0x20000000ff007230 */ /* 0x004fca0000004100 */
[----:B------:R-:W-:-:S04]  /*0470*/  F2FP.BF16.PACK_AB R0, RZ, R0 ;  /* 0x00000000ff00723e */ /* 0x000fc800000010ff */
[----:B------:R-:W-:Y:S01]  /*0480*/  PRMT R24, R0, 0x7610, R24 ;  /* 0x0000761000187816 */ /* 0x000fe20000000018 */
[----:B------:R-:W-:Y:S05]  /*0490*/  BRA `(.L_x_403) ;  /* 0x00000cd000007947 */ /* 0x000fea0003800000 */
.L_x_406:
        /* <DEDUP_REMOVED lines=9> */
.L_x_409:
[----:B------:R-:W2:Y:S02]  /*0530*/  LDG.E.U16 R2, [R2.64] ;  /* 0x0000002402027981 */ /* 0x000ea4000c1e1500 */
[----:B--2---:R-:W-:-:S05]  /*0540*/  HADD2.F32 R0, -RZ, R2.H0_H0 ;  /* 0x20000002ff007230 */ /* 0x004fca0000004100 */
[----:B------:R-:W-:-:S04]  /*0550*/  F2FP.BF16.PACK_AB R0, RZ, R0 ;  /* 0x00000000ff00723e */ /* 0x000fc800000010ff */
[----:B------:R-:W-:Y:S01]  /*0560*/  PRMT R24, R0, 0x7610, R24 ;  /* 0x0000761000187816 */ /* 0x000fe20000000018 */
[----:B------:R-:W-:Y:S05]  /*0570*/  BRA `(.L_x_403) ;  /* 0x00000bf000007947 */ /* 0x000fea0003800000 */
.L_x_408:
[----:B------:R-:W2:Y:S02]  /*0580*/  LDG.E.64 R2, [R2.64] ;  /* 0x0000002402027981 */ /* 0x000ea4000c1e1b00 */
[----:B--2---:R-:W0:Y:S01]  /*0590*/  F2F.F32.F64 R0, R2 ;  /* 0x0000000200007310 */ /* 0x004e220000301000 */
[----:B------:R-:W0:-:S14]  /*05a0*/  DSETP.GEU.AND P0, PT, |R2|, c[0x2][0x0], PT ;  /* 0x008000000200762a */ /* 0x000e1c0003f0e200 */
[----:B0-----:R-:W-:-:S05]  /*05b0*/  @!P0 FMUL R0, R0, 1.175494350822287508e-38 ;  /* 0x0080000000008820 */ /* 0x001fca0000400000 */
[----:B------:R-:W-:-:S04]  /*05c0*/  F2FP.BF16.PACK_AB R0, RZ, R0 ;  /* 0x00000000ff00723e */ /* 0x000fc800000010ff */
[----:B------:R-:W-:Y:S01]  /*05d0*/  PRMT R24, R0, 0x7610, R24 ;  /* 0x0000761000187816 */ /* 0x000fe20000000018 */
[----:B------:R-:W-:Y:S05]  /*05e0*/  BRA `(.L_x_403) ;  /* 0x00000b8000007947 */ /* 0x000fea0003800000 */
.L_x_398:
        /* <DEDUP_REMOVED lines=14> */
.L_x_412:
[----:B------:R-:W2:Y:S02]  /*06d0*/  LDG.E.64 R2, [R2.64] ;  /* 0x0000002402027981 */ /* 0x000ea4000c1e1b00 */
[----:B--2---:R-:W0:Y:S01]  /*06e0*/  F2F.F32.F64 R0, R2 ;  /* 0x0000000200007310 */ /* 0x004e220000301000 */
[----:B------:R-:W0:-:S14]  /*06f0*/  DSETP.GEU.AND P0, PT, |R2|, c[0x2][0x0], PT ;  /* 0x008000000200762a */ /* 0x000e1c0003f0e200 */
[----:B0-----:R-:W-:-:S05]  /*0700*/  @!P0 FMUL R0, R0, 1.175494350822287508e-38 ;  /* 0x0080000000008820 */ /* 0x001fca0000400000 */
[----:B------:R-:W-:-:S04]  /*0710*/  F2FP.BF16.PACK_AB R0, RZ, R0 ;  /* 0x00000000ff00723e */ /* 0x000fc800000010ff */
[----:B------:R-:W-:Y:S01]  /*0720*/  PRMT R24, R0, 0x7610, R24 ;  /* 0x0000761000187816 */ /* 0x000fe20000000018 */
[----:B------:R-:W-:Y:S05]  /*0730*/  BRA `(.L_x_403) ;  /* 0x00000a3000007947 */ /* 0x000fea0003800000 */
.L_x_411:
        /* <DEDUP_REMOVED lines=28> */
.L_x_414:
        /* <DEDUP_REMOVED lines=15> */
.L_x_413:
[----:B------:R0:W5:Y:S01]  /*09f0*/  LDG.E.U16 R24, [R2.64] ;  /* 0x0000002402187981 */ /* 0x000162000c1e1500 */
[----:B------:R-:W-:Y:S05]  /*0a00*/  BRA `(.L_x_403) ;  /* 0x0000076000007947 */ /* 0x000fea0003800000 */
.L_x_410:
        /* <DEDUP_REMOVED lines=12> */
.L_x_417:
        /* <DEDUP_REMOVED lines=21> */
.L_x_421:
[----:B------:R-:W-:Y:S05]  /*0c20*/  BSYNC B1 ;  /* 0x0000000000017941 */ /* 0x000fea0003800000 */
.L_x_420:
[----:B------:R-:W-:Y:S01]  /*0c30*/  LEA R3, R0, 0x3b800000, 0x17 ;  /* 0x3b80000000037811 */ /* 0x000fe200078eb8ff */
[----:B------:R-:W-:-:S05]  /*0c40*/  IMAD.SHL.U32 R0, R2, 0x100000, RZ ;  /* 0x0010000002007824 */ /* 0x000fca00078e00ff */
[----:B------:R-:W-:Y:S02]  /*0c50*/  LOP3.LUT R0, R3, R0, R4, 0xfe, !PT ;  /* 0x0000000003007212 */ /* 0x000fe400078efe04 */
.L_x_419:
[----:B------:R-:W-:Y:S05]  /*0c60*/  BSYNC B0 ;  /* 0x0000000000007941 */ /* 0x000fea0003800000 */
.L_x_418:
[----:B------:R-:W-:-:S04]  /*0c70*/  F2FP.BF16.PACK_AB R0, RZ, R0 ;  /* 0x00000000ff00723e */ /* 0x000fc800000010ff */
[----:B------:R-:W-:Y:S01]  /*0c80*/  PRMT R24, R0, 0x7610, R24 ;  /* 0x0000761000187816 */ /* 0x000fe20000000018 */
[----:B------:R-:W-:Y:S05]  /*0c90*/  BRA `(.L_x_403) ;  /* 0x000004d000007947 */ /* 0x000fea0003800000 */
.L_x_416:
        /* <DEDUP_REMOVED lines=21> */
.L_x_425:
[----:B------:R-:W-:Y:S05]  /*0df0*/  BSYNC B1 ;  /* 0x0000000000017941 */ /* 0x000fea0003800000 */
.L_x_424:
[----:B------:R-:W-:Y:S01]  /*0e00*/  LEA R3, R0, 0x37800000, 0x17 ;  /* 0x3780000000037811 */ /* 0x000fe200078eb8ff */
[----:B------:R-:W-:-:S05]  /*0e10*/  IMAD.SHL.U32 R0, R2, 0x200000, RZ ;  /* 0x0020000002007824 */ /* 0x000fca00078e00ff */
[----:B------:R-:W-:Y:S02]  /*0e20*/  LOP3.LUT R0, R3, R0, R4, 0xfe, !PT ;  /* 0x0000000003007212 */ /* 0x000fe400078efe04 */
.L_x_423:
[----:B------:R-:W-:Y:S05]  /*0e30*/  BSYNC B0 ;  /* 0x0000000000007941 */ /* 0x000fea0003800000 */
.L_x_422:
[----:B------:R-:W-:-:S04]  /*0e40*/  F2FP.BF16.PACK_AB R0, RZ, R0 ;  /* 0x00000000ff00723e */ /* 0x000fc800000010ff */
[----:B------:R-:W-:Y:S01]  /*0e50*/  PRMT R24, R0, 0x7610, R24 ;  /* 0x0000761000187816 */ /* 0x000fe20000000018 */
[----:B------:R-:W-:Y:S05]  /*0e60*/  BRA `(.L_x_403) ;  /* 0x0000030000007947 */ /* 0x000fea0003800000 */
.L_x_415:
        /* <DEDUP_REMOVED lines=14> */
.L_x_429:
[----:B------:R-:W-:Y:S05]  /*0f50*/  BSYNC B0 ;  /* 0x0000000000007941 */ /* 0x000fea0003800000 */
.L_x_428:
[----:B------:R-:W-:-:S04]  /*0f60*/  F2FP.BF16.PACK_AB R0, RZ, R0 ;  /* 0x00000000ff00723e */ /* 0x000fc800000010ff */
[----:B------:R-:W-:Y:S01]  /*0f70*/  PRMT R24, R0, 0x7610, R24 ;  /* 0x0000761000187816 */ /* 0x000fe20000000018 */
[----:B------:R-:W-:Y:S05]  /*0f80*/  BRA `(.L_x_403) ;  /* 0x000001e000007947 */ /* 0x000fea0003800000 */
.L_x_402:
        /* <DEDUP_REMOVED lines=21> */
.L_x_427:
[----:B------:R-:W2:Y:S02]  /*10e0*/  LDG.E.64 R2, [R2.64] ;  /* 0x0000002402027981 */ /* 0x000ea4000c1e1b00 */
[----:B--2---:R-:W0:Y:S02]  /*10f0*/  I2F.U64 R0, R2 ;  /* 0x0000000200007312 */ /* 0x004e240000301000 */
[----:B0-----:R-:W-:-:S04]  /*1100*/  F2FP.BF16.PACK_AB R0, RZ, R0 ;  /* 0x00000000ff00723e */ /* 0x001fc800000010ff */
[----:B------:R-:W-:Y:S01]  /*1110*/  PRMT R24, R0, 0x7610, R24 ;  /* 0x0000761000187816 */ /* 0x000fe20000000018 */
[----:B------:R-:W-:Y:S05]  /*1120*/  BRA `(.L_x_403) ;  /* 0x0000004000007947 */ /* 0x000fea0003800000 */
.L_x_426:
[----:B------:R-:W2:Y:S02]  /*1130*/  LDG.E R2, [R2.64] ;  /* 0x0000002402027981 */ /* 0x000ea4000c1e1900 */
[----:B--2---:R-:W0:Y:S02]  /*1140*/  I2F.U32 R0, R2 ;  /* 0x0000000200007306 */ /* 0x004e240000201000 */
[----:B0-----:R-:W-:-:S04]  /*1150*/  F2FP.BF16.PACK_AB R0, RZ, R0 ;  /* 0x00000000ff00723e */ /* 0x001fc800000010ff */
[----:B------:R-:W-:Y:S02]  /*1160*/  PRMT R24, R0, 0x7610, R24 ;  /* 0x0000761000187816 */ /* 0x000fe40000000018 */
.L_x_403:
[----:B------:R-:W-:Y:S01]  /*1170*/  PRMT R0, R19, 0x9910, RZ ;  /* 0x0000991013007816 */ /* 0x000fe200000000ff */
[----:B0-----:R-:W-:-:S03]  /*1180*/  IMAD R2, R25, c[0x0][0x19c], RZ ;  /* 0x0000670019027a24 */ /* 0x001fc600078e02ff */
[----:B------:R-:W-:Y:S02]  /*1190*/  ISETP.GT.AND P0, PT, R0, 0x9, PT ;  /* 0x000000090000780c */ /* 0x000fe40003f04270 */
[----:B------:R-:W-:-:S05]  /*11a0*/  IADD3 R2, P1, R2, c[0x0][0x188], RZ ;  /* 0x0000620002027a10 */ /* 0x000fca0007f3e0ff */
[----:B------:R-:W-:-:S06]  /*11b0*/  IMAD.X R3, RZ, RZ, c[0x0][0x18c], P1 ;  /* 0x00006300ff037624 */ /* 0x000fcc00008e06ff */
        /* <DEDUP_REMOVED lines=14> */
.L_x_433:
[----:B------:R-:W2:Y:S02]  /*12a0*/  LDG.E.U8 R2, [R2.64] ;  /* 0x0000002402027981 */ /* 0x000ea4000c1e1100 */
[----:B--2---:R-:W0:Y:S02]  /*12b0*/  I2F.U16 R0, R2 ;  /* 0x0000000200007306 */ /* 0x004e240000101000 */
[----:B0-----:R-:W-:-:S04]  /*12c0*/  F2FP.BF16.PACK_AB R0, RZ, R0 ;  /* 0x00000000ff00723e */ /* 0x001fc800000010ff */
[----:B------:R-:W-:Y:S01]  /*12d0*/  PRMT R25, R0, 0x7610, R25 ;  /* 0x0000761000197816 */ /* 0x000fe20000000019 */
[----:B------:R-:W-:Y:S05]  /*12e0*/  BRA `(.L_x_435) ;  /* 0x00000f0000007947 */ /* 0x000fea0003800000 */
.L_x_432:
        /* <DEDUP_REMOVED lines=11> */
.L_x_437:
[----:B------:R-:W2:Y:S02]  /*13a0*/  LDG.E R2, [R2.64] ;  /* 0x0000002402027981 */ /* 0x000ea4000c1e1900 */
[----:B--2---:R-:W0:Y:S02]  /*13b0*/  I2F R0, R2 ;  /* 0x0000000200007306 */ /* 0x004e240000201400 */
[----:B0-----:R-:W-:-:S04]  /*13c0*/  F2FP.BF16.PACK_AB R0, RZ, R0 ;  /* 0x00000000ff00723e */ /* 0x001fc800000010ff */
[----:B------:R-:W-:Y:S01]  /*13d0*/  PRMT R25, R0, 0x7610, R25 ;  /* 0x0000761000197816 */ /* 0x000fe20000000019 */
[----:B------:R-:W-:Y:S05]  /*13e0*/  BRA `(.L_x_435) ;  /* 0x00000e0000007947 */ /* 0x000fea0003800000 */
.L_x_436:
[----:B------:R-:W2:Y:S02]  /*13f0*/  LDG.E.U16 R2, [R2.64] ;  /* 0x0000002402027981 */ /* 0x000ea4000c1e1500 */
[----:B--2---:R-:W0:Y:S02]  /*1400*/  I2F.S16 R0, R2 ;  /* 0x0000000200007306 */ /* 0x004e240000101400 */
[----:B0-----:R-:W-:-:S04]  /*1410*/  F2FP.BF16.PACK_AB R0, RZ, R0 ;  /* 0x00000000ff00723e */ /* 0x001fc800000010ff */
[----:B------:R-:W-:Y:S01]  /*1420*/  PRMT R25, R0, 0x7610, R25 ;  /* 0x0000761000197816 */ /* 0x000fe20000000019 */
[----:B------:R-:W-:Y:S05]  /*1430*/  BRA `(.L_x_435) ;  /* 0x00000db000007947 */ /* 0x000fea0003800000 */
.L_x_431:
        /* <DEDUP_REMOVED lines=9> */
.L_x_439:
[----:B------:R-:W2:Y:S02]  /*14d0*/  LDG.E.U16 R0, [R2.64] ;  /* 0x0000002402007981 */ /* 0x000ea4000c1e1500 */
[----:B--2---:R-:W-:-:S05]  /*14e0*/  HADD2.F32 R0, -RZ, R0.H0_H0 ;  /* 0x20000000ff007230 */ /* 0x004fca0000004100 */
[----:B------:R-:W-:-:S04]  /*14f0*/  F2FP.BF16.PACK_AB R0, RZ, R0 ;  /* 0x00000000ff00723e */ /* 0x000fc800000010ff */
[----:B------:R-:W-:Y:S01]  /*1500*/  PRMT R25, R0, 0x7610, R25 ;  /* 0x0000761000197816 */ /* 0x000fe20000000019 */
[----:B------:R-:W-:Y:S05]  /*1510*/  BRA `(.L_x_435) ;  /* 0x00000cd000007947 */ /* 0x000fea0003800000 */
.L_x_438:
        /* <DEDUP_REMOVED lines=9> */
.L_x_441:
[----:B------:R-:W2:Y:S02]  /*15b0*/  LDG.E.U16 R2, [R2.64] ;  /* 0x0000002402027981 */ /* 0x000ea4000c1e1500 */
[----:B--2---:R-:W-:-:S05]  /*15c0*/  HADD2.F32 R0, -RZ, R2.H0_H0 ;  /* 0x20000002ff007230 */ /* 0x004fca0000004100 */
[----:B------:R-:W-:-:S04]  /*15d0*/  F2FP.BF16.PACK_AB R0, RZ, R0 ;  /* 0x00000000ff00723e */ /* 0x000fc800000010ff */
[----:B------:R-:W-:Y:S01]  /*15e0*/  PRMT R25, R0, 0x7610, R25 ;  /* 0x0000761000197816 */ /* 0x000fe20000000019 */
[----:B------:R-:W-:Y:S05]  /*15f0*/  BRA `(.L_x_435) ;  /* 0x00000bf000007947 */ /* 0x000fea0003800000 */
.L_x_440:
[----:B------:R-:W2:Y:S02]  /*1600*/  LDG.E.64 R2, [R2.64] ;  /* 0x0000002402027981 */ /* 0x000ea4000c1e1b00 */
[----:B--2---:R-:W0:Y:S01]  /*1610*/  F2F.F32.F64 R0, R2 ;  /* 0x0000000200007310 */ /* 0x004e220000301000 */
[----:B------:R-:W0:-:S14]  /*1620*/  DSETP.GEU.AND P0, PT, |R2|, c[0x2][0x0], PT ;  /* 0x008000000200762a */ /* 0x000e1c0003f0e200 */
[----:B0-----:R-:W-:-:S05]  /*1630*/  @!P0 FMUL R0, R0, 1.175494350822287508e-38 ;  /* 0x0080000000008820 */ /* 0x001fca0000400000 */
[----:B------:R-:W-:-:S04]  /*1640*/  F2FP.BF16.PACK_AB R0, RZ, R0 ;  /* 0x00000000ff00723e */ /* 0x000fc800000010ff */
[----:B------:R-:W-:Y:S01]  /*1650*/  PRMT R25, R0, 0x7610, R25 ;  /* 0x0000761000197816 */ /* 0x000fe20000000019 */
[----:B------:R-:W-:Y:S05]  /*1660*/  BRA `(.L_x_435) ;  /* 0x00000b8000007947 */ /* 0x000fea0003800000 */
.L_x_430:
        /* <DEDUP_REMOVED lines=14> */
.L_x_444:
[----:B------:R-:W2:Y:S02]  /*1750*/  LDG.E.64 R2, [R2.64] ;  /* 0x0000002402027981 */ /* 0x000ea4000c1e1b00 */
[----:B--2---:R-:W0:Y:S01]  /*1760*/  F2F.F32.F64 R0, R2 ;  /* 0x0000000200007310 */ /* 0x004e220000301000 */
[----:B------:R-:W0:-:S14]  /*1770*/  DSETP.GEU.AND P0, PT, |R2|, c[0x2][0x0], PT ;  /* 0x008000000200762a */ /* 0x000e1c0003f0e200 */
[----:B0-----:R-:W-:-:S05]  /*1780*/  @!P0 FMUL R0, R0, 1.175494350822287508e-38 ;  /* 0x0080000000008820 */ /* 0x001fca0000400000 */
[----:B------:R-:W-:-:S04]  /*1790*/  F2FP.BF16.PACK_AB R0, RZ, R0 ;  /* 0x00000000ff00723e */ /* 0x000fc800000010ff */
[----:B------:R-:W-:Y:S01]  /*17a0*/  PRMT R25, R0, 0x7610, R25 ;  /* 0x0000761000197816 */ /* 0x000fe20000000019 */
[----:B------:R-:W-:Y:S05]  /*17b0*/  BRA `(.L_x_435) ;  /* 0x00000a3000007947 */ /* 0x000fea0003800000 */
.L_x_443:
        /* <DEDUP_REMOVED lines=28> */
.L_x_446:
        /* <DEDUP_REMOVED lines=15> */
.L_x_445:
[----:B------:R0:W5:Y:S01]  /*1a70*/  LDG.E.U16 R25, [R2.64] ;  /* 0x0000002402197981 */ /* 0x000162000c1e1500 */
[----:B------:R-:W-:Y:S05]  /*1a80*/  BRA `(.L_x_435) ;  /* 0x0000076000007947 */ /* 0x000fea0003800000 */
.L_x_442:
        /* <DEDUP_REMOVED lines=12> */
.L_x_449:
        /* <DEDUP_REMOVED lines=21> */
.L_x_453:
[----:B------:R-:W-:Y:S05]  /*1ca0*/  BSYNC B1 ;  /* 0x0000000000017941 */ /* 0x000fea0003800000 */
.L_x_452:
[----:B------:R-:W-:Y:S01]  /*1cb0*/  LEA R3, R0, 0x3b800000, 0x17 ;  /* 0x3b80000000037811 */ /* 0x000fe200078eb8ff */
[----:B------:R-:W-:-:S05]  /*1cc0*/  IMAD.SHL.U32 R0, R2, 0x100000, RZ ;  /* 0x0010000002007824 */ /* 0x000fca00078e00ff */
[----:B------:R-:W-:Y:S02]  /*1cd0*/  LOP3.LUT R0, R3, R0, R4, 0xfe, !PT ;  /* 0x0000000003007212 */ /* 0x000fe400078efe04 */
.L_x_451:
[----:B------:R-:W-:Y:S05]  /*1ce0*/  BSYNC B0 ;  /* 0x0000000000007941 */ /* 0x000fea0003800000 */
.L_x_450:
[----:B------:R-:W-:-:S04]  /*1cf0*/  F2FP.BF16.PACK_AB R0, RZ, R0 ;  /* 0x00000000ff00723e */ /* 0x000fc800000010ff */
[----:B------:R-:W-:Y:S01]  /*1d00*/  PRMT R25, R0, 0x7610, R25 ;  /* 0x0000761000197816 */ /* 0x000fe20000000019 */
[----:B------:R-:W-:Y:S05]  /*1d10*/  BRA `(.L_x_435) ;  /* 0x000004d000007947 */ /* 0x000fea0003800000 */
.L_x_448:
        /* <DEDUP_REMOVED lines=21> */
.L_x_457:
[----:B------:R-:W-:Y:S05]  /*1e70*/  BSYNC B1 ;  /* 0x0000000000017941 */ /* 0x000fea0003800000 */
.L_x_456:
[----:B------:R-:W-:Y:S01]  /*1e80*/  LEA R3, R0, 0x37800000, 0x17 ;  /* 0x3780000000037811 */ /* 0x000fe200078eb8ff */
[----:B------:R-:W-:-:S05]  /*1e90*/  IMAD.SHL.U32 R0, R2, 0x200000, RZ ;  /* 0x0020000002007824 */ /* 0x000fca00078e00ff */
[----:B------:R-:W-:Y:S02]  /*1ea0*/  LOP3.LUT R0, R3, R0, R4, 0xfe, !PT ;  /* 0x0000000003007212 */ /* 0x000fe400078efe04 */
.L_x_455:
[----:B------:R-:W-:Y:S05]  /*1eb0*/  BSYNC B0 ;  /* 0x0000000000007941 */ /* 0x000fea0003800000 */
.L_x_454:
[----:B------:R-:W-:-:S04]  /*1ec0*/  F2FP.BF16.PACK_AB R0, RZ, R0 ;  /* 0x00000000ff00723e */ /* 0x000fc800000010ff */
[----:B------:R-:W-:Y:S01]  /*1ed0*/  PRMT R25, R0, 0x7610, R25 ;  /* 0x0000761000197816 */ /* 0x000fe20000000019 */
[----:B------:R-:W-:Y:S05]  /*1ee0*/  BRA `(.L_x_435) ;  /* 0x0000030000007947 */ /* 0x000fea0003800000 */
.L_x_447:
        /* <DEDUP_REMOVED lines=14> */
.L_x_461:
[----:B------:R-:W-:Y:S05]  /*1fd0*/  BSYNC B0 ;  /* 0x0000000000007941 */ /* 0x000fea0003800000 */
.L_x_460:
[----:B------:R-:W-:-:S04]  /*1fe0*/  F2FP.BF16.PACK_AB R0, RZ, R0 ;  /* 0x00000000ff00723e */ /* 0x000fc800000010ff */
[----:B------:R-:W-:Y:S01]  /*1ff0*/  PRMT R25, R0, 0x7610, R25 ;  /* 0x0000761000197816 */ /* 0x000fe20000000019 */
[----:B------:R-:W-:Y:S05]  /*2000*/  BRA `(.L_x_435) ;  /* 0x000001e000007947 */ /* 0x000fea0003800000 */
.L_x_434:
        /* <DEDUP_REMOVED lines=18> */
[----:B0----5:R-:W-:Y:S05]  /*2130*/  CALL.ABS.NOINC R2 ;  /* 0x0000000002007343 */ /* 0x021fea0003c00000 */
[----:B------:R-:W-:Y:S01]  /*2140*/  PRMT R25, RZ, 0x7610, R25 ;  /* 0x00007610ff197816 */ /* 0x000fe20000000019 */
[----:B------:R-:W-:Y:S05]  /*2150*/  BRA `(.L_x_435) ;  /* 0x0000009000007947 */ /* 0x000fea0003800000 */
.L_x_459:
[----:B------:R-:W2:Y:S02]  /*2160*/  LDG.E.64 R2, [R2.64] ;  /* 0x0000002402027981 */ /* 0x000ea4000c1e1b00 */
[----:B--2---:R-:W0:Y:S02]  /*2170*/  I2F.U64 R0, R2 ;  /* 0x0000000200007312 */ /* 0x004e240000301000 */
[----:B0-----:R-:W-:-:S04]  /*2180*/  F2FP.BF16.PACK_AB R0, RZ, R0 ;  /* 0x00000000ff00723e */ /* 0x001fc800000010ff */
[----:B------:R-:W-:Y:S01]  /*2190*/  PRMT R25, R0, 0x7610, R25 ;  /* 0x0000761000197816 */ /* 0x000fe20000000019 */
[----:B------:R-:W-:Y:S05]  /*21a0*/  BRA `(.L_x_435) ;  /* 0x0000004000007947 */ /* 0x000fea0003800000 */
.L_x_458:
[----:B------:R-:W2:Y:S02]  /*21b0*/  LDG.E R2, [R2.64] ;  /* 0x0000002402027981 */ /* 0x000ea4000c1e1900 */
[----:B--2---:R-:W0:Y:S02]  /*21c0*/  I2F.U32 R0, R2 ;  /* 0x0000000200007306 */ /* 0x004e240000201000 */
[----:B0-----:R-:W-:-:S04]  /*21d0*/  F2FP.BF16.PACK_AB R0, RZ, R0 ;  /* 0x00000000ff00723e */ /* 0x001fc800000010ff */
[----:B------:R-:W-:Y:S02]  /*21e0*/  PRMT R25, R0, 0x7610, R25 ;  /* 0x0000761000197816 */ /* 0x000fe40000000019 */
.L_x_435:
[----:B------:R-:W-:-:S05]  /*21f0*/  IADD3 R17, R17, 0x80, RZ ;  /* 0x0000008011117810 */ /* 0x000fca0007ffe0ff */
.L_x_397:
[----:B-1-3--:R-:W-:Y:S05]  /*2200*/  BSYNC B6 ;  /* 0x0000000000067941 */ /* 0x00afea0003800000 */
.L_x_396:
[----:B------:R-:W-:Y:S01]  /*2210*/  ISETP.GE.AND P0, PT, R17, R22, PT ;  /* 0x000000161100720c */ /* 0x000fe20003f06270 */
[----:B------:R-:W-:Y:S01]  /*2220*/  BSSY B6, `(.L_x_462) ;  /* 0x0000216000067945 */ /* 0x000fe20003800000 */
[----:B------:R-:W-:-:S11]  /*2230*/  PRMT R26, RZ, 0x7610, R26 ;  /* 0x00007610ff1a7816 */ /* 0x000fd6000000001a */
[----:B------:R-:W-:Y:S05]  /*2240*/  @P0 BRA `(.L_x_463) ;  /* 0x0000213000000947 */ /* 0x000fea0003800000 */
[----:B------:R-:W-:Y:S01]  /*2250*/  PRMT R0, R18, 0x9910, RZ ;  /* 0x0000991012007816 */ /* 0x000fe200000000ff */
[----:B------:R-:W-:-:S03]  /*2260*/  IMAD R26, R16, 0x200, R17 ;  /* 0x00000200101a7824 */ /* 0x000fc600078e0211 */
[----:B------:R-:W-:Y:S01]  /*2270*/  ISETP.GT.AND P1, PT, R0, 0x9, PT ;  /* 0x000000090000780c */ /* 0x000fe20003f24270 */
[----:B0-----:R-:W-:-:S05]  /*2280*/  IMAD R2, R26, c[0x0][0x198], RZ ;  /* 0x000066001a027a24 */ /* 0x001fca00078e02ff */
        /* <DEDUP_REMOVED lines=16> */
.L_x_467:
[----:B------:R-:W2:Y:S02]  /*2390*/  LDG.E.U8 R2, [R2.64] ;  /* 0x0000002402027981 */ /* 0x000ea4000c1e1100 */
[----:B--2---:R-:W0:Y:S02]  /*23a0*/  I2F.U16 R0, R2 ;  /* 0x0000000200007306 */ /* 0x004e240000101000 */
[----:B0-----:R-:W-:-:S04]  /*23b0*/  F2FP.BF16.PACK_AB R0, RZ, R0 ;  /* 0x00000000ff00723e */ /* 0x001fc800000010ff */
[----:B------:R-:W-:Y:S01]  /*23c0*/  PRMT R23, R0, 0x7610, R23 ;  /* 0x0000761000177816 */ /* 0x000fe20000000017 */
[----:B------:R-:W-:Y:S05]  /*23d0*/  BRA `(.L_x_469) ;  /* 0x00000f1000007947 */ /* 0x000fea0003800000 */
.L_x_466:
        /* <DEDUP_REMOVED lines=11> */
.L_x_471:
[----:B------:R-:W2:Y:S02]  /*2490*/  LDG.E R2, [R2.64] ;  /* 0x0000002402027981 */ /* 0x000ea4000c1e1900 */
[----:B--2---:R-:W0:Y:S02]  /*24a0*/  I2F R0, R2 ;  /* 0x0000000200007306 */ /* 0x004e240000201400 */
[----:B0-----:R-:W-:-:S04]  /*24b0*/  F2FP.BF16.PACK_AB R0, RZ, R0 ;  /* 0x00000000ff00723e */ /* 0x001fc800000010ff */
[----:B------:R-:W-:Y:S01]  /*24c0*/  PRMT R23, R0, 0x7610, R23 ;  /* 0x0000761000177816 */ /* 0x000fe20000000017 */
[----:B------:R-:W-:Y:S05]  /*24d0*/  BRA `(.L_x_469) ;  /* 0x00000e1000007947 */ /* 0x000fea0003800000 */
.L_x_470:
[----:B------:R-:W2:Y:S02]  /*24e0*/  LDG.E.U16 R2, [R2.64] ;  /* 0x0000002402027981 */ /* 0x000ea4000c1e1500 */
[----:B--2---:R-:W0:Y:S02]  /*24f0*/  I2F.S16 R0, R2 ;  /* 0x0000000200007306 */ /* 0x004e240000101400 */
[----:B0-----:R-:W-:-:S04]  /*2500*/  F2FP.BF16.PACK_AB R0, RZ, R0 ;  /* 0x00000000ff00723e */ /* 0x001fc800000010ff */
[----:B------:R-:W-:Y:S01]  /*2510*/  PRMT R23, R0, 0x7610, R23 ;  /* 0x0000761000177816 */ /* 0x000fe20000000017 */
[----:B------:R-:W-:Y:S05]  /*2520*/  BRA `(.L_x_469) ;  /* 0x00000dc000007947 */ /* 0x000fea0003800000 */
.L_x_465:
        /* <DEDUP_REMOVED lines=9> */
.L_x_473:
[----:B------:R-:W2:Y:S02]  /*25c0*/  LDG.E.U16 R0, [R2.64] ;  /* 0x0000002402007981 */ /* 0x000ea4000c1e1500 */
[----:B--2---:R-:W-:-:S05]  /*25d0*/  HADD2.F32 R0, -RZ, R0.H0_H0 ;  /* 0x20000000ff007230 */ /* 0x004fca0000004100 */
[----:B------:R-:W-:-:S04]  /*25e0*/  F2FP.BF16.PACK_AB R0, RZ, R0 ;  /* 0x00000000ff00723e */ /* 0x000fc800000010ff */
[----:B------:R-:W-:Y:S01]  /*25f0*/  PRMT R23, R0, 0x7610, R23 ;  /* 0x0000761000177816 */ /* 0x000fe20000000017 */
[----:B------:R-:W-:Y:S05]  /*2600*/  BRA `(.L_x_469) ;  /* 0x00000ce000007947 */ /* 0x000fea0003800000 */
.L_x_472:
        /* <DEDUP_REMOVED lines=9> */
.L_x_475:
[----:B------:R-:W2:Y:S02]  /*26a0*/  LDG.E.U16 R2, [R2.64] ;  /* 0x0000002402027981 */ /* 0x000ea4000c1e1500 */
[----:B--2---:R-:W-:-:S05]  /*26b0*/  HADD2.F32 R0, -RZ, R2.H0_H0 ;  /* 0x20000002ff007230 */ /* 0x004fca0000004100 */
[----:B------:R-:W-:-:S04]  /*26c0*/  F2FP.BF16.PACK_AB R0, RZ, R0 ;  /* 0x00000000ff00723e */ /* 0x000fc800000010ff */
[----:B------:R-:W-:Y:S01]  /*26d0*/  PRMT R23, R0, 0x7610, R23 ;  /* 0x0000761000177816 */ /* 0x000fe20000000017 */
[----:B------:R-:W-:Y:S05]  /*26e0*/  BRA `(.L_x_469) ;  /* 0x00000c0000007947 */ /* 0x000fea0003800000 */
.L_x_474:
[----:B------:R-:W2:Y:S02]  /*26f0*/  LDG.E.64 R2, [R2.64] ;  /* 0x0000002402027981 */ /* 0x000ea4000c1e1b00 */
[----:B--2---:R-:W0:Y:S01]  /*2700*/  F2F.F32.F64 R0, R2 ;  /* 0x0000000200007310 */ /* 0x004e220000301000 */
[----:B------:R-:W0:-:S14]  /*2710*/  DSETP.GEU.AND P0, PT, |R2|, c[0x2][0x0], PT ;  /* 0x008000000200762a */ /* 0x000e1c0003f0e200 */
[----:B0-----:R-:W-:-:S05]  /*2720*/  @!P0 FMUL R0, R0, 1.175494350822287508e-38 ;  /* 0x0080000000008820 */ /* 0x001fca0000400000 */
[----:B------:R-:W-:-:S04]  /*2730*/  F2FP.BF16.PACK_AB R0, RZ, R0 ;  /* 0x00000000ff00723e */ /* 0x000fc800000010ff */
[----:B------:R-:W-:Y:S01]  /*2740*/  PRMT R23, R0, 0x7610, R23 ;  /* 0x0000761000177816 */ /* 0x000fe20000000017 */
[----:B------:R-:W-:Y:S05]  /*2750*/  BRA `(.L_x_469) ;  /* 0x00000b9000007947 */ /* 0x000fea0003800000 */
.L_x_464:
        /* <DEDUP_REMOVED lines=14> */
.L_x_478:
[----:B------:R-:W2:Y:S02]  /*2840*/  LDG.E.64 R2, [R2.64] ;  /* 0x0000002402027981 */ /* 0x000ea4000c1e1b00 */
[----:B--2---:R-:W0:Y:S01]  /*2850*/  F2F.F32.F64 R0, R2 ;  /* 0x0000000200007310 */ /* 0x004e220000301000 */
[----:B------:R-:W0:-:S14]  /*2860*/  DSETP.GEU.AND P0, PT, |R2|, c[0x2][0x0], PT ;  /* 0x008000000200762a */ /* 0x000e1c0003f0e200 */
[----:B0-----:R-:W-:-:S05]  /*2870*/  @!P0 FMUL R0, R0, 1.175494350822287508e-38 ;  /* 0x0080000000008820 */ /* 0x001fca0000400000 */
[----:B------:R-:W-:-:S04]  /*2880*/  F2FP.BF16.PACK_AB R0, RZ, R0 ;  /* 0x00000000ff00723e */ /* 0x000fc800000010ff */
[----:B------:R-:W-:Y:S01]  /*2890*/  PRMT R23, R0, 0x7610, R23 ;  /* 0x0000761000177816 */ /* 0x000fe20000000017 */
[----:B------:R-:W-:Y:S05]  /*28a0*/  BRA `(.L_x_469) ;  /* 0x00000a4000007947 */ /* 0x000fea0003800000 */
.L_x_477:
        /* <DEDUP_REMOVED lines=28> */
.L_x_480:
[----:B------:R-:W2:Y:S02]  /*2a70*/  LDG.E.U8 R3, [R2.64] ;  /* 0x0000002402037981 */ /* 0x000ea4000c1e1100 */
[----:B--2---:R-:W-:-:S05]  /*2a80*/  IMAD.SHL.U32 R0, R3, 0x2000000, RZ ;  /* 0x0200000003007824 */ /* 0x004fca00078e00ff */
[----:B------:R-:W-:-:S13]  /*2a90*/  ISETP.GE.U32.AND P0, PT, R0, 0x8000000, PT ;  /* 0x080000000000780c */ /* 0x000fda0003f06070 */
[C---:B------:R-:W-:Y:S02]  /*2aa0*/  @P0 IMAD.SHL.U32 R4, R3.reuse, 0x200000, RZ ;  /* 0x0020000003040824 */ /* 0x040fe400078e00ff */
[C---:B------:R-:W-:Y:S02]  /*2ab0*/  @!P0 IMAD.SHL.U32 R0, R3.reuse, 0x100, RZ ;  /* 0x0000010003008824 */ /* 0x040fe400078e00ff */
[----:B------:R-:W-:Y:S01]  /*2ac0*/  IMAD.SHL.U32 R3, R3, 0x1000000, RZ ;  /* 0x0100000003037824 */ /* 0x000fe200078e00ff */
[----:B------:R-:W-:Y:S02]  /*2ad0*/  @P0 LOP3.LUT R4, R4, 0xfe00000, RZ, 0xc0, !PT ;  /* 0x0fe0000004040812 */ /* 0x000fe400078ec0ff */
        /* <DEDUP_REMOVED lines=9> */
.L_x_479:
[----:B------:R0:W5:Y:S01]  /*2b70*/  LDG.E.U16 R23, [R2.64] ;  /* 0x0000002402177981 */ /* 0x000162000c1e1500 */
[----:B------:R-:W-:Y:S05]  /*2b80*/  BRA `(.L_x_469) ;  /* 0x0000076000007947 */ /* 0x000fea0003800000 */
.L_x_476:
        /* <DEDUP_REMOVED lines=12> */
.L_x_483:
        /* <DEDUP_REMOVED lines=21> */
.L_x_487:
[----:B------:R-:W-:Y:S05]  /*2da0*/  BSYNC B1 ;  /* 0x0000000000017941 */ /* 0x000fea0003800000 */
.L_x_486:
[----:B------:R-:W-:Y:S01]  /*2db0*/  LEA R3, R0, 0x3b800000, 0x17 ;  /* 0x3b80000000037811 */ /* 0x000fe200078eb8ff */
[----:B------:R-:W-:-:S05]  /*2dc0*/  IMAD.SHL.U32 R0, R2, 0x100000, RZ ;  /* 0x0010000002007824 */ /* 0x000fca00078e00ff */
[----:B------:R-:W-:Y:S02]  /*2dd0*/  LOP3.LUT R0, R3, R0, R4, 0xfe, !PT ;  /* 0x0000000003007212 */ /* 0x000fe400078efe04 */
.L_x_485:
[----:B------:R-:W-:Y:S05]  /*2de0*/  BSYNC B0 ;  /* 0x0000000000007941 */ /* 0x000fea0003800000 */
.L_x_484:
[----:B------:R-:W-:-:S04]  /*2df0*/  F2FP.BF16.PACK_AB R0, RZ, R0 ;  /* 0x00000000ff00723e */ /* 0x000fc800000010ff */
[----:B------:R-:W-:Y:S01]  /*2e00*/  PRMT R23, R0, 0x7610, R23 ;  /* 0x0000761000177816 */ /* 0x000fe20000000017 */
[----:B------:R-:W-:Y:S05]  /*2e10*/  BRA `(.L_x_469) ;  /* 0x000004d000007947 */ /* 0x000fea0003800000 */
.L_x_482:
        /* <DEDUP_REMOVED lines=21> */
.L_x_491:
[----:B------:R-:W-:Y:S05]  /*2f70*/  BSYNC B1 ;  /* 0x0000000000017941 */ /* 0x000fea0003800000 */
.L_x_490:
[----:B------:R-:W-:Y:S01]  /*2f80*/  LEA R3, R0, 0x37800000, 0x17 ;  /* 0x3780000000037811 */ /* 0x000fe200078eb8ff */
[----:B------:R-:W-:-:S05]  /*2f90*/  IMAD.SHL.U32 R0, R2, 0x200000, RZ ;  /* 0x0020000002007824 */ /* 0x000fca00078e00ff */
[----:B------:R-:W-:Y:S02]  /*2fa0*/  LOP3.LUT R0, R3, R0, R4, 0xfe, !PT ;  /* 0x0000000003007212 */ /* 0x000fe400078efe04 */
.L_x_489:
[----:B------:R-:W-:Y:S05]  /*2fb0*/  BSYNC B0 ;  /* 0x0000000000007941 */ /* 0x000fea0003800000 */
.L_x_488:
[----:B------:R-:W-:-:S04]  /*2fc0*/  F2FP.BF16.PACK_AB R0, RZ, R0 ;  /* 0x00000000ff00723e */ /* 0x000fc800000010ff */
[----:B------:R-:W-:Y:S01]  /*2fd0*/  PRMT R23, R0, 0x7610, R23 ;  /* 0x0000761000177816 */ /* 0x000fe20000000017 */
[----:B------:R-:W-:Y:S05]  /*2fe0*/  BRA `(.L_x_469) ;  /* 0x0000030000007947 */ /* 0x000fea0003800000 */
.L_x_481:
        /* <DEDUP_REMOVED lines=14> */
.L_x_495:
[----:B------:R-:W-:Y:S05]  /*30d0*/  BSYNC B0 ;  /* 0x0000000000007941 */ /* 0x000fea0003800000 */
.L_x_494:
[----:B------:R-:W-:-:S04]  /*30e0*/  F2FP.BF16.PACK_AB R0, RZ, R0 ;  /* 0x00000000ff00723e */ /* 0x000fc800000010ff */
[----:B------:R-:W-:Y:S01]  /*30f0*/  PRMT R23, R0, 0x7610, R23 ;  /* 0x0000761000177816 */ /* 0x000fe20000000017 */
[----:B------:R-:W-:Y:S05]  /*3100*/  BRA `(.L_x_469) ;  /* 0x000001e000007947 */ /* 0x000fea0003800000 */
.L_x_468:
        /* <DEDUP_REMOVED lines=21> */
.L_x_493:
[----:B------:R-:W2:Y:S02]  /*3260*/  LDG.E.64 R2, [R2.64] ;  /* 0x0000002402027981 */ /* 0x000ea4000c1e1b00 */
[----:B--2---:R-:W0:Y:S02]  /*3270*/  I2F.U64 R0, R2 ;  /* 0x0000000200007312 */ /* 0x004e240000301000 */
[----:B0-----:R-:W-:-:S04]  /*3280*/  F2FP.BF16.PACK_AB R0, RZ, R0 ;  /* 0x00000000ff00723e */ /* 0x001fc800000010ff */
[----:B------:R-:W-:Y:S01]  /*3290*/  PRMT R23, R0, 0x7610, R23 ;  /* 0x0000761000177816 */ /* 0x000fe20000000017 */
[----:B------:R-:W-:Y:S05]  /*32a0*/  BRA `(.L_x_469) ;  /* 0x0000004000007947 */ /* 0x000fea0003800000 */
.L_x_492:
[----:B------:R-:W2:Y:S02]  /*32b0*/  LDG.E R2, [R2.64] ;  /* 0x0000002402027981 */ /* 0x000ea4000c1e1900 */
[----:B--2---:R-:W0:Y:S02]  /*32c0*/  I2F.U32 R0, R2 ;  /* 0x0000000200007306 */ /* 0x004e240000201000 */
[----:B0-----:R-:W-:-:S04]  /*32d0*/  F2FP.BF16.PACK_AB R0, RZ, R0 ;  /* 0x00000000ff00723e */ /* 0x001fc800000010ff */
[----:B------:R-:W-:Y:S02]  /*32e0*/  PRMT R23, R0, 0x7610, R23 ;  /* 0x0000761000177816 */ /* 0x000fe40000000017 */
.L_x_469:
        /* <DEDUP_REMOVED lines=19> */
.L_x_499:
[----:B------:R-:W2:Y:S02]  /*3420*/  LDG.E.U8 R2, [R2.64] ;  /* 0x0000002402027981 */ /* 0x000ea4000c1e1100 */
[----:B--2---:R-:W0:Y:S02]  /*3430*/  I2F.U16 R0, R2 ;  /* 0x0000000200007306 */ /* 0x004e240000101000 */
[----:B0-----:R-:W-:-:S04]  /*3440*/  F2FP.BF16.PACK_AB R0, RZ, R0 ;  /* 0x00000000ff00723e */ /* 0x001fc800000010ff */
[----:B------:R-:W-:Y:S01]  /*3450*/  PRMT R26, R0, 0x7610, R26 ;  /* 0x00007610001a7816 */ /* 0x000fe2000000001a */
[----:B------:R-:W-:Y:S05]  /*3460*/  BRA `(.L_x_501) ;  /* 0x00000f0000007947 */ /* 0x000fea0003800000 */
.L_x_498:
        /* <DEDUP_REMOVED lines=11> */
.L_x_503:
[----:B------:R-:W2:Y:S02]  /*3520*/  LDG.E R2, [R2.64] ;  /* 0x0000002402027981 */ /* 0x000ea4000c1e1900 */
[----:B--2---:R-:W0:Y:S02]  /*3530*/  I2F R0, R2 ;  /* 0x0000000200007306 */ /* 0x004e240000201400 */
[----:B0-----:R-:W-:-:S04]  /*3540*/  F2FP.BF16.PACK_AB R0, RZ, R0 ;  /* 0x00000000ff00723e */ /* 0x001fc800000010ff */
[----:B------:R-:W-:Y:S01]  /*3550*/  PRMT R26, R0, 0x7610, R26 ;  /* 0x00007610001a7816 */ /* 0x000fe2000000001a */
[----:B------:R-:W-:Y:S05]  /*3560*/  BRA `(.L_x_501) ;  /* 0x00000e0000007947 */ /* 0x000fea0003800000 */
.L_x_502:
[----:B------:R-:W2:Y:S02]  /*3570*/  LDG.E.U16 R2, [R2.64] ;  /* 0x0000002402027981 */ /* 0x000ea4000c1e1500 */
[----:B--2---:R-:W0:Y:S02]  /*3580*/  I2F.S16 R0, R2 ;  /* 0x0000000200007306 */ /* 0x004e240000101400 */
[----:B0-----:R-:W-:-:S04]  /*3590*/  F2FP.BF16.PACK_AB R0, RZ, R0 ;  /* 0x00000000ff00723e */ /* 0x001fc800000010ff */
[----:B------:R-:W-:Y:S01]  /*35a0*/  PRMT R26, R0, 0x7610, R26 ;  /* 0x00007610001a7816 */ /* 0x000fe2000000001a */
[----:B------:R-:W-:Y:S05]  /*35b0*/  BRA `(.L_x_501) ;  /* 0x00000db000007947 */ /* 0x000fea0003800000 */
.L_x_497:
        /* <DEDUP_REMOVED lines=9> */
.L_x_505:
[----:B------:R-:W2:Y:S02]  /*3650*/  LDG.E.U16 R0, [R2.64] ;  /* 0x0000002402007981 */ /* 0x000ea4000c1e1500 */
[----:B--2---:R-:W-:-:S05]  /*3660*/  HADD2.F32 R0, -RZ, R0.H0_H0 ;  /* 0x20000000ff007230 */ /* 0x004fca0000004100 */
[----:B------:R-:W-:-:S04]  /*3670*/  F2FP.BF16.PACK_AB R0, RZ, R0 ;  /* 0x00000000ff00723e */ /* 0x000fc800000010ff */
[----:B------:R-:W-:Y:S01]  /*3680*/  PRMT R26, R0, 0x7610, R26 ;  /* 0x00007610001a7816 */ /* 0x000fe2000000001a */
[----:B------:R-:W-:Y:S05]  /*3690*/  BRA `(.L_x_501) ;  /* 0x00000cd000007947 */ /* 0x000fea0003800000 */
.L_x_504:
        /* <DEDUP_REMOVED lines=9> */
.L_x_507:
[----:B------:R-:W2:Y:S02]  /*3730*/  LDG.E.U16 R2, [R2.64] ;  /* 0x0000002402027981 */ /* 0x000ea4000c1e1500 */
[----:B--2---:R-:W-:-:S05]  /*3740*/  HADD2.F32 R0, -RZ, R2.H0_H0 ;  /* 0x20000002ff007230 */ /* 0x004fca0000004100 */
[----:B------:R-:W-:-:S04]  /*3750*/  F2FP.BF16.PACK_AB R0, RZ, R0 ;  /* 0x00000000ff00723e */ /* 0x000fc800000010ff */
[----:B------:R-:W-:Y:S01]  /*3760*/  PRMT R26, R0, 0x7610, R26 ;  /* 0x00007610001a7816 */ /* 0x000fe2000000001a */
[----:B------:R-:W-:Y:S05]  /*3770*/  BRA `(.L_x_501) ;  /* 0x00000bf000007947 */ /* 0x000fea0003800000 */
.L_x_506:
[----:B------:R-:W2:Y:S02]  /*3780*/  LDG.E.64 R2, [R2.64] ;  /* 0x0000002402027981 */ /* 0x000ea4000c1e1b00 */
[----:B--2---:R-:W0:Y:S01]  /*3790*/  F2F.F32.F64 R0, R2 ;  /* 0x0000000200007310 */ /* 0x004e220000301000 */
[----:B------:R-:W0:-:S14]  /*37a0*/  DSETP.GEU.AND P0, PT, |R2|, c[0x2][0x0], PT ;  /* 0x008000000200762a */ /* 0x000e1c0003f0e200 */
[----:B0-----:R-:W-:-:S05]  /*37b0*/  @!P0 FMUL R0, R0, 1.175494350822287508e-38 ;  /* 0x0080000000008820 */ /* 0x001fca0000400000 */
[----:B------:R-:W-:-:S04]  /*37c0*/  F2FP.BF16.PACK_AB R0, RZ, R0 ;  /* 0x00000000ff00723e */ /* 0x000fc800000010ff */
[----:B------:R-:W-:Y:S01]  /*37d0*/  PRMT R26, R0, 0x7610, R26 ;  /* 0x00007610001a7816 */ /* 0x000fe2000000001a */
[----:B------:R-:W-:Y:S05]  /*37e0*/  BRA `(.L_x_501) ;  /* 0x00000b8000007947 */ /* 0x000fea0003800000 */
.L_x_496:
        /* <DEDUP_REMOVED lines=14> */
.L_x_510:
[----:B------:R-:W2:Y:S02]  /*38d0*/  LDG.E.64 R2, [R2.64] ;  /* 0x0000002402027981 */ /* 0x000ea4000c1e1b00 */
[----:B--2---:R-:W0:Y:S01]  /*38e0*/  F2F.F32.F64 R0, R2 ;  /* 0x0000000200007310 */ /* 0x004e220000301000 */
[----:B------:R-:W0:-:S14]  /*38f0*/  DSETP.GEU.AND P0, PT, |R2|, c[0x2][0x0], PT ;  /* 0x008000000200762a */ /* 0x000e1c0003f0e200 */
[----:B0-----:R-:W-:-:S05]  /*3900*/  @!P0 FMUL R0, R0, 1.175494350822287508e-38 ;  /* 0x0080000000008820 */ /* 0x001fca0000400000 */
[----:B------:R-:W-:-:S04]  /*3910*/  F2FP.BF16.PACK_AB R0, RZ, R0 ;  /* 0x00000000ff00723e */ /* 0x000fc800000010ff */
[----:B------:R-:W-:Y:S01]  /*3920*/  PRMT R26, R0, 0x7610, R26 ;  /* 0x00007610001a7816 */ /* 0x000fe2000000001a */
[----:B------:R-:W-:Y:S05]  /*3930*/  BRA `(.L_x_501) ;  /* 0x00000a3000007947 */ /* 0x000fea0003800000 */
.L_x_509:
        /* <DEDUP_REMOVED lines=28> */
.L_x_512:
        /* <DEDUP_REMOVED lines=15> */
.L_x_511:
[----:B------:R0:W5:Y:S01]  /*3bf0*/  LDG.E.U16 R26, [R2.64] ;  /* 0x00000024021a7981 */ /* 0x000162000c1e1500 */
[----:B------:R-:W-:Y:S05]  /*3c00*/  BRA `(.L_x_501) ;  /* 0x0000076000007947 */ /* 0x000fea0003800000 */
.L_x_508:
        /* <DEDUP_REMOVED lines=12> */
.L_x_515:
        /* <DEDUP_REMOVED lines=21> */
.L_x_519:
[----:B------:R-:W-:Y:S05]  /*3e20*/  BSYNC B1 ;  /* 0x0000000000017941 */ /* 0x000fea0003800000 */
.L_x_518:
[----:B------:R-:W-:Y:S01]  /*3e30*/  LEA R3, R0, 0x3b800000, 0x17 ;  /* 0x3b80000000037811 */ /* 0x000fe200078eb8ff */
[----:B------:R-:W-:-:S05]  /*3e40*/  IMAD.SHL.U32 R0, R2, 0x100000, RZ ;  /* 0x0010000002007824 */ /* 0x000fca00078e00ff */
[----:B------:R-:W-:Y:S02]  /*3e50*/  LOP3.LUT R0, R3, R0, R4, 0xfe, !PT ;  /* 0x0000000003007212 */ /* 0x000fe400078efe04 */
.L_x_517:
[----:B------:R-:W-:Y:S05]  /*3e60*/  BSYNC B0 ;  /* 0x0000000000007941 */ /* 0x000fea0003800000 */
.L_x_516:
[----:B------:R-:W-:-:S04]  /*3e70*/  F2FP.BF16.PACK_AB R0, RZ, R0 ;  /* 0x00000000ff00723e */ /* 0x000fc800000010ff */
[----:B------:R-:W-:Y:S01]  /*3e80*/  PRMT R26, R0, 0x7610, R26 ;  /* 0x00007610001a7816 */ /* 0x000fe2000000001a */
[----:B------:R-:W-:Y:S05]  /*3e90*/  BRA `(.L_x_501) ;  /* 0x000004d000007947 */ /* 0x000fea0003800000 */
.L_x_514:
        /* <DEDUP_REMOVED lines=21> */
.L_x_523:
[----:B------:R-:W-:Y:S05]  /*3ff0*/  BSYNC B1 ;  /* 0x0000000000017941 */ /* 0x000fea0003800000 */
.L_x_522:
[----:B------:R-:W-:Y:S01]  /*4000*/  LEA R3, R0, 0x37800000, 0x17 ;  /* 0x3780000000037811 */ /* 0x000fe200078eb8ff */
[----:B------:R-:W-:-:S05]  /*4010*/  IMAD.SHL.U32 R0, R2, 0x200000, RZ ;  /* 0x0020000002007824 */ /* 0x000fca00078e00ff */
[----:B------:R-:W-:Y:S02]  /*4020*/  LOP3.LUT R0, R3, R0, R4, 0xfe, !PT ;  /* 0x0000000003007212 */ /* 0x000fe400078efe04 */
.L_x_521:
[----:B------:R-:W-:Y:S05]  /*4030*/  BSYNC B0 ;  /* 0x0000000000007941 */ /* 0x000fea0003800000 */
.L_x_520:
[----:B------:R-:W-:-:S04]  /*4040*/  F2FP.BF16.PACK_AB R0, RZ, R0 ;  /* 0x00000000ff00723e */ /* 0x000fc800000010ff */
[----:B------:R-:W-:Y:S01]  /*4050*/  PRMT R26, R0, 0x7610, R26 ;  /* 0x00007610001a7816 */ /* 0x000fe2000000001a */
[----:B------:R-:W-:Y:S05]  /*4060*/  BRA `(.L_x_501) ;  /* 0x0000030000007947 */ /* 0x000fea0003800000 */
.L_x_513:
        /* <DEDUP_REMOVED lines=14> */
.L_x_527:
[----:B------:R-:W-:Y:S05]  /*4150*/  BSYNC B0 ;  /* 0x0000000000007941 */ /* 0x000fea0003800000 */
.L_x_526:
[----:B------:R-:W-:-:S04]  /*4160*/  F2FP.BF16.PACK_AB R0, RZ, R0 ;  /* 0x00000000ff00723e */ /* 0x000fc800000010ff */
[----:B------:R-:W-:Y:S01]  /*4170*/  PRMT R26, R0, 0x7610, R26 ;  /* 0x00007610001a7816 */ /* 0x000fe2000000001a */
[----:B------:R-:W-:Y:S05]  /*4180*/  BRA `(.L_x_501) ;  /* 0x000001e000007947 */ /* 0x000fea0003800000 */
.L_x_500:
        /* <DEDUP_REMOVED lines=21> */
.L_x_525:
[----:B------:R-:W2:Y:S02]  /*42e0*/  LDG.E.64 R2, [R2.64] ;  /* 0x0000002402027981 */ /* 0x000ea4000c1e1b00 */
[----:B--2---:R-:W0:Y:S02]  /*42f0*/  I2F.U64 R0, R2 ;  /* 0x0000000200007312 */ /* 0x004e240000301000 */
[----:B0-----:R-:W-:-:S04]  /*4300*/  F2FP.BF16.PACK_AB R0, RZ, R0 ;  /* 0x00000000ff00723e */ /* 0x001fc800000010ff */
[----:B------:R-:W-:Y:S01]  /*4310*/  PRMT R26, R0, 0x7610, R26 ;  /* 0x00007610001a7816 */ /* 0x000fe2000000001a */
[----:B------:R-:W-:Y:S05]  /*4320*/  BRA `(.L_x_501) ;  /* 0x0000004000007947 */ /* 0x000fea0003800000 */
.L_x_524:
[----:B------:R-:W2:Y:S02]  /*4330*/  LDG.E R2, [R2.64] ;  /* 0x0000002402027981 */ /* 0x000ea4000c1e1900 */
[----:B--2---:R-:W0:Y:S02]  /*4340*/  I2F.U32 R0, R2 ;  /* 0x0000000200007306 */ /* 0x004e240000201000 */
[----:B0-----:R-:W-:-:S04]  /*4350*/  F2FP.BF16.PACK_AB R0, RZ, R0 ;  /* 0x00000000ff00723e */ /* 0x001fc800000010ff */
[----:B------:R-:W-:Y:S02]  /*4360*/  PRMT R26, R0, 0x7610, R26 ;  /* 0x00007610001a7816 */ /* 0x000fe4000000001a */
.L_x_501:
[----:B------:R-:W-:-:S05]  /*4370*/  IADD3 R17, R17, 0x80, RZ ;  /* 0x0000008011117810 */ /* 0x000fca0007ffe0ff */
.L_x_463:
[----:B------:R-:W-:Y:S05]  /*4380*/  BSYNC B6 ;  /* 0x0000000000067941 */ /* 0x000fea0003800000 */
.L_x_462:
[----:B------:R-:W-:Y:S01]  /*4390*/  ISETP.GE.AND P0, PT, R17, R22, PT ;  /* 0x000000161100720c */ /* 0x000fe20003f06270 */
[----:B------:R-:W-:Y:S01]  /*43a0*/  BSSY B6, `(.L_x_528) ;  /* 0x0000216000067945 */ /* 0x000fe20003800000 */
[----:B------:R-:W-:Y:S02]  /*43b0*/  PRMT R27, RZ, 0x7610, R27 ;  /* 0x00007610ff1b7816 */ /* 0x000fe4000000001b */
[----:B------:R-:W-:Y:S02]  /*43c0*/  PRMT R28, RZ, 0x7610, R28 ;  /* 0x00007610ff1c7816 */ /* 0x000fe4000000001c */
[----:B0-----:R-:W-:-:S07]  /*43d0*/  PRMT R2, RZ, 0x7610, R2 ;  /* 0x00007610ff027816 */ /* 0x001fce0000000002 */
[----:B------:R-:W-:Y:S05]  /*43e0*/  @P0 BRA `(.L_x_529) ;  /* 0x0000211000000947 */ /* 0x000fea0003800000 */
[----:B------:R-:W-:Y:S01]  /*43f0*/  PRMT R0, R18, 0x9910, RZ ;  /* 0x0000991012007816 */ /* 0x000fe200000000ff */
        /* <DEDUP_REMOVED lines=19> */
.L_x_533:
[----:B------:R-:W2:Y:S02]  /*4530*/  LDG.E.U8 R4, [R4.64] ;  /* 0x0000002404047981 */ /* 0x000ea4000c1e1100 */
[----:B--2---:R-:W0:Y:S02]  /*4540*/  I2F.U16 R0, R4 ;  /* 0x0000000400007306 */ /* 0x004e240000101000 */
[----:B0-----:R-:W-:-:S04]  /*4550*/  F2FP.BF16.PACK_AB R0, RZ, R0 ;  /* 0x00000000ff00723e */ /* 0x001fc800000010ff */
[----:B------:R-:W-:Y:S01]  /*4560*/  PRMT R28, R0, 0x7610, R28 ;  /* 0x00007610001c7816 */ /* 0x000fe2000000001c */
[----:B------:R-:W-:Y:S05]  /*4570*/  BRA `(.L_x_535) ;  /* 0x00000f0000007947 */ /* 0x000fea0003800000 */
.L_x_532:
        /* <DEDUP_REMOVED lines=11> */
.L_x_537:
[----:B------:R-:W2:Y:S02]  /*4630*/  LDG.E R4, [R4.64] ;  /* 0x0000002404047981 */ /* 0x000ea4000c1e1900 */
[----:B--2---:R-:W0:Y:S02]  /*4640*/  I2F R0, R4 ;  /* 0x0000000400007306 */ /* 0x004e240000201400 */
[----:B0-----:R-:W-:-:S04]  /*4650*/  F2FP.BF16.PACK_AB R0, RZ, R0 ;  /* 0x00000000ff00723e */ /* 0x001fc800000010ff */
[----:B------:R-:W-:Y:S01]  /*4660*/  PRMT R28, R0, 0x7610, R28 ;  /* 0x00007610001c7816 */ /* 0x000fe2000000001c */
[----:B------:R-:W-:Y:S05]  /*4670*/  BRA `(.L_x_535) ;  /* 0x00000e0000007947 */ /* 0x000fea0003800000 */
.L_x_536:
[----:B------:R-:W2:Y:S02]  /*4680*/  LDG.E.U16 R4, [R4.64] ;  /* 0x0000002404047981 */ /* 0x000ea4000c1e1500 */
[----:B--2---:R-:W0:Y:S02]  /*4690*/  I2F.S16 R0, R4 ;  /* 0x0000000400007306 */ /* 0x004e240000101400 */
[----:B0-----:R-:W-:-:S04]  /*46a0*/  F2FP.BF16.PACK_AB R0, RZ, R0 ;  /* 0x00000000ff00723e */ /* 0x001fc800000010ff */
[----:B------:R-:W-:Y:S01]  /*46b0*/  PRMT R28, R0, 0x7610, R28 ;  /* 0x00007610001c7816 */ /* 0x000fe2000000001c */
[----:B------:R-:W-:Y:S05]  /*46c0*/  BRA `(.L_x_535) ;  /* 0x00000db000007947 */ /* 0x000fea0003800000 */
.L_x_531:
        /* <DEDUP_REMOVED lines=9> */
.L_x_539:
[----:B------:R-:W2:Y:S02]  /*4760*/  LDG.E.U16 R0, [R4.64] ;  /* 0x0000002404007981 */ /* 0x000ea4000c1e1500 */
[----:B--2---:R-:W-:-:S05]  /*4770*/  HADD2.F32 R0, -RZ, R0.H0_H0 ;  /* 0x20000000ff007230 */ /* 0x004fca0000004100 */
[----:B------:R-:W-:-:S04]  /*4780*/  F2FP.BF16.PACK_AB R0, RZ, R0 ;  /* 0x00000000ff00723e */ /* 0x000fc800000010ff */
[----:B------:R-:W-:Y:S01]  /*4790*/  PRMT R28, R0, 0x7610, R28 ;  /* 0x00007610001c7816 */ /* 0x000fe2000000001c */
[----:B------:R-:W-:Y:S05]  /*47a0*/  BRA `(.L_x_535) ;  /* 0x00000cd000007947 */ /* 0x000fea0003800000 */
.L_x_538:
        /* <DEDUP_REMOVED lines=9> */
.L_x_541:
[----:B------:R-:W2:Y:S02]  /*4840*/  LDG.E.U16 R4, [R4.64] ;  /* 0x0000002404047981 */ /* 0x000ea4000c1e1500 */
[----:B--2---:R-:W-:-:S05]  /*4850*/  HADD2.F32 R0, -RZ, R4.H0_H0 ;  /* 0x20000004ff007230 */ /* 0x004fca0000004100 */
[----:B------:R-:W-:-:S04]  /*4860*/  F2FP.BF16.PACK_AB R0, RZ, R0 ;  /* 0x00000000ff00723e */ /* 0x000fc800000010ff */
[----:B------:R-:W-:Y:S01]  /*4870*/  PRMT R28, R0, 0x7610, R28 ;  /* 0x00007610001c7816 */ /* 0x000fe2000000001c */
[----:B------:R-:W-:Y:S05]  /*4880*/  BRA `(.L_x_535) ;  /* 0x00000bf000007947 */ /* 0x000fea0003800000 */
.L_x_540:
[----:B------:R-:W2:Y:S02]  /*4890*/  LDG.E.64 R4, [R4.64] ;  /* 0x0000002404047981 */ /* 0x000ea4000c1e1b00 */
[----:B--2---:R-:W0:Y:S01]  /*48a0*/  F2F.F32.F64 R0, R4 ;  /* 0x0000000400007310 */ /* 0x004e220000301000 */
[----:B------:R-:W0:-:S14]  /*48b0*/  DSETP.GEU.AND P0, PT, |R4|, c[0x2][0x0], PT ;  /* 0x008000000400762a */ /* 0x000e1c0003f0e200 */
[----:B0-----:R-:W-:-:S05]  /*48c0*/  @!P0 FMUL R0, R0, 1.175494350822287508e-38 ;  /* 0x0080000000008820 */ /* 0x001fca0000400000 */
[----:B------:R-:W-:-:S04]  /*48d0*/  F2FP.BF16.PACK_AB R0, RZ, R0 ;  /* 0x00000000ff00723e */ /* 0x000fc800000010ff */
[----:B------:R-:W-:Y:S01]  /*48e0*/  PRMT R28, R0, 0x7610, R28 ;  /* 0x00007610001c7816 */ /* 0x000fe2000000001c */
[----:B------:R-:W-:Y:S05]  /*48f0*/  BRA `(.L_x_535) ;  /* 0x00000b8000007947 */ /* 0x000fea0003800000 */
.L_x_530:
        /* <DEDUP_REMOVED lines=14> */
.L_x_544:
[----:B------:R-:W2:Y:S02]  /*49e0*/  LDG.E.64 R4, [R4.64] ;  /* 0x0000002404047981 */ /* 0x000ea4000c1e1b00 */
[----:B--2---:R-:W0:Y:S01]  /*49f0*/  F2F.F32.F64 R0, R4 ;  /* 0x0000000400007310 */ /* 0x004e220000301000 */
[----:B------:R-:W0:-:S14]  /*4a00*/  DSETP.GEU.AND P0, PT, |R4|, c[0x2][0x0], PT ;  /* 0x008000000400762a */ /* 0x000e1c0003f0e200 */
[----:B0-----:R-:W-:-:S05]  /*4a10*/  @!P0 FMUL R0, R0, 1.175494350822287508e-38 ;  /* 0x0080000000008820 */ /* 0x001fca0000400000 */
[----:B------:R-:W-:-:S04]  /*4a20*/  F2FP.BF16.PACK_AB R0, RZ, R0 ;  /* 0x00000000ff00723e */ /* 0x000fc800000010ff */
[----:B------:R-:W-:Y:S01]  /*4a30*/  PRMT R28, R0, 0x7610, R28 ;  /* 0x00007610001c7816 */ /* 0x000fe2000000001c */
[----:B------:R-:W-:Y:S05]  /*4a40*/  BRA `(.L_x_535) ;  /* 0x00000a3000007947 */ /* 0x000fea0003800000 */
.L_x_543:
        /* <DEDUP_REMOVED lines=28> */
.L_x_546:
[----:B------:R-:W2:Y:S02]  /*4c10*/  LDG.E.U8 R4, [R4.64] ;  /* 0x0000002404047981 */ /* 0x000ea4000c1e1100 */
[----:B--2---:R-:W-:-:S05]  /*4c20*/  IMAD.SHL.U32 R0, R4, 0x2000000, RZ ;  /* 0x0200000004007824 */ /* 0x004fca00078e00ff */
[----:B------:R-:W-:-:S13]  /*4c30*/  ISETP.GE.U32.AND P0, PT, R0, 0x8000000, PT ;  /* 0x080000000000780c */ /* 0x000fda0003f06070 */
[C---:B------:R-:W-:Y:S02]  /*4c40*/  @!P0 IMAD.SHL.U32 R0, R4.reuse, 0x100, RZ ;  /* 0x0000010004008824 */ /* 0x040fe400078e00ff */
[----:B------:R-:W-:-:S03]  /*4c50*/  @P0 IMAD.SHL.U32 R3, R4, 0x200000, RZ ;  /* 0x0020000004030824 */ /* 0x000fc600078e00ff */
[----:B------:R-:W-:Y:S02]  /*4c60*/  @!P0 LOP3.LUT R0, R0, 0x7f00, RZ, 0xc0, !PT ;  /* 0x00007f0000008812 */ /* 0x000fe400078ec0ff */
[----:B------:R-:W-:Y:S02]  /*4c70*/  @P0 LOP3.LUT R3, R3, 0x70000000, RZ, 0xfc, !PT ;  /* 0x7000000003030812 */ /* 0x000fe400078efcff */
[----:B------:R-:W-:-:S03]  /*4c80*/  @!P0 LOP3.LUT R0, R0, 0x3f000000, RZ, 0xfc, !PT ;  /* 0x3f00000000008812 */ /* 0x000fc600078efcff */
[----:B------:R-:W-:Y:S02]  /*4c90*/  @P0 FMUL.FTZ R3, R3, 1.9259299443872358531e-34 ;  /* 0x0780000003030820 */ /* 0x000fe40000410000 */
[----:B------:R-:W-:Y:S02]  /*4ca0*/  @!P0 FADD.FTZ R3, R0, -0.5 ;  /* 0xbf00000000038421 */ /* 0x000fe40000010000 */
[----:B------:R-:W-:-:S05]  /*4cb0*/  IMAD.SHL.U32 R0, R4, 0x1000000, RZ ;  /* 0x0100000004007824 */ /* 0x000fca00078e00ff */
[----:B------:R-:W-:-:S04]  /*4cc0*/  LOP3.LUT R0, R3, 0x80000000, R0, 0xf8, !PT ;  /* 0x8000000003007812 */ /* 0x000fc800078ef800 */
[----:B------:R-:W-:-:S04]  /*4cd0*/  F2FP.BF16.PACK_AB R0, RZ, R0 ;  /* 0x00000000ff00723e */ /* 0x000fc800000010ff */
[----:B------:R-:W-:Y:S01]  /*4ce0*/  PRMT R28, R0, 0x7610, R28 ;  /* 0x00007610001c7816 */ /* 0x000fe2000000001c */
[----:B------:R-:W-:Y:S05]  /*4cf0*/  BRA `(.L_x_535) ;  /* 0x0000078000007947 */ /* 0x000fea0003800000 */
.L_x_545:
[----:B------:R0:W5:Y:S01]  /*4d00*/  LDG.E.U16 R28, [R4.64] ;  /* 0x00000024041c7981 */ /* 0x000162000c1e1500 */
[----:B------:R-:W-:Y:S05]  /*4d10*/  BRA `(.L_x_535) ;  /* 0x0000076000007947 */ /* 0x000fea0003800000 */
.L_x_542:
        /* <DEDUP_REMOVED lines=12> */
.L_x_549:
        /* <DEDUP_REMOVED lines=21> */
.L_x_553:
[----:B------:R-:W-:Y:S05]  /*4f30*/  BSYNC B1 ;  /* 0x0000000000017941 */ /* 0x000fea0003800000 */
.L_x_552:
[----:B------:R-:W-:Y:S01]  /*4f40*/  LEA R5, R0, 0x3b800000, 0x17 ;  /* 0x3b80000000057811 */ /* 0x000fe200078eb8ff */
[----:B------:R-:W-:-:S05]  /*4f50*/  IMAD.SHL.U32 R0, R3, 0x100000, RZ ;  /* 0x0010000003007824 */ /* 0x000fca00078e00ff */
[----:B------:R-:W-:Y:S02]  /*4f60*/  LOP3.LUT R0, R5, R0, R6, 0xfe, !PT ;  /* 0x0000000005007212 */ /* 0x000fe400078efe06 */
.L_x_551:
[----:B------:R-:W-:Y:S05]  /*4f70*/  BSYNC B0 ;  /* 0x0000000000007941 */ /* 0x000fea0003800000 */
.L_x_550:
[----:B------:R-:W-:-:S04]  /*4f80*/  F2FP.BF16.PACK_AB R0, RZ, R0 ;  /* 0x00000000ff00723e */ /* 0x000fc800000010ff */
[----:B------:R-:W-:Y:S01]  /*4f90*/  PRMT R28, R0, 0x7610, R28 ;  /* 0x00007610001c7816 */ /* 0x000fe2000000001c */
[----:B------:R-:W-:Y:S05]  /*4fa0*/  BRA `(.L_x_535) ;  /* 0x000004d000007947 */ /* 0x000fea0003800000 */
.L_x_548:
        /* <DEDUP_REMOVED lines=21> */
.L_x_557:
[----:B------:R-:W-:Y:S05]  /*5100*/  BSYNC B1 ;  /* 0x0000000000017941 */ /* 0x000fea0003800000 */
.L_x_556:
[----:B------:R-:W-:Y:S01]  /*5110*/  LEA R5, R0, 0x37800000, 0x17 ;  /* 0x3780000000057811 */ /* 0x000fe200078eb8ff */
[----:B------:R-:W-:-:S05]  /*5120*/  IMAD.SHL.U32 R0, R3, 0x200000, RZ ;  /* 0x0020000003007824 */ /* 0x000fca00078e00ff */
[----:B------:R-:W-:Y:S02]  /*5130*/  LOP3.LUT R0, R5, R0, R6, 0xfe, !PT ;  /* 0x0000000005007212 */ /* 0x000fe400078efe06 */
.L_x_555:
[----:B------:R-:W-:Y:S05]  /*5140*/  BSYNC B0 ;  /* 0x0000000000007941 */ /* 0x000fea0003800000 */
.L_x_554:
[----:B------:R-:W-:-:S04]  /*5150*/  F2FP.BF16.PACK_AB R0, RZ, R0 ;  /* 0x00000000ff00723e */ /* 0x000fc800000010ff */
[----:B------:R-:W-:Y:S01]  /*5160*/  PRMT R28, R0, 0x7610, R28 ;  /* 0x00007610001c7816 */ /* 0x000fe2000000001c */
[----:B------:R-:W-:Y:S05]  /*5170*/  BRA `(.L_x_535) ;  /* 0x0000030000007947 */ /* 0x000fea0003800000 */
.L_x_547:
        /* <DEDUP_REMOVED lines=14> */
.L_x_561:
[----:B------:R-:W-:Y:S05]  /*5260*/  BSYNC B0 ;  /* 0x0000000000007941 */ /* 0x000fea0003800000 */
.L_x_560:
[----:B------:R-:W-:-:S04]  /*5270*/  F2FP.BF16.PACK_AB R0, RZ, R0 ;  /* 0x00000000ff00723e */ /* 0x000fc800000010ff */
[----:B------:R-:W-:Y:S01]  /*5280*/  PRMT R28, R0, 0x7610, R28 ;  /* 0x00007610001c7816 */ /* 0x000fe2000000001c */
[----:B------:R-:W-:Y:S05]  /*5290*/  BRA `(.L_x_535) ;  /* 0x000001e000007947 */ /* 0x000fea0003800000 */
.L_x_534:
        /* <DEDUP_REMOVED lines=21> */
.L_x_559:
[----:B------:R-:W2:Y:S02]  /*53f0*/  LDG.E.64 R4, [R4.64] ;  /* 0x0000002404047981 */ /* 0x000ea4000c1e1b00 */
[----:B--2---:R-:W0:Y:S02]  /*5400*/  I2F.U64 R0, R4 ;  /* 0x0000000400007312 */ /* 0x004e240000301000 */
[----:B0-----:R-:W-:-:S04]  /*5410*/  F2FP.BF16.PACK_AB R0, RZ, R0 ;  /* 0x00000000ff00723e */ /* 0x001fc800000010ff */
[----:B------:R-:W-:Y:S01]  /*5420*/  PRMT R28, R0, 0x7610, R28 ;  /* 0x00007610001c7816 */ /* 0x000fe2000000001c */
[----:B------:R-:W-:Y:S05]  /*5430*/  BRA `(.L_x_535) ;  /* 0x0000004000007947 */ /* 0x000fea0003800000 */
.L_x_558:
[----:B------:R-:W2:Y:S02]  /*5440*/  LDG.E R4, [R4.64] ;  /* 0x0000002404047981 */ /* 0x000ea4000c1e1900 */
[----:B--2---:R-:W0:Y:S02]  /*5450*/  I2F.U32 R0, R4 ;  /* 0x0000000400007306 */ /* 0x004e240000201000 */
[----:B0-----:R-:W-:-:S04]  /*5460*/  F2FP.BF16.PACK_AB R0, RZ, R0 ;  /* 0x00000000ff00723e */ /* 0x001fc800000010ff */
[----:B------:R-:W-:Y:S02]  /*5470*/  PRMT R28, R0, 0x7610, R28 ;  /* 0x00007610001c7816 */ /* 0x000fe4000000001c */
.L_x_535:
[----:B------:R-:W-:Y:S01]  /*5480*/  PRMT R0, R19, 0x9910, RZ ;  /* 0x0000991013007816 */ /* 0x000fe200000000ff */
[----:B------:R-:W-:-:S03]  /*5490*/  IMAD R2, R2, c[0x0][0x19c], RZ ;  /* 0x0000670002027a24 */ /* 0x000fc600078e02ff */
[----:B------:R-:W-:Y:S02]  /*54a0*/  ISETP.GT.AND P1, PT, R0, 0x9, PT ;  /* 0x000000090000780c */ /* 0x000fe40003f24270 */
[----:B0-----:R-:W-:-:S05]  /*54b0*/  IADD3 R4, P0, R2, c[0x0][0x188], RZ ;  /* 0x0000620002047a10 */ /* 0x001fca0007f1e0ff */
        /* <DEDUP_REMOVED lines=15> */
.L_x_565:
[----:B------:R-:W2:Y:S02]  /*55b0*/  LDG.E.U8 R4, [R4.64] ;  /* 0x0000002404047981 */ /* 0x000ea4000c1e1100 */
[----:B--2---:R-:W0:Y:S02]  /*55c0*/  I2F.U16 R0, R4 ;  /* 0x0000000400007306 */ /* 0x004e240000101000 */
[----:B0-----:R-:W-:-:S04]  /*55d0*/  F2FP.BF16.PACK_AB R0, RZ, R0 ;  /* 0x00000000ff00723e */ /* 0x001fc800000010ff */
[----:B------:R-:W-:Y:S01]  /*55e0*/  PRMT R2, R0, 0x7610, R2 ;  /* 0x0000761000027816 */ /* 0x000fe20000000002 */
[----:B------:R-:W-:Y:S05]  /*55f0*/  BRA `(.L_x_567) ;  /* 0x00000ef000007947 */ /* 0x000fea0003800000 */
.L_x_564:
        /* <DEDUP_REMOVED lines=11> */
.L_x_569:
[----:B------:R-:W2:Y:S02]  /*56b0*/  LDG.E R4, [R4.64] ;  /* 0x0000002404047981 */ /* 0x000ea4000c1e1900 */
[----:B--2---:R-:W0:Y:S02]  /*56c0*/  I2F R0, R4 ;  /* 0x0000000400007306 */ /* 0x004e240000201400 */
[----:B0-----:R-:W-:-:S04]  /*56d0*/  F2FP.BF16.PACK_AB R0, RZ, R0 ;  /* 0x00000000ff00723e */ /* 0x001fc800000010ff */
[----:B------:R-:W-:Y:S01]  /*56e0*/  PRMT R2, R0, 0x7610, R2 ;  /* 0x0000761000027816 */ /* 0x000fe20000000002 */
[----:B------:R-:W-:Y:S05]  /*56f0*/  BRA `(.L_x_567) ;  /* 0x00000df000007947 */ /* 0x000fea0003800000 */
.L_x_568:
[----:B------:R-:W2:Y:S02]  /*5700*/  LDG.E.U16 R4, [R4.64] ;  /* 0x0000002404047981 */ /* 0x000ea4000c1e1500 */
[----:B--2---:R-:W0:Y:S02]  /*5710*/  I2F.S16 R0, R4 ;  /* 0x0000000400007306 */ /* 0x004e240000101400 */
[----:B0-----:R-:W-:-:S04]  /*5720*/  F2FP.BF16.PACK_AB R0, RZ, R0 ;  /* 0x00000000ff00723e */ /* 0x001fc800000010ff */
[----:B------:R-:W-:Y:S01]  /*5730*/  PRMT R2, R0, 0x7610, R2 ;  /* 0x0000761000027816 */ /* 0x000fe20000000002 */
[----:B------:R-:W-:Y:S05]  /*5740*/  BRA `(.L_x_567) ;  /* 0x00000da000007947 */ /* 0x000fea0003800000 */
.L_x_563:
        /* <DEDUP_REMOVED lines=9> */
.L_x_571:
[----:B------:R-:W2:Y:S02]  /*57e0*/  LDG.E.U16 R0, [R4.64] ;  /* 0x0000002404007981 */ /* 0x000ea4000c1e1500 */
[----:B--2---:R-:W-:-:S05]  /*57f0*/  HADD2.F32 R0, -RZ, R0.H0_H0 ;  /* 0x20000000ff007230 */ /* 0x004fca0000004100 */
[----:B------:R-:W-:-:S04]  /*5800*/  F2FP.BF16.PACK_AB R0, RZ, R0 ;  /* 0x00000000ff00723e */ /* 0x000fc800000010ff */
[----:B------:R-:W-:Y:S01]  /*5810*/  PRMT R2, R0, 0x7610, R2 ;  /* 0x0000761000027816 */ /* 0x000fe20000000002 */
[----:B------:R-:W-:Y:S05]  /*5820*/  BRA `(.L_x_567) ;  /* 0x00000cc000007947 */ /* 0x000fea0003800000 */
.L_x_570:
        /* <DEDUP_REMOVED lines=9> */
.L_x_573:
[----:B------:R-:W2:Y:S02]  /*58c0*/  LDG.E.U16 R4, [R4.64] ;  /* 0x0000002404047981 */ /* 0x000ea4000c1e1500 */
[----:B--2---:R-:W-:-:S05]  /*58d0*/  HADD2.F32 R0, -RZ, R4.H0_H0 ;  /* 0x20000004ff007230 */ /* 0x004fca0000004100 */
[----:B------:R-:W-:-:S04]  /*58e0*/  F2FP.BF16.PACK_AB R0, RZ, R0 ;  /* 0x00000000ff00723e */ /* 0x000fc800000010ff */
[----:B------:R-:W-:Y:S01]  /*58f0*/  PRMT R2, R0, 0x7610, R2 ;  /* 0x0000761000027816 */ /* 0x000fe20000000002 */
[----:B------:R-:W-:Y:S05]  /*5900*/  BRA `(.L_x_567) ;  /* 0x00000be000007947 */ /* 0x000fea0003800000 */
.L_x_572:
[----:B------:R-:W2:Y:S02]  /*5910*/  LDG.E.64 R4, [R4.64] ;  /* 0x0000002404047981 */ /* 0x000ea4000c1e1b00 */
[----:B--2---:R-:W0:Y:S01]  /*5920*/  F2F.F32.F64 R0, R4 ;  /* 0x0000000400007310 */ /* 0x004e220000301000 */
[----:B------:R-:W0:-:S14]  /*5930*/  DSETP.GEU.AND P0, PT, |R4|, c[0x2][0x0], PT ;  /* 0x008000000400762a */ /* 0x000e1c0003f0e200 */
[----:B0-----:R-:W-:-:S05]  /*5940*/  @!P0 FMUL R0, R0, 1.175494350822287508e-38 ;  /* 0x0080000000008820 */ /* 0x001fca0000400000 */
[----:B------:R-:W-:-:S04]  /*5950*/  F2FP.BF16.PACK_AB R0, RZ, R0 ;  /* 0x00000000ff00723e */ /* 0x000fc800000010ff */
[----:B------:R-:W-:Y:S01]  /*5960*/  PRMT R2, R0, 0x7610, R2 ;  /* 0x0000761000027816 */ /* 0x000fe20000000002 */
[----:B------:R-:W-:Y:S05]  /*5970*/  BRA `(.L_x_567) ;  /* 0x00000b7000007947 */ /* 0x000fea0003800000 */
.L_x_562:
        /* <DEDUP_REMOVED lines=14> */
.L_x_576:
[----:B------:R-:W2:Y:S02]  /*5a60*/  LDG.E.64 R4, [R4.64] ;  /* 0x0000002404047981 */ /* 0x000ea4000c1e1b00 */
[----:B--2---:R-:W0:Y:S01]  /*5a70*/  F2F.F32.F64 R0, R4 ;  /* 0x0000000400007310 */ /* 0x004e220000301000 */
[----:B------:R-:W0:-:S14]  /*5a80*/  DSETP.GEU.AND P0, PT, |R4|, c[0x2][0x0], PT ;  /* 0x008000000400762a */ /* 0x000e1c0003f0e200 */
[----:B0-----:R-:W-:-:S05]  /*5a90*/  @!P0 FMUL R0, R0, 1.175494350822287508e-38 ;  /* 0x0080000000008820 */ /* 0x001fca0000400000 */
[----:B------:R-:W-:-:S04]  /*5aa0*/  F2FP.BF16.PACK_AB R0, RZ, R0 ;  /* 0x00000000ff00723e */ /* 0x000fc800000010ff */
[----:B------:R-:W-:Y:S01]  /*5ab0*/  PRMT R2, R0, 0x7610, R2 ;  /* 0x0000761000027816 */ /* 0x000fe20000000002 */
[----:B------:R-:W-:Y:S05]  /*5ac0*/  BRA `(.L_x_567) ;  /* 0x00000a2000007947 */ /* 0x000fea0003800000 */
.L_x_575:
        /* <DEDUP_REMOVED lines=11> */
[----:B------:R-:W-:-:S04]  /*5b80*/  IADD3 R6, R2, 0x1000000, RZ ;  /* 0x0100000002067810 */ /* 0x000fc80007ffe0ff */
[----:B------:R-:W-:Y:S02]  /*5b90*/  SHF.R.S32.HI R6, RZ, 0x8, R6 ;  /* 0x00000008ff067819 */ /* 0x000fe40000011406 */
[----:B0-----:R-:W-:-:S04]  /*5ba0*/  IADD3 R3, -R3, 0x1f, RZ ;  /* 0x0000001f03037810 */ /* 0x001fc80007ffe1ff */
[C---:B------:R-:W-:Y:S02]  /*5bb0*/  ISETP.GT.U32.AND P0, PT, R3.reuse, 0x4, PT ;  /* 0x000000040300780c */ /* 0x040fe40003f04070 */
[----:B------:R-:W-:-:S04]  /*5bc0*/  IADD3 R3, R3, -0x4, RZ ;  /* 0xfffffffc03037810 */ /* 0x000fc80007ffe0ff */
[----:B------:R-:W-:-:S04]  /*5bd0*/  SEL R3, R3, RZ, P0 ;  /* 0x000000ff03037207 */ /* 0x000fc80000000000 */
[C---:B------:R-:W-:Y:S01]  /*5be0*/  SHF.L.U32 R4, R2.reuse, R3, RZ ;  /* 0x0000000302047219 */ /* 0x040fe200000006ff */
[----:B------:R-:W-:Y:S01]  /*5bf0*/  IMAD R7, R3, R8, 0x3c000000 ;  /* 0x3c00000003077424 */ /* 0x000fe200078e0208 */
[----:B------:R-:W-:-:S04]  /*5c00*/  IADD3 R3, R2, -0x1, RZ ;  /* 0xffffffff02037810 */ /* 0x000fc80007ffe0ff */
[----:B------:R-:W-:Y:S02]  /*5c10*/  LEA.HI R7, R4, R7, RZ, 0x1c ;  /* 0x0000000704077211 */ /* 0x000fe400078fe0ff */
[----:B------:R-:W-:Y:S02]  /*5c20*/  SHF.R.S32.HI R3, RZ, 0x1f, R3 ;  /* 0x0000001fff037819 */ /* 0x000fe40000011403 */
[----:B------:R-:W-:-:S04]  /*5c30*/  LOP3.LUT R6, R7, 0x7f800000, R6, 0xf8, !PT ;  /* 0x7f80000007067812 */ /* 0x000fc800078ef806 */
[----:B------:R-:W-:-:S04]  /*5c40*/  LOP3.LUT R3, R6, R3, RZ, 0x30, !PT ;  /* 0x0000000306037212 */ /* 0x000fc800078e30ff */
[----:B------:R-:W-:-:S04]  /*5c50*/  LOP3.LUT R3, R3, 0x80000000, R0, 0xf8, !PT ;  /* 0x8000000003037812 */ /* 0x000fc800078ef800 */
[----:B------:R-:W-:-:S04]  /*5c60*/  F2FP.BF16.PACK_AB R3, RZ, R3 ;  /* 0x00000003ff03723e */ /* 0x000fc800000010ff */
[----:B------:R-:W-:Y:S01]  /*5c70*/  PRMT R2, R3, 0x7610, R2 ;  /* 0x0000761003027816 */ /* 0x000fe20000000002 */
[----:B------:R-:W-:Y:S05]  /*5c80*/  BRA `(.L_x_567) ;  /* 0x0000086000007947 */ /* 0x000fea0003800000 */
.L_x_578:
[----:B------:R-:W2:Y:S02]  /*5c90*/  LDG.E.U8 R3, [R4.64] ;  /* 0x0000002404037981 */ /* 0x000ea4000c1e1100 */
[----:B--2---:R-:W-:-:S05]  /*5ca0*/  IMAD.SHL.U32 R0, R3, 0x2000000, RZ ;  /* 0x0200000003007824 */ /* 0x004fca00078e00ff */
[----:B------:R-:W-:-:S13]  /*5cb0*/  ISETP.GE.U32.AND P0, PT, R0, 0x8000000, PT ;  /* 0x080000000000780c */ /* 0x000fda0003f06070 */
[C---:B------:R-:W-:Y:S02]  /*5cc0*/  @!P0 IMAD.SHL.U32 R0, R3.reuse, 0x100, RZ ;  /* 0x0000010003008824 */ /* 0x040fe400078e00ff */
[C---:B------:R-:W-:Y:S02]  /*5cd0*/  @P0 IMAD.SHL.U32 R2, R3.reuse, 0x200000, RZ ;  /* 0x0020000003020824 */ /* 0x040fe400078e00ff */
[----:B------:R-:W-:Y:S01]  /*5ce0*/  IMAD.SHL.U32 R3, R3, 0x1000000, RZ ;  /* 0x0100000003037824 */ /* 0x000fe200078e00ff */
[----:B------:R-:W-:Y:S02]  /*5cf0*/  @!P0 LOP3.LUT R0, R0, 0x7f00, RZ, 0xc0, !PT ;  /* 0x00007f0000008812 */ /* 0x000fe400078ec0ff */
[----:B------:R-:W-:Y:S02]  /*5d00*/  @P0 LOP3.LUT R2, R2, 0x70000000, RZ, 0xfc, !PT ;  /* 0x7000000002020812 */ /* 0x000fe400078efcff */
[----:B------:R-:W-:-:S03]  /*5d10*/  @!P0 LOP3.LUT R0, R0, 0x3f000000, RZ, 0xfc, !PT ;  /* 0x3f00000000008812 */ /* 0x000fc600078efcff */
[----:B------:R-:W-:Y:S02]  /*5d20*/  @P0 FMUL.FTZ R2, R2, 1.9259299443872358531e-34 ;  /* 0x0780000002020820 */ /* 0x000fe40000410000 */
[----:B------:R-:W-:-:S05]  /*5d30*/  @!P0 FADD.FTZ R2, R0, -0.5 ;  /* 0xbf00000000028421 */ /* 0x000fca0000010000 */
[----:B------:R-:W-:-:S04]  /*5d40*/  LOP3.LUT R2, R2, 0x80000000, R3, 0xf8, !PT ;  /* 0x8000000002027812 */ /* 0x000fc800078ef803 */
[----:B------:R-:W-:Y:S01]  /*5d50*/  F2FP.BF16.PACK_AB R2, RZ, R2 ;  /* 0x00000002ff02723e */ /* 0x000fe200000010ff */
[----:B------:R-:W-:Y:S05]  /*5d60*/  BRA `(.L_x_567) ;  /* 0x0000078000007947 */ /* 0x000fea0003800000 */
.L_x_577:
[----:B------:R0:W5:Y:S01]  /*5d70*/  LDG.E.U16 R2, [R4.64] ;  /* 0x0000002404027981 */ /* 0x000162000c1e1500 */
[----:B------:R-:W-:Y:S05]  /*5d80*/  BRA `(.L_x_567) ;  /* 0x0000076000007947 */ /* 0x000fea0003800000 */
.L_x_574:
        /* <DEDUP_REMOVED lines=12> */
.L_x_581:
        /* <DEDUP_REMOVED lines=21> */
.L_x_585:
[----:B------:R-:W-:Y:S05]  /*5fa0*/  BSYNC B1 ;  /* 0x0000000000017941 */ /* 0x000fea0003800000 */
.L_x_584:
[----:B------:R-:W-:Y:S01]  /*5fb0*/  LEA R3, R0, 0x3b800000, 0x17 ;  /* 0x3b80000000037811 */ /* 0x000fe200078eb8ff */
[----:B------:R-:W-:-:S05]  /*5fc0*/  IMAD.SHL.U32 R0, R2, 0x100000, RZ ;  /* 0x0010000002007824 */ /* 0x000fca00078e00ff */
[----:B------:R-:W-:Y:S02]  /*5fd0*/  LOP3.LUT R0, R3, R0, R4, 0xfe, !PT ;  /* 0x0000000003007212 */ /* 0x000fe400078efe04 */
.L_x_583:
[----:B------:R-:W-:Y:S05]  /*5fe0*/  BSYNC B0 ;  /* 0x0000000000007941 */ /* 0x000fea0003800000 */
.L_x_582:
[----:B------:R-:W-:-:S04]  /*5ff0*/  F2FP.BF16.PACK_AB R0, RZ, R0 ;  /* 0x00000000ff00723e */ /* 0x000fc800000010ff */
[----:B------:R-:W-:Y:S01]  /*6000*/  PRMT R2, R0, 0x7610, R2 ;  /* 0x0000761000027816 */ /* 0x000fe20000000002 */
[----:B------:R-:W-:Y:S05]  /*6010*/  BRA `(.L_x_567) ;  /* 0x000004d000007947 */ /* 0x000fea0003800000 */
.L_x_580:
        /* <DEDUP_REMOVED lines=21> */
.L_x_589:
[----:B------:R-:W-:Y:S05]  /*6170*/  BSYNC B1 ;  /* 0x0000000000017941 */ /* 0x000fea0003800000 */
.L_x_588:
[----:B------:R-:W-:Y:S01]  /*6180*/  LEA R3, R0, 0x37800000, 0x17 ;  /* 0x3780000000037811 */ /* 0x000fe200078eb8ff */
[----:B------:R-:W-:-:S05]  /*6190*/  IMAD.SHL.U32 R0, R2, 0x200000, RZ ;  /* 0x0020000002007824 */ /* 0x000fca00078e00ff */
[----:B------:R-:W-:Y:S02]  /*61a0*/  LOP3.LUT R0, R3, R0, R4, 0xfe, !PT ;  /* 0x0000000003007212 */ /* 0x000fe400078efe04 */
.L_x_587:
[----:B------:R-:W-:Y:S05]  /*61b0*/  BSYNC B0 ;  /* 0x0000000000007941 */ /* 0x000fea0003800000 */
.L_x_586:
[----:B------:R-:W-:-:S04]  /*61c0*/  F2FP.BF16.PACK_AB R0, RZ, R0 ;  /* 0x00000000ff00723e */ /* 0x000fc800000010ff */
[----:B------:R-:W-:Y:S01]  /*61d0*/  PRMT R2, R0, 0x7610, R2 ;  /* 0x0000761000027816 */ /* 0x000fe20000000002 */
[----:B------:R-:W-:Y:S05]  /*61e0*/  BRA `(.L_x_567) ;  /* 0x0000030000007947 */ /* 0x000fea0003800000 */
.L_x_579:
        /* <DEDUP_REMOVED lines=14> */
.L_x_593:
[----:B------:R-:W-:Y:S05]  /*62d0*/  BSYNC B0 ;  /* 0x0000000000007941 */ /* 0x000fea0003800000 */
.L_x_592:
[----:B------:R-:W-:-:S04]  /*62e0*/  F2FP.BF16.PACK_AB R0, RZ, R0 ;  /* 0x00000000ff00723e */ /* 0x000fc800000010ff */
[----:B------:R-:W-:Y:S01]  /*62f0*/  PRMT R2, R0, 0x7610, R2 ;  /* 0x0000761000027816 */ /* 0x000fe20000000002 */
[----:B------:R-:W-:Y:S05]  /*6300*/  BRA `(.L_x_567) ;  /* 0x000001e000007947 */ /* 0x000fea0003800000 */
.L_x_566:
        /* <DEDUP_REMOVED lines=21> */
.L_x_591:
[----:B------:R-:W2:Y:S02]  /*6460*/  LDG.E.64 R4, [R4.64] ;  /* 0x0000002404047981 */ /* 0x000ea4000c1e1b00 */
[----:B--2---:R-:W0:Y:S02]  /*6470*/  I2F.U64 R0, R4 ;  /* 0x0000000400007312 */ /* 0x004e240000301000 */
[----:B0-----:R-:W-:-:S04]  /*6480*/  F2FP.BF16.PACK_AB R0, RZ, R0 ;  /* 0x00000000ff00723e */ /* 0x001fc800000010ff */
[----:B------:R-:W-:Y:S01]  /*6490*/  PRMT R2, R0, 0x7610, R2 ;  /* 0x0000761000027816 */ /* 0x000fe20000000002 */
[----:B------:R-:W-:Y:S05]  /*64a0*/  BRA `(.L_x_567) ;  /* 0x0000004000007947 */ /* 0x000fea0003800000 */
.L_x_590:
[----:B------:R-:W2:Y:S02]  /*64b0*/  LDG.E R4, [R4.64] ;  /* 0x0000002404047981 */ /* 0x000ea4000c1e1900 */
[----:B--2---:R-:W0:Y:S02]  /*64c0*/  I2F.U32 R0, R4 ;  /* 0x0000000400007306 */ /* 0x004e240000201000 */
[----:B0-----:R-:W-:-:S04]  /*64d0*/  F2FP.BF16.PACK_AB R0, RZ, R0 ;  /* 0x00000000ff00723e */ /* 0x001fc800000010ff */
[----:B------:R-:W-:Y:S02]  /*64e0*/  PRMT R2, R0, 0x7610, R2 ;  /* 0x0000761000027816 */ /* 0x000fe40000000002 */
.L_x_567:
[----:B------:R-:W-:-:S05]  /*64f0*/  IADD3 R17, R17, 0x80, RZ ;  /* 0x0000008011117810 */ /* 0x000fca0007ffe0ff */
.L_x_529:
[----:B------:R-:W-:Y:S05]  /*6500*/  BSYNC B6 ;  /* 0x0000000000067941 */ /* 0x000fea0003800000 */
.L_x_528:
        /* <DEDUP_REMOVED lines=24> */
.L_x_599:
[----:B------:R-:W2:Y:S02]  /*6690*/  LDG.E.U8 R4, [R4.64] ;  /* 0x0000002404047981 */ /* 0x000ea4000c1e1100 */
[----:B--2---:R-:W0:Y:S02]  /*66a0*/  I2F.U16 R0, R4 ;  /* 0x0000000400007306 */ /* 0x004e240000101000 */
[----:B0-----:R-:W-:-:S04]  /*66b0*/  F2FP.BF16.PACK_AB R0, RZ, R0 ;  /* 0x00000000ff00723e */ /* 0x001fc800000010ff */
[----:B------:R-:W-:Y:S01]  /*66c0*/  PRMT R27, R0, 0x7610, R27 ;  /* 0x00007610001b7816 */ /* 0x000fe2000000001b */
[----:B------:R-:W-:Y:S05]  /*66d0*/  BRA `(.L_x_601) ;  /* 0x00000f0000007947 */ /* 0x000fea0003800000 */
.L_x_598:
        /* <DEDUP_REMOVED lines=11> */
.L_x_603:
[----:B------:R-:W2:Y:S02]  /*6790*/  LDG.E R4, [R4.64] ;  /* 0x0000002404047981 */ /* 0x000ea4000c1e1900 */
[----:B--2---:R-:W0:Y:S02]  /*67a0*/  I2F R0, R4 ;  /* 0x0000000400007306 */ /* 0x004e240000201400 */
[----:B0-----:R-:W-:-:S04]  /*67b0*/  F2FP.BF16.PACK_AB R0, RZ, R0 ;  /* 0x00000000ff00723e */ /* 0x001fc800000010ff */
[----:B------:R-:W-:Y:S01]  /*67c0*/  PRMT R27, R0, 0x7610, R27 ;  /* 0x00007610001b7816 */ /* 0x000fe2000000001b */
[----:B------:R-:W-:Y:S05]  /*67d0*/  BRA `(.L_x_601) ;  /* 0x00000e0000007947 */ /* 0x000fea0003800000 */
.L_x_602:
[----:B------:R-:W2:Y:S02]  /*67e0*/  LDG.E.U16 R4, [R4.64] ;  /* 0x0000002404047981 */ /* 0x000ea4000c1e1500 */
[----:B--2---:R-:W0:Y:S02]  /*67f0*/  I2F.S16 R0, R4 ;  /* 0x0000000400007306 */ /* 0x004e240000101400 */
[----:B0-----:R-:W-:-:S04]  /*6800*/  F2FP.BF16.PACK_AB R0, RZ, R0 ;  /* 0x00000000ff00723e */ /* 0x001fc800000010ff */
[----:B------:R-:W-:Y:S01]  /*6810*/  PRMT R27, R0, 0x7610, R27 ;  /* 0x00007610001b7816 */ /* 0x000fe2000000001b */
[----:B------:R-:W-:Y:S05]  /*6820*/  BRA `(.L_x_601) ;  /* 0x00000db000007947 */ /* 0x000fea0003800000 */
.L_x_597:
        /* <DEDUP_REMOVED lines=9> */
.L_x_605:
[----:B------:R-:W2:Y:S02]  /*68c0*/  LDG.E.U16 R0, [R4.64] ;  /* 0x0000002404007981 */ /* 0x000ea4000c1e1500 */
[----:B--2---:R-:W-:-:S05]  /*68d0*/  HADD2.F32 R0, -RZ, R0.H0_H0 ;  /* 0x20000000ff007230 */ /* 0x004fca0000004100 */
[----:B------:R-:W-:-:S04]  /*68e0*/  F2FP.BF16.PACK_AB R0, RZ, R0 ;  /* 0x00000000ff00723e */ /* 0x000fc800000010ff */
[----:B------:R-:W-:Y:S01]  /*68f0*/  PRMT R27, R0, 0x7610, R27 ;  /* 0x00007610001b7816 */ /* 0x000fe2000000001b */
[----:B------:R-:W-:Y:S05]  /*6900*/  BRA `(.L_x_601) ;  /* 0x00000cd000007947 */ /* 0x000fea0003800000 */
.L_x_604:
        /* <DEDUP_REMOVED lines=9> */
.L_x_607:
[----:B------:R-:W2:Y:S02]  /*69a0*/  LDG.E.U16 R4, [R4.64] ;  /* 0x0000002404047981 */ /* 0x000ea4000c1e1500 */
[----:B--2---:R-:W-:-:S05]  /*69b0*/  HADD2.F32 R0, -RZ, R4.H0_H0 ;  /* 0x20000004ff007230 */ /* 0x004fca0000004100 */
[----:B------:R-:W-:-:S04]  /*69c0*/  F2FP.BF16.PACK_AB R0, RZ, R0 ;  /* 0x00000000ff00723e */ /* 0x000fc800000010ff */
[----:B------:R-:W-:Y:S01]  /*69d0*/  PRMT R27, R0, 0x7610, R27 ;  /* 0x00007610001b7816 */ /* 0x000fe2000000001b */
[----:B------:R-:W-:Y:S05]  /*69e0*/  BRA `(.L_x_601) ;  /* 0x00000bf000007947 */ /* 0x000fea0003800000 */
.L_x_606:
[----:B------:R-:W2:Y:S02]  /*69f0*/  LDG.E.64 R4, [R4.64] ;  /* 0x0000002404047981 */ /* 0x000ea4000c1e1b00 */
[----:B--2---:R-:W0:Y:S01]  /*6a00*/  F2F.F32.F64 R0, R4 ;  /* 0x0000000400007310 */ /* 0x004e220000301000 */
[----:B------:R-:W0:-:S14]  /*6a10*/  DSETP.GEU.AND P0, PT, |R4|, c[0x2][0x0], PT ;  /* 0x008000000400762a */ /* 0x000e1c0003f0e200 */
[----:B0-----:R-:W-:-:S05]  /*6a20*/  @!P0 FMUL R0, R0, 1.175494350822287508e-38 ;  /* 0x0080000000008820 */ /* 0x001fca0000400000 */
[----:B------:R-:W-:-:S04]  /*6a30*/  F2FP.BF16.PACK_AB R0, RZ, R0 ;  /* 0x00000000ff00723e */ /* 0x000fc800000010ff */
[----:B------:R-:W-:Y:S01]  /*6a40*/  PRMT R27, R0, 0x7610, R27 ;  /* 0x00007610001b7816 */ /* 0x000fe2000000001b */
[----:B------:R-:W-:Y:S05]  /*6a50*/  BRA `(.L_x_601) ;  /* 0x00000b8000007947 */ /* 0x000fea0003800000 */
.L_x_596:
        /* <DEDUP_REMOVED lines=14> */
.L_x_610:
[----:B------:R-:W2:Y:S02]  /*6b40*/  LDG.E.64 R4, [R4.64] ;  /* 0x0000002404047981 */ /* 0x000ea4000c1e1b00 */
[----:B--2---:R-:W0:Y:S01]  /*6b50*/  F2F.F32.F64 R0, R4 ;  /* 0x0000000400007310 */ /* 0x004e220000301000 */
[----:B------:R-:W0:-:S14]  /*6b60*/  DSETP.GEU.AND P0, PT, |R4|, c[0x2][0x0], PT ;  /* 0x008000000400762a */ /* 0x000e1c0003f0e200 */
[----:B0-----:R-:W-:-:S05]  /*6b70*/  @!P0 FMUL R0, R0, 1.175494350822287508e-38 ;  /* 0x0080000000008820 */ /* 0x001fca0000400000 */
[----:B------:R-:W-:-:S04]  /*6b80*/  F2FP.BF16.PACK_AB R0, RZ, R0 ;  /* 0x00000000ff00723e */ /* 0x000fc800000010ff */
[----:B------:R-:W-:Y:S01]  /*6b90*/  PRMT R27, R0, 0x7610, R27 ;  /* 0x00007610001b7816 */ /* 0x000fe2000000001b */
[----:B------:R-:W-:Y:S05]  /*6ba0*/  BRA `(.L_x_601) ;  /* 0x00000a3000007947 */ /* 0x000fea0003800000 */
.L_x_609:
        /* <DEDUP_REMOVED lines=28> */
.L_x_612:
        /* <DEDUP_REMOVED lines=15> */
.L_x_611:
[----:B------:R0:W5:Y:S01]  /*6e60*/  LDG.E.U16 R27, [R4.64] ;  /* 0x00000024041b7981 */ /* 0x000162000c1e1500 */
[----:B------:R-:W-:Y:S05]  /*6e70*/  BRA `(.L_x_601) ;  /* 0x0000076000007947 */ /* 0x000fea0003800000 */
.L_x_608:
        /* <DEDUP_REMOVED lines=12> */
.L_x_615:
        /* <DEDUP_REMOVED lines=21> */
.L_x_619:
[----:B------:R-:W-:Y:S05]  /*7090*/  BSYNC B1 ;  /* 0x0000000000017941 */ /* 0x000fea0003800000 */
.L_x_618:
[----:B------:R-:W-:Y:S01]  /*70a0*/  LEA R5, R0, 0x3b800000, 0x17 ;  /* 0x3b80000000057811 */ /* 0x000fe200078eb8ff */
[----:B------:R-:W-:-:S05]  /*70b0*/  IMAD.SHL.U32 R0, R3, 0x100000, RZ ;  /* 0x0010000003007824 */ /* 0x000fca00078e00ff */
[----:B------:R-:W-:Y:S02]  /*70c0*/  LOP3.LUT R0, R5, R0, R6, 0xfe, !PT ;  /* 0x0000000005007212 */ /* 0x000fe400078efe06 */
.L_x_617:
[----:B------:R-:W-:Y:S05]  /*70d0*/  BSYNC B0 ;  /* 0x0000000000007941 */ /* 0x000fea0003800000 */
.L_x_616:
[----:B------:R-:W-:-:S04]  /*70e0*/  F2FP.BF16.PACK_AB R0, RZ, R0 ;  /* 0x00000000ff00723e */ /* 0x000fc800000010ff */
[----:B------:R-:W-:Y:S01]  /*70f0*/  PRMT R27, R0, 0x7610, R27 ;  /* 0x00007610001b7816 */ /* 0x000fe2000000001b */
[----:B------:R-:W-:Y:S05]  /*7100*/  BRA `(.L_x_601) ;  /* 0x000004d000007947 */ /* 0x000fea0003800000 */
.L_x_614:
        /* <DEDUP_REMOVED lines=21> */
.L_x_623:
[----:B------:R-:W-:Y:S05]  /*7260*/  BSYNC B1 ;  /* 0x0000000000017941 */ /* 0x000fea0003800000 */
.L_x_622:
[----:B------:R-:W-:Y:S01]  /*7270*/  LEA R5, R0, 0x37800000, 0x17 ;  /* 0x3780000000057811 */ /* 0x000fe200078eb8ff */
[----:B------:R-:W-:-:S05]  /*7280*/  IMAD.SHL.U32 R0, R3, 0x200000, RZ ;  /* 0x0020000003007824 */ /* 0x000fca00078e00ff */
[----:B------:R-:W-:Y:S02]  /*7290*/  LOP3.LUT R0, R5, R0, R6, 0xfe, !PT ;  /* 0x0000000005007212 */ /* 0x000fe400078efe06 */
.L_x_621:
[----:B------:R-:W-:Y:S05]  /*72a0*/  BSYNC B0 ;  /* 0x0000000000007941 */ /* 0x000fea0003800000 */
.L_x_620:
[----:B------:R-:W-:-:S04]  /*72b0*/  F2FP.BF16.PACK_AB R0, RZ, R0 ;  /* 0x00000000ff00723e */ /* 0x000fc800000010ff */
[----:B------:R-:W-:Y:S01]  /*72c0*/  PRMT R27, R0, 0x7610, R27 ;  /* 0x00007610001b7816 */ /* 0x000fe2000000001b */
[----:B------:R-:W-:Y:S05]  /*72d0*/  BRA `(.L_x_601) ;  /* 0x0000030000007947 */ /* 0x000fea0003800000 */
.L_x_613:
        /* <DEDUP_REMOVED lines=14> */
.L_x_627:
[----:B------:R-:W-:Y:S05]  /*73c0*/  BSYNC B0 ;  /* 0x0000000000007941 */ /* 0x000fea0003800000 */
.L_x_626:
[----:B------:R-:W-:-:S04]  /*73d0*/  F2FP.BF16.PACK_AB R0, RZ, R0 ;  /* 0x00000000ff00723e */ /* 0x000fc800000010ff */
[----:B------:R-:W-:Y:S01]  /*73e0*/  PRMT R27, R0, 0x7610, R27 ;  /* 0x00007610001b7816 */ /* 0x000fe2000000001b */
[----:B------:R-:W-:Y:S05]  /*73f0*/  BRA `(.L_x_601) ;  /* 0x000001e000007947 */ /* 0x000fea0003800000 */
.L_x_600:
        /* <DEDUP_REMOVED lines=21> */
.L_x_625:
[----:B------:R-:W2:Y:S02]  /*7550*/  LDG.E.64 R4, [R4.64] ;  /* 0x0000002404047981 */ /* 0x000ea4000c1e1b00 */
[----:B--2---:R-:W0:Y:S02]  /*7560*/  I2F.U64 R0, R4 ;  /* 0x0000000400007312 */ /* 0x004e240000301000 */
[----:B0-----:R-:W-:-:S04]  /*7570*/  F2FP.BF16.PACK_AB R0, RZ, R0 ;  /* 0x00000000ff00723e */ /* 0x001fc800000010ff */
[----:B------:R-:W-:Y:S01]  /*7580*/  PRMT R27, R0, 0x7610, R27 ;  /* 0x00007610001b7816 */ /* 0x000fe2000000001b */
[----:B------:R-:W-:Y:S05]  /*7590*/  BRA `(.L_x_601) ;  /* 0x0000004000007947 */ /* 0x000fea0003800000 */
.L_x_624:
[----:B------:R-:W2:Y:S02]  /*75a0*/  LDG.E R4, [R4.64] ;  /* 0x0000002404047981 */ /* 0x000ea4000c1e1900 */
[----:B--2---:R-:W0:Y:S02]  /*75b0*/  I2F.U32 R0, R4 ;  /* 0x0000000400007306 */ /* 0x004e240000201000 */
[----:B0-----:R-:W-:-:S04]  /*75c0*/  F2FP.BF16.PACK_AB R0, RZ, R0 ;  /* 0x00000000ff00723e */ /* 0x001fc800000010ff */
[----:B------:R-:W-:Y:S02]  /*75d0*/  PRMT R27, R0, 0x7610, R27 ;  /* 0x00007610001b7816 */ /* 0x000fe4000000001b */
.L_x_601:
        /* <DEDUP_REMOVED lines=18> */
.L_x_631:
[----:B------:R-:W2:Y:S02]  /*7700*/  LDG.E.U8 R4, [R4.64] ;  /* 0x0000002404047981 */ /* 0x000ea4000c1e1100 */
[----:B--2---:R-:W0:Y:S02]  /*7710*/  I2F.U16 R0, R4 ;  /* 0x0000000400007306 */ /* 0x004e240000101000 */
[----:B0-----:R-:W-:Y:S01]  /*7720*/  F2FP.BF16.PACK_AB R0, RZ, R0 ;  /* 0x00000000ff00723e */ /* 0x001fe200000010ff */
[----:B------:R-:W-:Y:S05]  /*7730*/  BRA `(.L_x_595) ;  /* 0x00000e2000007947 */ /* 0x000fea0003800000 */
.L_x_630:
        /* <DEDUP_REMOVED lines=10> */
.L_x_634:
[----:B------:R-:W2:Y:S02]  /*77e0*/  LDG.E R4, [R4.64] ;  /* 0x0000002404047981 */ /* 0x000ea4000c1e1900 */
[----:B--2---:R-:W0:Y:S02]  /*77f0*/  I2F R0, R4 ;  /* 0x0000000400007306 */ /* 0x004e240000201400 */
[----:B0-----:R-:W-:Y:S01]  /*7800*/  F2FP.BF16.PACK_AB R0, RZ, R0 ;  /* 0x00000000ff00723e */ /* 0x001fe200000010ff */
[----:B------:R-:W-:Y:S05]  /*7810*/  BRA `(.L_x_595) ;  /* 0x00000d4000007947 */ /* 0x000fea0003800000 */
.L_x_633:
[----:B------:R-:W2:Y:S02]  /*7820*/  LDG.E.U16 R4, [R4.64] ;  /* 0x0000002404047981 */ /* 0x000ea4000c1e1500 */
[----:B--2---:R-:W0:Y:S02]  /*7830*/  I2F.S16 R0, R4 ;  /* 0x0000000400007306 */ /* 0x004e240000101400 */
[----:B0-----:R-:W-:Y:S01]  /*7840*/  F2FP.BF16.PACK_AB R0, RZ, R0 ;  /* 0x00000000ff00723e */ /* 0x001fe200000010ff */
[----:B------:R-:W-:Y:S05]  /*7850*/  BRA `(.L_x_595) ;  /* 0x00000d0000007947 */ /* 0x000fea0003800000 */
.L_x_629:
        /* <DEDUP_REMOVED lines=9> */
.L_x_636:
[----:B------:R-:W2:Y:S02]  /*78f0*/  LDG.E.U16 R0, [R4.64] ;  /* 0x0000002404007981 */ /* 0x000ea4000c1e1500 */
[----:B--2---:R-:W-:-:S05]  /*7900*/  HADD2.F32 R0, -RZ, R0.H0_H0 ;  /* 0x20000000ff007230 */ /* 0x004fca0000004100 */
[----:B------:R-:W-:Y:S01]  /*7910*/  F2FP.BF16.PACK_AB R0, RZ, R0 ;  /* 0x00000000ff00723e */ /* 0x000fe200000010ff */
[----:B------:R-:W-:Y:S05]  /*7920*/  BRA `(.L_x_595) ;  /* 0x00000c3000007947 */ /* 0x000fea0003800000 */
.L_x_635:
        /* <DEDUP_REMOVED lines=9> */
.L_x_638:
[----:B------:R-:W2:Y:S02]  /*79c0*/  LDG.E.U16 R4, [R4.64] ;  /* 0x0000002404047981 */ /* 0x000ea4000c1e1500 */
[----:B--2---:R-:W-:-:S05]  /*79d0*/  HADD2.F32 R0, -RZ, R4.H0_H0 ;  /* 0x20000004ff007230 */ /* 0x004fca0000004100 */
[----:B------:R-:W-:Y:S01]  /*79e0*/  F2FP.BF16.PACK_AB R0, RZ, R0 ;  /* 0x00000000ff00723e */ /* 0x000fe200000010ff */
[----:B------:R-:W-:Y:S05]  /*79f0*/  BRA `(.L_x_595) ;  /* 0x00000b6000007947 */ /* 0x000fea0003800000 */
.L_x_637:
[----:B------:R-:W2:Y:S02]  /*7a00*/  LDG.E.64 R4, [R4.64] ;  /* 0x0000002404047981 */ /* 0x000ea4000c1e1b00 */
[----:B--2---:R-:W0:Y:S01]  /*7a10*/  F2F.F32.F64 R0, R4 ;  /* 0x0000000400007310 */ /* 0x004e220000301000 */
[----:B------:R-:W0:-:S14]  /*7a20*/  DSETP.GEU.AND P0, PT, |R4|, c[0x2][0x0], PT ;  /* 0x008000000400762a */ /* 0x000e1c0003f0e200 */
[----:B0-----:R-:W-:-:S05]  /*7a30*/  @!P0 FMUL R0, R0, 1.175494350822287508e-38 ;  /* 0x0080000000008820 */ /* 0x001fca0000400000 */
[----:B------:R-:W-:Y:S01]  /*7a40*/  F2FP.BF16.PACK_AB R0, RZ, R0 ;  /* 0x00000000ff00723e */ /* 0x000fe200000010ff */
[----:B------:R-:W-:Y:S05]  /*7a50*/  BRA `(.L_x_595) ;  /* 0x00000b0000007947 */ /* 0x000fea0003800000 */
.L_x_628:
        /* <DEDUP_REMOVED lines=13> */
.L_x_641:
[----:B------:R-:W2:Y:S02]  /*7b30*/  LDG.E.64 R4, [R4.64] ;  /* 0x0000002404047981 */ /* 0x000ea4000c1e1b00 */
[----:B--2---:R-:W0:Y:S01]  /*7b40*/  F2F.F32.F64 R0, R4 ;  /* 0x0000000400007310 */ /* 0x004e220000301000 */
[----:B------:R-:W0:-:S14]  /*7b50*/  DSETP.GEU.AND P0, PT, |R4|, c[0x2][0x0], PT ;  /* 0x008000000400762a */ /* 0x000e1c0003f0e200 */
[----:B0-----:R-:W-:-:S05]  /*7b60*/  @!P0 FMUL R0, R0, 1.175494350822287508e-38 ;  /* 0x0080000000008820 */ /* 0x001fca0000400000 */
[----:B------:R-:W-:Y:S01]  /*7b70*/  F2FP.BF16.PACK_AB R0, RZ, R0 ;  /* 0x00000000ff00723e */ /* 0x000fe200000010ff */
[----:B------:R-:W-:Y:S05]  /*7b80*/  BRA `(.L_x_595) ;  /* 0x000009d000007947 */ /* 0x000fea0003800000 */
.L_x_640:
        /* <DEDUP_REMOVED lines=28> */
.L_x_643:
        /* <DEDUP_REMOVED lines=12> */
[----:B------:R-:W-:Y:S01]  /*7e10*/  F2FP.BF16.PACK_AB R0, RZ, R0 ;  /* 0x00000000ff00723e */ /* 0x000fe200000010ff */
[----:B------:R-:W-:Y:S05]  /*7e20*/  BRA `(.L_x_595) ;  /* 0x0000073000007947 */ /* 0x000fea0003800000 */
.L_x_642:
[----:B------:R0:W5:Y:S01]  /*7e30*/  LDG.E.U16 R0, [R4.64] ;  /* 0x0000002404007981 */ /* 0x000162000c1e1500 */
[----:B------:R-:W-:Y:S05]  /*7e40*/  BRA `(.L_x_595) ;  /* 0x0000071000007947 */ /* 0x000fea0003800000 */
.L_x_639:
        /* <DEDUP_REMOVED lines=12> */
.L_x_646:
        /* <DEDUP_REMOVED lines=21> */
.L_x_650:
[----:B------:R-:W-:Y:S05]  /*8060*/  BSYNC B1 ;  /* 0x0000000000017941 */ /* 0x000fea0003800000 */
.L_x_649:
[----:B------:R-:W-:Y:S01]  /*8070*/  LEA R5, R0, 0x3b800000, 0x17 ;  /* 0x3b80000000057811 */ /* 0x000fe200078eb8ff */
[----:B------:R-:W-:-:S05]  /*8080*/  IMAD.SHL.U32 R0, R3, 0x100000, RZ ;  /* 0x0010000003007824 */ /* 0x000fca00078e00ff */
[----:B------:R-:W-:Y:S02]  /*8090*/  LOP3.LUT R0, R5, R0, R6, 0xfe, !PT ;  /* 0x0000000005007212 */ /* 0x000fe400078efe06 */
.L_x_648:
[----:B------:R-:W-:Y:S05]  /*80a0*/  BSYNC B0 ;  /* 0x0000000000007941 */ /* 0x000fea0003800000 */
.L_x_647:
[----:B------:R-:W-:Y:S01]  /*80b0*/  F2FP.BF16.PACK_AB R0, RZ, R0 ;  /* 0x00000000ff00723e */ /* 0x000fe200000010ff */
[----:B------:R-:W-:Y:S05]  /*80c0*/  BRA `(.L_x_595) ;  /* 0x0000049000007947 */ /* 0x000fea0003800000 */
.L_x_645:
        /* <DEDUP_REMOVED lines=21> */
.L_x_654:
[----:B------:R-:W-:Y:S05]  /*8220*/  BSYNC B1 ;  /* 0x0000000000017941 */ /* 0x000fea0003800000 */
.L_x_653:
[----:B------:R-:W-:Y:S01]  /*8230*/  LEA R5, R0, 0x37800000, 0x17 ;  /* 0x3780000000057811 */ /* 0x000fe200078eb8ff */
[----:B------:R-:W-:-:S05]  /*8240*/  IMAD.SHL.U32 R0, R3, 0x200000, RZ ;  /* 0x0020000003007824 */ /* 0x000fca00078e00ff */
[----:B------:R-:W-:Y:S02]  /*8250*/  LOP3.LUT R0, R5, R0, R6, 0xfe, !PT ;  /* 0x0000000005007212 */ /* 0x000fe400078efe06 */
.L_x_652:
[----:B------:R-:W-:Y:S05]  /*8260*/  BSYNC B0 ;  /* 0x0000000000007941 */ /* 0x000fea0003800000 */
.L_x_651:
[----:B------:R-:W-:Y:S01]  /*8270*/  F2FP.BF16.PACK_AB R0, RZ, R0 ;  /* 0x00000000ff00723e */ /* 0x000fe200000010ff */
[----:B------:R-:W-:Y:S05]  /*8280*/  BRA `(.L_x_595) ;  /* 0x000002d000007947 */ /* 0x000fea0003800000 */
.L_x_644:
        /* <DEDUP_REMOVED lines=14> */
.L_x_658:
[----:B------:R-:W-:Y:S05]  /*8370*/  BSYNC B0 ;  /* 0x0000000000007941 */ /* 0x000fea0003800000 */
.L_x_657:
[----:B------:R-:W-:Y:S01]  /*8380*/  F2FP.BF16.PACK_AB R0, RZ, R0 ;  /* 0x00000000ff00723e */ /* 0x000fe200000010ff */
[----:B------:R-:W-:Y:S05]  /*8390*/  BRA `(.L_x_595) ;  /* 0x000001c000007947 */ /* 0x000fea0003800000 */
.L_x_632:
        /* <DEDUP_REMOVED lines=21> */
.L_x_656:
[----:B------:R-:W2:Y:S02]  /*84f0*/  LDG.E.64 R4, [R4.64] ;  /* 0x0000002404047981 */ /* 0x000ea4000c1e1b00 */
[----:B--2---:R-:W0:Y:S02]  /*8500*/  I2F.U64 R0, R4 ;  /* 0x0000000400007312 */ /* 0x004e240000301000 */
[----:B0-----:R-:W-:Y:S01]  /*8510*/  F2FP.BF16.PACK_AB R0, RZ, R0 ;  /* 0x00000000ff00723e */ /* 0x001fe200000010ff */
[----:B------:R-:W-:Y:S05]  /*8520*/  BRA `(.L_x_595) ;  /* 0x0000003000007947 */ /* 0x000fea0003800000 */
.L_x_655:
[----:B------:R-:W2:Y:S02]  /*8530*/  LDG.E R4, [R4.64] ;  /* 0x0000002404047981 */ /* 0x000ea4000c1e1900 */
[----:B--2---:R-:W0:Y:S02]  /*8540*/  I2F.U32 R0, R4 ;  /* 0x0000000400007306 */ /* 0x004e240000201000 */
[----:B0-----:R-:W-:-:S06]  /*8550*/  F2FP.BF16.PACK_AB R0, RZ, R0 ;  /* 0x00000000ff00723e */ /* 0x001fcc00000010ff */
.L_x_595:
[----:B------:R-:W-:Y:S05]  /*8560*/  BSYNC B6 ;  /* 0x0000000000067941 */ /* 0x000fea0003800000 */
.L_x_594:
[----:B------:R-:W1:Y:S01]  /*8570*/  S2R R17, SR_TID.X ;  /* 0x0000000000117919 */ /* 0x000e620000002100 */
[----:B------:R-:W2:Y:S01]  /*8580*/  LDC.U8 R18, c[0x0][0x1a0] ;  /* 0x00006800ff127b82 */ /* 0x000ea20000000000 */
[----:B------:R-:W-:Y:S01]  /*8590*/  BSSY B6, `(.L_x_659) ;  /* 0x000012f000067945 */ /* 0x000fe20003800000 */
[----:B-1----:R-:W-:-:S02]  /*85a0*/  IADD3 R3, R17, 0x100, RZ ;  /* 0x0000010011037810 */ /* 0x002fc40007ffe0ff */
[-C--:B------:R-:W-:Y:S02]  /*85b0*/  ISETP.GE.AND P0, PT, R17, R22.reuse, PT ;  /* 0x000000161100720c */ /* 0x080fe40003f06270 */
[-C--:B------:R-:W-:Y:S02]  /*85c0*/  ISETP.GE.AND P3, PT, R3, R22.reuse, PT ;  /* 0x000000160300720c */ /* 0x080fe40003f66270 */
[C---:B------:R-:W-:Y:S02]  /*85d0*/  IADD3 R3, R17.reuse, 0x180, RZ ;  /* 0x0000018011037810 */ /* 0x040fe40007ffe0ff */
[----:B------:R-:W-:Y:S02]  /*85e0*/  IADD3 R19, R17, 0x80, RZ ;  /* 0x0000008011137810 */ /* 0x000fe40007ffe0ff */
[-C--:B------:R-:W-:Y:S02]  /*85f0*/  ISETP.GE.AND P2, PT, R3, R22.reuse, PT ;  /* 0x000000160300720c */ /* 0x080fe40003f46270 */
[----:B------:R-:W-:-:S03]  /*8600*/  ISETP.GE.AND P1, PT, R19, R22, PT ;  /* 0x000000161300720c */ /* 0x000fc60003f26270 */
[----:B-----5:R-:W-:Y:S02]  /*8610*/  @!P0 PRMT R24, RZ, 0x5410, R24 ;  /* 0x00005410ff188816 */ /* 0x020fe40000000018 */
[----:B------:R-:W-:Y:S02]  /*8620*/  @!P3 PRMT R28, RZ, 0x5410, R28 ;  /* 0x00005410ff1cb816 */ /* 0x000fe4000000001c */
[----:B------:R-:W-:Y:S02]  /*8630*/  FSETP.GT.OR P4, PT, R24, RZ, P0 ;  /* 0x000000ff1800720b */ /* 0x000fe40000784400 */
[----:B------:R-:W-:Y:S02]  /*8640*/  FSETP.GT.OR P6, PT, R28, RZ, P3 ;  /* 0x000000ff1c00720b */ /* 0x000fe40001fc4400 */
[----:B------:R-:W-:Y:S02]  /*8650*/  @!P3 PRMT R24, RZ, 0x5410, R2 ;  /* 0x00005410ff18b816 */ /* 0x000fe40000000002 */
[----:B------:R-:W-:-:S02]  /*8660*/  @!P2 PRMT R27, RZ, 0x5410, R27 ;  /* 0x00005410ff1ba816 */ /* 0x000fc4000000001b */
[----:B------:R-:W-:Y:S02]  /*8670*/  @!P1 PRMT R23, RZ, 0x5410, R23 ;  /* 0x00005410ff179816 */ /* 0x000fe40000000017 */
[----:B------:R-:W-:Y:S02]  /*8680*/  FSETP.GT.OR P5, PT, R27, RZ, P2 ;  /* 0x000000ff1b00720b */ /* 0x000fe400017a4400 */
[----:B------:R-:W-:Y:S02]  /*8690*/  @!P0 PRMT R25, RZ, 0x5410, R25 ;  /* 0x00005410ff198816 */ /* 0x000fe40000000019 */
[----:B------:R-:W-:Y:S01]  /*86a0*/  @!P1 PRMT R26, RZ, 0x5410, R26 ;  /* 0x00005410ff1a9816 */ /* 0x000fe2000000001a */
[----:B------:R-:W-:Y:S01]  /*86b0*/  @!P6 FMUL.FTZ R24, R24, c[0x0][0x168] ;  /* 0x00005a001818ea20 */ /* 0x000fe20000410000 */
[----:B------:R-:W-:Y:S01]  /*86c0*/  FSETP.GT.OR P6, PT, R23, RZ, P1 ;  /* 0x000000ff1700720b */ /* 0x000fe20000fc4400 */
[----:B------:R-:W-:Y:S01]  /*86d0*/  @!P4 FMUL.FTZ R25, R25, c[0x0][0x168] ;  /* 0x00005a001919ca20 */ /* 0x000fe20000410000 */
[----:B------:R-:W-:-:S02]  /*86e0*/  @!P2 PRMT R23, RZ, 0x5410, R0 ;  /* 0x00005410ff17a816 */ /* 0x000fc40000000000 */
[----:B------:R-:W-:Y:S02]  /*86f0*/  @!P3 F2FP.BF16.PACK_AB R24, RZ, R24 ;  /* 0x00000018ff18b23e */ /* 0x000fe400000010ff */
[----:B0-----:R-:W-:Y:S01]  /*8700*/  @!P0 F2FP.BF16.PACK_AB R4, RZ, R25 ;  /* 0x00000019ff04823e */ /* 0x001fe200000010ff */
[----:B------:R-:W-:-:S05]  /*8710*/  @!P5 FMUL.FTZ R23, R23, c[0x0][0x168] ;  /* 0x00005a001717da20 */ /* 0x000fca0000410000 */
[----:B------:R-:W-:Y:S01]  /*8720*/  @!P2 F2FP.BF16.PACK_AB R23, RZ, R23 ;  /* 0x00000017ff17a23e */ /* 0x000fe200000010ff */
[----:B------:R-:W-:-:S05]  /*8730*/  @!P6 FMUL.FTZ R26, R26, c[0x0][0x168] ;  /* 0x00005a001a1aea20 */ /* 0x000fca0000410000 */
[----:B------:R-:W-:Y:S01]  /*8740*/  @!P1 F2FP.BF16.PACK_AB R25, RZ, R26 ;  /* 0x0000001aff19923e */ /* 0x000fe200000010ff */
[----:B------:R-:W-:Y:S05]  /*8750*/  @P0 BRA `(.L_x_660) ;  /* 0x0000112000000947 */ /* 0x000fea0003800000 */
[----:B--2---:R-:W-:Y:S01]  /*8760*/  IMAD R0, R16, 0x200, R17 ;  /* 0x0000020010007824 */ /* 0x004fe200078e0211 */
[----:B------:R-:W-:-:S03]  /*8770*/  PRMT R3, R18, 0x9910, RZ ;  /* 0x0000991012037816 */ /* 0x000fc600000000ff */
[----:B------:R-:W-:Y:S02]  /*8780*/  IMAD R2, R0, c[0x0][0x1a4], RZ ;  /* 0x0000690000027a24 */ /* 0x000fe400078e02ff */
[----:B------:R-:W-:-:S03]  /*8790*/  IMAD.MOV.U32 R0, RZ, RZ, R3 ;  /* 0x000000ffff007224 */ /* 0x000fc600078e0003 */
[----:B------:R-:W-:Y:S02]  /*87a0*/  IADD3 R2, P1, R2, c[0x0][0x178], RZ ;  /* 0x00005e0002027a10 */ /* 0x000fe40007f3e0ff */
[----:B------:R-:W-:-:S03]  /*87b0*/  ISETP.GT.AND P0, PT, R0, 0x9, PT ;  /* 0x000000090000780c */ /* 0x000fc60003f04270 */
[----:B------:R-:W-:-:S10]  /*87c0*/  IMAD.X R3, RZ, RZ, c[0x0][0x17c], P1 ;  /* 0x00005f00ff037624 */ /* 0x000fd400008e06ff */
        /* <DEDUP_REMOVED lines=9> */
[----:B------:R-:W-:Y:S01]  /*8860*/  PRMT R0, RZ, 0x5410, R4 ;  /* 0x00005410ff007816 */ /* 0x000fe20000000004 */
[----:B------:R-:W-:-:S03]  /*8870*/  IMAD.MOV.U32 R17, RZ, RZ, R19 ;  /* 0x000000ffff117224 */ /* 0x000fc600078e0013 */
[----:B------:R-:W0:Y:S02]  /*8880*/  F2I.FTZ.TRUNC.NTZ R5, R0 ;  /* 0x0000000000057305 */ /* 0x000e24000021f100 */
[----:B0-----:R0:W-:Y:S01]  /*8890*/  STG.E.U8 [R2.64], R5 ;  /* 0x0000000502007986 */ /* 0x0011e2000c101124 */
[----:B------:R-:W-:Y:S05]  /*88a0*/  BRA `(.L_x_660) ;  /* 0x00000fd000007947 */ /* 0x000fea0003800000 */
.L_x_664:
[----:B------:R-:W-:Y:S01]  /*88b0*/  PRMT R5, RZ, 0x5410, R4 ;  /* 0x00005410ff057816 */ /* 0x000fe20000000004 */
[----:B------:R-:W-:-:S05]  /*88c0*/  IMAD.MOV.U32 R17, RZ, RZ, R19 ;  /* 0x000000ffff117224 */ /* 0x000fca00078e0013 */
[----:B------:R-:W0:Y:S02]  /*88d0*/  F2I.S64.TRUNC R4, R5 ;  /* 0x0000000500047311 */ /* 0x000e24000020d900 */
[----:B0-----:R0:W-:Y:S01]  /*88e0*/  STG.E.U8 [R2.64], R4 ;  /* 0x0000000402007986 */ /* 0x0011e2000c101124 */
[----:B------:R-:W-:Y:S05]  /*88f0*/  BRA `(.L_x_660) ;  /* 0x00000f8000007947 */ /* 0x000fea0003800000 */
.L_x_663:
[----:B------:R-:W-:-:S13]  /*8900*/  ISETP.NE.AND P0, PT, R0, 0x2, PT ;  /* 0x000000020000780c */ /* 0x000fda0003f05270 */
[----:B------:R-:W-:Y:S05]  /*8910*/  @!P0 BRA `(.L_x_666) ;  /* 0x000000e000008947 */ /* 0x000fea0003800000 */
[----:B------:R-:W-:-:S13]  /*8920*/  ISETP.NE.AND P0, PT, R0, 0x3, PT ;  /* 0x000000030000780c */ /* 0x000fda0003f05270 */
[----:B------:R-:W-:Y:S05]  /*8930*/  @!P0 BRA `(.L_x_667) ;  /* 0x0000007000008947 */ /* 0x000fea0003800000 */
[----:B------:R-:W-:-:S13]  /*8940*/  ISETP.NE.AND P0, PT, R0, 0x4, PT ;  /* 0x000000040000780c */ /* 0x000fda0003f05270 */
[----:B------:R-:W-:Y:S05]  /*8950*/  @P0 BRA `(.L_x_665) ;  /* 0x00000d4000000947 */ /* 0x000fea0003800000 */
[----:B------:R-:W-:Y:S01]  /*8960*/  PRMT R4, RZ, 0x5410, R4 ;  /* 0x00005410ff047816 */ /* 0x000fe20000000004 */
[----:B------:R-:W-:-:S05]  /*8970*/  IMAD.MOV.U32 R17, RZ, RZ, R19 ;  /* 0x000000ffff117224 */ /* 0x000fca00078e0013 */
[----:B------:R-:W0:Y:S02]  /*8980*/  F2I.S64.TRUNC R4, R4 ;  /* 0x0000000400047311 */ /* 0x000e24000020d900 */
[----:B0-----:R0:W-:Y:S01]  /*8990*/  STG.E.64 [R2.64], R4 ;  /* 0x0000000402007986 */ /* 0x0011e2000c101b24 */
[----:B------:R-:W-:Y:S05]  /*89a0*/  BRA `(.L_x_660) ;  /* 0x00000ed000007947 */ /* 0x000fea0003800000 */
.L_x_667:
[----:B------:R-:W-:Y:S01]  /*89b0*/  PRMT R4, RZ, 0x5410, R4 ;  /* 0x00005410ff047816 */ /* 0x000fe20000000004 */
[----:B------:R-:W-:-:S03]  /*89c0*/  IMAD.MOV.U32 R17, RZ, RZ, R19 ;  /* 0x000000ffff117224 */ /* 0x000fc600078e0013 */
[----:B------:R-:W0:Y:S02]  /*89d0*/  F2I.FTZ.TRUNC.NTZ R5, R4 ;  /* 0x0000000400057305 */ /* 0x000e24000021f100 */
[----:B0-----:R0:W-:Y:S01]  /*89e0*/  STG.E [R2.64], R5 ;  /* 0x0000000502007986 */ /* 0x0011e2000c101924 */
[----:B------:R-:W-:Y:S05]  /*89f0*/  BRA `(.L_x_660) ;  /* 0x00000e8000007947 */ /* 0x000fea0003800000 */
.L_x_666:
[----:B------:R-:W-:Y:S01]  /*8a00*/  PRMT R4, RZ, 0x5410, R4 ;  /* 0x00005410ff047816 */ /* 0x000fe20000000004 */
[----:B------:R-:W-:-:S03]  /*8a10*/  IMAD.MOV.U32 R17, RZ, RZ, R19 ;  /* 0x000000ffff117224 */ /* 0x000fc600078e0013 */
[----:B------:R-:W0:Y:S02]  /*8a20*/  F2I.FTZ.TRUNC.NTZ R5, R4 ;  /* 0x0000000400057305 */ /* 0x000e24000021f100 */
[----:B0-----:R0:W-:Y:S01]  /*8a30*/  STG.E.U16 [R2.64], R5 ;  /* 0x0000000502007986 */ /* 0x0011e2000c101524 */
[----:B------:R-:W-:Y:S05]  /*8a40*/  BRA `(.L_x_660) ;  /* 0x00000e3000007947 */ /* 0x000fea0003800000 */
.L_x_662:
[----:B------:R-:W-:-:S13]  /*8a50*/  ISETP.GT.AND P0, PT, R0, 0x6, PT ;  /* 0x000000060000780c */ /* 0x000fda0003f04270 */
[----:B------:R-:W-:Y:S05]  /*8a60*/  @P0 BRA `(.L_x_668) ;  /* 0x000000d000000947 */ /* 0x000fea0003800000 */
[----:B------:R-:W-:-:S13]  /*8a70*/  ISETP.NE.AND P0, PT, R0, 0x5, PT ;  /* 0x000000050000780c */ /* 0x000fda0003f05270 */
[----:B------:R-:W-:Y:S05]  /*8a80*/  @!P0 BRA `(.L_x_669) ;  /* 0x0000006000008947 */ /* 0x000fea0003800000 */
[----:B------:R-:W-:-:S13]  /*8a90*/  ISETP.NE.AND P0, PT, R0, 0x6, PT ;  /* 0x000000060000780c */ /* 0x000fda0003f05270 */
[----:B------:R-:W-:Y:S05]  /*8aa0*/  @P0 BRA `(.L_x_665) ;  /* 0x00000bf000000947 */ /* 0x000fea0003800000 */
[----:B------:R-:W-:Y:S01]  /*8ab0*/  PRMT R5, RZ, 0x5410, R4 ;  /* 0x00005410ff057816 */ /* 0x000fe20000000004 */
[----:B------:R-:W-:-:S04]  /*8ac0*/  IMAD.MOV.U32 R17, RZ, RZ, R19 ;  /* 0x000000ffff117224 */ /* 0x000fc800078e0013 */
[----:B------:R0:W-:Y:S01]  /*8ad0*/  STG.E [R2.64], R5 ;  /* 0x0000000502007986 */ /* 0x0001e2000c101924 */
[----:B------:R-:W-:Y:S05]  /*8ae0*/  BRA `(.L_x_660) ;  /* 0x00000d9000007947 */ /* 0x000fea0003800000 */
.L_x_669:
[----:B------:R-:W-:Y:S01]  /*8af0*/  PRMT R0, RZ, 0x5410, R4 ;  /* 0x00005410ff007816 */ /* 0x000fe20000000004 */
[----:B------:R-:W-:-:S03]  /*8b00*/  IMAD.MOV.U32 R17, RZ, RZ, R19 ;  /* 0x000000ffff117224 */ /* 0x000fc600078e0013 */
[----:B------:R-:W-:-:S05]  /*8b10*/  F2FP.PACK_AB R0, RZ, R0 ;  /* 0x00000000ff00723e */ /* 0x000fca00000000ff */
[----:B------:R0:W-:Y:S01]  /*8b20*/  STG.E.U16 [R2.64], R0 ;  /* 0x0000000002007986 */ /* 0x0001e2000c101524 */
[----:B------:R-:W-:Y:S05]  /*8b30*/  BRA `(.L_x_660) ;  /* 0x00000d4000007947 */ /* 0x000fea0003800000 */
.L_x_668:
[----:B------:R-:W-:-:S13]  /*8b40*/  ISETP.NE.AND P0, PT, R0, 0x7, PT ;  /* 0x000000070000780c */ /* 0x000fda0003f05270 */
[----:B------:R-:W-:Y:S05]  /*8b50*/  @!P0 BRA `(.L_x_670) ;  /* 0x000000f000008947 */ /* 0x000fea0003800000 */
[----:B------:R-:W-:-:S13]  /*8b60*/  ISETP.NE.AND P0, PT, R0, 0x8, PT ;  /* 0x000000080000780c */ /* 0x000fda0003f05270 */
[----:B------:R-:W-:Y:S05]  /*8b70*/  @!P0 BRA `(.L_x_671) ;  /* 0x0000007000008947 */ /* 0x000fea0003800000 */
[----:B------:R-:W-:-:S13]  /*8b80*/  ISETP.NE.AND P0, PT, R0, 0x9, PT ;  /* 0x000000090000780c */ /* 0x000fda0003f05270 */
[----:B------:R-:W-:Y:S05]  /*8b90*/  @P0 BRA `(.L_x_665) ;  /* 0x00000b0000000947 */ /* 0x000fea0003800000 */
[----:B------:R-:W-:Y:S01]  /*8ba0*/  IMAD.MOV.U32 R5, RZ, RZ, RZ ;  /* 0x000000ffff057224 */ /* 0x000fe200078e00ff */
[----:B------:R-:W-:Y:S01]  /*8bb0*/  PRMT R4, RZ, 0x5410, R4 ;  /* 0x00005410ff047816 */ /* 0x000fe20000000004 */
[----:B------:R-:W-:-:S04]  /*8bc0*/  IMAD.MOV.U32 R17, RZ, RZ, R19 ;  /* 0x000000ffff117224 */ /* 0x000fc800078e0013 */
[----:B------:R0:W-:Y:S01]  /*8bd0*/  STG.E.64 [R2.64], R4 ;  /* 0x0000000402007986 */ /* 0x0001e2000c101b24 */
[----:B------:R-:W-:Y:S05]  /*8be0*/  BRA `(.L_x_660) ;  /* 0x00000c9000007947 */ /* 0x000fea0003800000 */
.L_x_671:
[----:B------:R-:W-:Y:S01]  /*8bf0*/  PRMT R4, RZ, 0x5410, R4 ;  /* 0x00005410ff047816 */ /* 0x000fe20000000004 */
[----:B------:R-:W-:-:S03]  /*8c00*/  IMAD.MOV.U32 R17, RZ, RZ, R19 ;  /* 0x000000ffff117224 */ /* 0x000fc600078e0013 */
[----:B------:R-:W-:-:S04]  /*8c10*/  F2FP.PACK_AB R5, RZ, R4 ;  /* 0x00000004ff05723e */ /* 0x000fc800000000ff */
[----:B------:R-:W-:-:S05]  /*8c20*/  PRMT R5, R5, 0x5410, RZ ;  /* 0x0000541005057816 */ /* 0x000fca00000000ff */
[----:B------:R0:W-:Y:S01]  /*8c30*/  STG.E [R2.64], R5 ;  /* 0x0000000502007986 */ /* 0x0001e2000c101924 */
[----:B------:R-:W-:Y:S05]  /*8c40*/  BRA `(.L_x_660) ;  /* 0x00000c3000007947 */ /* 0x000fea0003800000 */
.L_x_670:
[----:B------:R-:W-:Y:S01]  /*8c50*/  PRMT R4, RZ, 0x5410, R4 ;  /* 0x00005410ff047816 */ /* 0x000fe20000000004 */
[----:B------:R-:W-:-:S04]  /*8c60*/  IMAD.MOV.U32 R17, RZ, RZ, R19 ;  /* 0x000000ffff117224 */ /* 0x000fc800078e0013 */
[----:B------:R-:W-:-:S06]  /*8c70*/  FMUL.FTZ R4, R4, 1 ;  /* 0x3f80000004047820 */ /* 0x000fcc0000410000 */
[----:B------:R-:W0:Y:S02]  /*8c80*/  F2F.F64.F32 R4, R4 ;  /* 0x0000000400047310 */ /* 0x000e240000201800 */
[----:B0-----:R0:W-:Y:S01]  /*8c90*/  STG.E.64 [R2.64], R4 ;  /* 0x0000000402007986 */ /* 0x0011e2000c101b24 */
[----:B------:R-:W-:Y:S05]  /*8ca0*/  BRA `(.L_x_660) ;  /* 0x00000bd000007947 */ /* 0x000fea0003800000 */
.L_x_661:
        /* <DEDUP_REMOVED lines=8> */
[----:B------:R-:W-:Y:S01]  /*8d30*/  PRMT R4, RZ, 0x5410, R4 ;  /* 0x00005410ff047816 */ /* 0x000fe20000000004 */
[----:B------:R-:W-:-:S03]  /*8d40*/  IMAD.MOV.U32 R17, RZ, RZ, R19 ;  /* 0x000000ffff117224 */ /* 0x000fc600078e0013 */
[----:B------:R-:W-:-:S04]  /*8d50*/  FSETP.NEU.FTZ.AND P0, PT, R4, RZ, PT ;  /* 0x000000ff0400720b */ /* 0x000fc80003f1d000 */
[----:B------:R-:W-:-:S05]  /*8d60*/  SEL R5, RZ, 0x1, !P0 ;  /* 0x00000001ff057807 */ /* 0x000fca0004000000 */
[----:B------:R0:W-:Y:S01]  /*8d70*/  STG.E.U8 [R2.64], R5 ;  /* 0x0000000502007986 */ /* 0x0001e2000c101124 */
[----:B------:R-:W-:Y:S05]  /*8d80*/  BRA `(.L_x_660) ;  /* 0x00000af000007947 */ /* 0x000fea0003800000 */
.L_x_674:
[----:B------:R-:W-:Y:S01]  /*8d90*/  PRMT R4, RZ, 0x5410, R4 ;  /* 0x00005410ff047816 */ /* 0x000fe20000000004 */
[----:B------:R-:W-:Y:S01]  /*8da0*/  CS2R R6, SRZ ;  /* 0x0000000000067805 */ /* 0x000fe2000001ff00 */
[----:B------:R-:W-:-:S03]  /*8db0*/  IMAD.MOV.U32 R17, RZ, RZ, R19 ;  /* 0x000000ffff117224 */ /* 0x000fc600078e0013 */
[----:B------:R-:W-:-:S06]  /*8dc0*/  FMUL.FTZ R4, R4, 1 ;  /* 0x3f80000004047820 */ /* 0x000fcc0000410000 */
[----:B------:R-:W0:Y:S02]  /*8dd0*/  F2F.F64.F32 R4, R4 ;  /* 0x0000000400047310 */ /* 0x000e240000201800 */
[----:B0-----:R0:W-:Y:S01]  /*8de0*/  STG.E.128 [R2.64], R4 ;  /* 0x0000000402007986 */ /* 0x0011e2000c101d24 */
[----:B------:R-:W-:Y:S05]  /*8df0*/  BRA `(.L_x_660) ;  /* 0x00000a8000007947 */ /* 0x000fea0003800000 */
.L_x_673:
        /* <DEDUP_REMOVED lines=21> */
.L_x_678:
[----:B------:R-:W-:Y:S05]  /*8f50*/  BSYNC B0 ;  /* 0x0000000000007941 */ /* 0x000fea0003800000 */
.L_x_677:
[----:B------:R-:W-:Y:S01]  /*8f60*/  LOP3.LUT R5, R0, R5, RZ, 0xfc, !PT ;  /* 0x0000000500057212 */ /* 0x000fe200078efcff */
[----:B------:R-:W-:-:S04]  /*8f70*/  IMAD.MOV.U32 R17, RZ, RZ, R19 ;  /* 0x000000ffff117224 */ /* 0x000fc800078e0013 */
[----:B------:R0:W-:Y:S01]  /*8f80*/  STG.E.U8 [R2.64], R5 ;  /* 0x0000000502007986 */ /* 0x0001e2000c101124 */
[----:B------:R-:W-:Y:S05]  /*8f90*/  BRA `(.L_x_660) ;  /* 0x000008e000007947 */ /* 0x000fea0003800000 */
.L_x_676:
        /* <DEDUP_REMOVED lines=13> */
.L_x_680:
[----:B------:R-:W-:Y:S01]  /*9070*/  IMAD.MOV.U32 R0, RZ, RZ, 0x7f ;  /* 0x0000007fff007424 */ /* 0x000fe200078e00ff */
[----:B------:R-:W-:-:S04]  /*9080*/  ISETP.GT.U32.AND P0, PT, R4, 0x7f800000, PT ;  /* 0x7f8000000400780c */ /* 0x000fc80003f04070 */
[----:B------:R-:W-:-:S04]  /*9090*/  SEL R0, R0, 0x7c, P0 ;  /* 0x0000007c00007807 */ /* 0x000fc80000000000 */
.L_x_681:
[----:B------:R-:W-:Y:S05]  /*90a0*/  BSYNC B0 ;  /* 0x0000000000007941 */ /* 0x000fea0003800000 */
.L_x_679:
[----:B------:R-:W-:Y:S01]  /*90b0*/  LOP3.LUT R4, R5, 0x80000000, RZ, 0xc0, !PT ;  /* 0x8000000005047812 */ /* 0x000fe200078ec0ff */
[----:B------:R-:W-:-:S03]  /*90c0*/  IMAD.MOV.U32 R17, RZ, RZ, R19 ;  /* 0x000000ffff117224 */ /* 0x000fc600078e0013 */
[----:B------:R-:W-:-:S04]  /*90d0*/  SHF.R.U32.HI R5, RZ, 0x18, R4 ;  /* 0x00000018ff057819 */ /* 0x000fc80000011604 */
[----:B------:R-:W-:-:S05]  /*90e0*/  LOP3.LUT R5, R0, R5, RZ, 0xfc, !PT ;  /* 0x0000000500057212 */ /* 0x000fca00078efcff */
[----:B------:R0:W-:Y:S01]  /*90f0*/  STG.E.U8 [R2.64], R5 ;  /* 0x0000000502007986 */ /* 0x0001e2000c101124 */
[----:B------:R-:W-:Y:S05]  /*9100*/  BRA `(.L_x_660) ;  /* 0x0000077000007947 */ /* 0x000fea0003800000 */
.L_x_675:
[----:B------:R0:W-:Y:S01]  /*9110*/  STG.E.U16 [R2.64], R4 ;  /* 0x0000000402007986 */ /* 0x0001e2000c101524 */
[----:B------:R-:W-:Y:S01]  /*9120*/  IMAD.MOV.U32 R17, RZ, RZ, R19 ;  /* 0x000000ffff117224 */ /* 0x000fe200078e0013 */
[----:B------:R-:W-:Y:S05]  /*9130*/  BRA `(.L_x_660) ;  /* 0x0000074000007947 */ /* 0x000fea0003800000 */
.L_x_672:
        /* <DEDUP_REMOVED lines=10> */
[----:B------:R-:W0:Y:S02]  /*91e0*/  F2I.FTZ.U32.TRUNC.NTZ R5, R5 ;  /* 0x0000000500057305 */ /* 0x000e24000021f000 */
[----:B0-----:R0:W-:Y:S01]  /*91f0*/  STG.E.U16 [R2.64], R5 ;  /* 0x0000000502007986 */ /* 0x0011e2000c101524 */
[----:B------:R-:W-:Y:S05]  /*9200*/  BRA `(.L_x_660) ;  /* 0x0000067000007947 */ /* 0x000fea0003800000 */
.L_x_684:
        /* <DEDUP_REMOVED lines=13> */
[----:B------:R-:W-:-:S05]  /*92e0*/  FADD.FTZ R0, R5, 8192 ;  /* 0x4600000005007421 */ /* 0x000fca0000010000 */
[----:B------:R-:W-:Y:S02]  /*92f0*/  LOP3.LUT P0, R4, R0, 0xff, RZ, 0xc0, !PT ;  /* 0x000000ff00047812 */ /* 0x000fe4000780c0ff */
[----:B------:R-:W-:-:S11]  /*9300*/  PRMT R0, RZ, 0x7610, R0 ;  /* 0x00007610ff007816 */ /* 0x000fd60000000000 */
[----:B------:R-:W-:Y:S05]  /*9310*/  @!P0 BRA `(.L_x_686) ;  /* 0x0000004000008947 */ /* 0x000fea0003800000 */
.L_x_687:
[----:B------:R-:W-:-:S04]  /*9320*/  LOP3.LUT R0, R7, 0x80000000, RZ, 0xc0, !PT ;  /* 0x8000000007007812 */ /* 0x000fc800078ec0ff */
[----:B------:R-:W-:-:S04]  /*9330*/  SHF.R.U32.HI R5, RZ, 0x18, R0 ;  /* 0x00000018ff057819 */ /* 0x000fc80000011600 */
[----:B------:R-:W-:-:S04]  /*9340*/  LOP3.LUT R4, R4, R5, RZ, 0xfc, !PT ;  /* 0x0000000504047212 */ /* 0x000fc800078efcff */
[----:B------:R-:W-:Y:S02]  /*9350*/  PRMT R0, R4, 0x7610, R0 ;  /* 0x0000761004007816 */ /* 0x000fe40000000000 */
.L_x_686:
[----:B------:R-:W-:Y:S05]  /*9360*/  BSYNC B0 ;  /* 0x0000000000007941 */ /* 0x000fea0003800000 */
.L_x_685:
[----:B------:R0:W-:Y:S01]  /*9370*/  STG.E.U8 [R2.64], R0 ;  /* 0x0000000002007986 */ /* 0x0001e2000c101124 */
[----:B------:R-:W-:Y:S01]  /*9380*/  IMAD.MOV.U32 R17, RZ, RZ, R19 ;  /* 0x000000ffff117224 */ /* 0x000fe200078e0013 */
[----:B------:R-:W-:Y:S05]  /*9390*/  BRA `(.L_x_660) ;  /* 0x000004e000007947 */ /* 0x000fea0003800000 */
.L_x_683:
        /* <DEDUP_REMOVED lines=17> */
.L_x_690:
[----:B------:R-:W-:-:S04]  /*94b0*/  LOP3.LUT R0, R7, 0x80000000, RZ, 0xc0, !PT ;  /* 0x8000000007007812 */ /* 0x000fc800078ec0ff */
[----:B------:R-:W-:-:S04]  /*94c0*/  SHF.R.U32.HI R5, RZ, 0x18, R0 ;  /* 0x00000018ff057819 */ /* 0x000fc80000011600 */
[----:B------:R-:W-:-:S04]  /*94d0*/  LOP3.LUT R4, R4, R5, RZ, 0xfc, !PT ;  /* 0x0000000504047212 */ /* 0x000fc800078efcff */
[----:B------:R-:W-:Y:S02]  /*94e0*/  PRMT R0, R4, 0x7610, R0 ;  /* 0x0000761004007816 */ /* 0x000fe40000000000 */
.L_x_689:
[----:B------:R-:W-:Y:S05]  /*94f0*/  BSYNC B0 ;  /* 0x0000000000007941 */ /* 0x000fea0003800000 */
.L_x_688:
[----:B------:R0:W-:Y:S01]  /*9500*/  STG.E.U8 [R2.64], R0 ;  /* 0x0000000002007986 */ /* 0x0001e2000c101124 */
[----:B------:R-:W-:Y:S01]  /*9510*/  IMAD.MOV.U32 R17, RZ, RZ, R19 ;  /* 0x000000ffff117224 */ /* 0x000fe200078e0013 */
[----:B------:R-:W-:Y:S05]  /*9520*/  BRA `(.L_x_660) ;  /* 0x0000035000007947 */ /* 0x000fea0003800000 */
.L_x_682:
[----:B------:R-:W-:-:S13]  /*9530*/  ISETP.NE.AND P0, PT, R0, 0x1c, PT ;  /* 0x0000001c0000780c */ /* 0x000fda0003f05270 */
[----:B------:R-:W-:Y:S05]  /*9540*/  @!P0 BRA `(.L_x_691) ;  /* 0x000002f000008947 */ /* 0x000fea0003800000 */
[----:B------:R-:W-:-:S13]  /*9550*/  ISETP.NE.AND P0, PT, R0, 0x1d, PT ;  /* 0x0000001d0000780c */ /* 0x000fda0003f05270 */
[----:B------:R-:W-:Y:S05]  /*9560*/  @!P0 BRA `(.L_x_692) ;  /* 0x0000028000008947 */ /* 0x000fea0003800000 */
[----:B------:R-:W-:-:S13]  /*9570*/  ISETP.NE.AND P0, PT, R0, 0x2c, PT ;  /* 0x0000002c0000780c */ /* 0x000fda0003f05270 */
[----:B------:R-:W-:Y:S05]  /*9580*/  @P0 BRA `(.L_x_665) ;  /* 0x0000011000000947 */ /* 0x000fea0003800000 */
[----:B------:R-:W-:Y:S01]  /*9590*/  PRMT R5, RZ, 0x5410, R4 ;  /* 0x00005410ff057816 */ /* 0x000fe20000000004 */
[----:B------:R-:W-:Y:S01]  /*95a0*/  IMAD.MOV.U32 R17, RZ, RZ, R19 ;  /* 0x000000ffff117224 */ /* 0x000fe200078e0013 */
        /* <DEDUP_REMOVED lines=15> */
.L_x_665:
        /* <DEDUP_REMOVED lines=19> */
[----:B------:R-:W-:Y:S01]  /*97d0*/  IMAD.MOV.U32 R17, RZ, RZ, R19 ;  /* 0x000000ffff117224 */ /* 0x000fe200078e0013 */
[----:B------:R-:W-:Y:S05]  /*97e0*/  BRA `(.L_x_660) ;  /* 0x0000009000007947 */ /* 0x000fea0003800000 */
.L_x_692:
[----:B------:R-:W-:Y:S01]  /*97f0*/  PRMT R4, RZ, 0x5410, R4 ;  /* 0x00005410ff047816 */ /* 0x000fe20000000004 */
[----:B------:R-:W-:-:S05]  /*9800*/  IMAD.MOV.U32 R17, RZ, RZ, R19 ;  /* 0x000000ffff117224 */ /* 0x000fca00078e0013 */
[----:B------:R-:W0:Y:S02]  /*9810*/  F2I.U64.TRUNC R4, R4 ;  /* 0x0000000400047311 */ /* 0x000e24000020d800 */
[----:B0-----:R0:W-:Y:S01]  /*9820*/  STG.E.64 [R2.64], R4 ;  /* 0x0000000402007986 */ /* 0x0011e2000c101b24 */
[----:B------:R-:W-:Y:S05]  /*9830*/  BRA `(.L_x_660) ;  /* 0x0000004000007947 */ /* 0x000fea0003800000 */
.L_x_691:
[----:B------:R-:W-:Y:S01]  /*9840*/  PRMT R4, RZ, 0x5410, R4 ;  /* 0x00005410ff047816 */ /* 0x000fe20000000004 */
[----:B------:R-:W-:-:S03]  /*9850*/  IMAD.MOV.U32 R17, RZ, RZ, R19 ;  /* 0x000000ffff117224 */ /* 0x000fc600078e0013 */
[----:B------:R-:W0:Y:S02]  /*9860*/  F2I.FTZ.U32.TRUNC.NTZ R5, R4 ;  /* 0x0000000400057305 */ /* 0x000e24000021f000 */
[----:B0-----:R0:W-:Y:S02]  /*9870*/  STG.E [R2.64], R5 ;  /* 0x0000000502007986 */ /* 0x0011e4000c101924 */
.L_x_660:
[----:B--2---:R-:W-:Y:S05]  /*9880*/  BSYNC B6 ;  /* 0x0000000000067941 */ /* 0x004fea0003800000 */
.L_x_659:
[----:B------:R-:W-:Y:S01]  /*9890*/  ISETP.GE.AND P0, PT, R17, R22, PT ;  /* 0x000000161100720c */ /* 0x000fe20003f06270 */
[----:B------:R-:W-:-:S12]  /*98a0*/  BSSY B6, `(.L_x_693) ;  /* 0x00001fe000067945 */ /* 0x000fd80003800000 */
[----:B------:R-:W-:Y:S05]  /*98b0*/  @P0 BRA `(.L_x_694) ;  /* 0x00001fc000000947 */ /* 0x000fea0003800000 */
[----:B0-----:R-:W-:Y:S01]  /*98c0*/  IMAD R0, R16, 0x200, R17 ;  /* 0x0000020010007824 */ /* 0x001fe200078e0211 */
        /* <DEDUP_REMOVED lines=15> */
[----:B------:R-:W-:-:S06]  /*99c0*/  PRMT R25, RZ, 0x5410, R25 ;  /* 0x00005410ff197816 */ /* 0x000fcc0000000019 */
[----:B------:R-:W0:Y:S02]  /*99d0*/  F2I.FTZ.TRUNC.NTZ R25, R25 ;  /* 0x0000001900197305 */ /* 0x000e24000021f100 */
[----:B0-----:R0:W-:Y:S01]  /*99e0*/  STG.E.U8 [R2.64], R25 ;  /* 0x0000001902007986 */ /* 0x0011e2000c101124 */
[----:B------:R-:W-:Y:S05]  /*99f0*/  BRA `(.L_x_700) ;  /* 0x00000e8000007947 */ /* 0x000fea0003800000 */
.L_x_698:
[----:B------:R-:W-:-:S06]  /*9a00*/  PRMT R5, RZ, 0x5410, R25 ;  /* 0x00005410ff057816 */ /* 0x000fcc0000000019 */
[----:B------:R-:W0:Y:S02]  /*9a10*/  F2I.S64.TRUNC R4, R5 ;  /* 0x0000000500047311 */ /* 0x000e24000020d900 */
[----:B0-----:R0:W-:Y:S01]  /*9a20*/  STG.E.U8 [R2.64], R4 ;  /* 0x0000000402007986 */ /* 0x0011e2000c101124 */
[----:B------:R-:W-:Y:S05]  /*9a30*/  BRA `(.L_x_700) ;  /* 0x00000e4000007947 */ /* 0x000fea0003800000 */
.L_x_697:
        /* <DEDUP_REMOVED lines=10> */
.L_x_702:
[----:B------:R-:W-:-:S06]  /*9ae0*/  PRMT R25, RZ, 0x5410, R25 ;  /* 0x00005410ff197816 */ /* 0x000fcc0000000019 */
[----:B------:R-:W0:Y:S02]  /*9af0*/  F2I.FTZ.TRUNC.NTZ R25, R25 ;  /* 0x0000001900197305 */ /* 0x000e24000021f100 */
[----:B0-----:R0:W-:Y:S01]  /*9b00*/  STG.E [R2.64], R25 ;  /* 0x0000001902007986 */ /* 0x0011e2000c101924 */
[----:B------:R-:W-:Y:S05]  /*9b10*/  BRA `(.L_x_700) ;  /* 0x00000d6000007947 */ /* 0x000fea0003800000 */
.L_x_701:
[----:B------:R-:W-:-:S06]  /*9b20*/  PRMT R25, RZ, 0x5410, R25 ;  /* 0x00005410ff197816 */ /* 0x000fcc0000000019 */
[----:B------:R-:W0:Y:S02]  /*9b30*/  F2I.FTZ.TRUNC.NTZ R25, R25 ;  /* 0x0000001900197305 */ /* 0x000e24000021f100 */
[----:B0-----:R0:W-:Y:S01]  /*9b40*/  STG.E.U16 [R2.64], R25 ;  /* 0x0000001902007986 */ /* 0x0011e2000c101524 */
[----:B------:R-:W-:Y:S05]  /*9b50*/  BRA `(.L_x_700) ;  /* 0x00000d2000007947 */ /* 0x000fea0003800000 */
.L_x_696:
        /* <DEDUP_REMOVED lines=9> */
.L_x_704:
[----:B------:R-:W-:-:S04]  /*9bf0*/  PRMT R0, RZ, 0x5410, R25 ;  /* 0x00005410ff007816 */ /* 0x000fc80000000019 */
[----:B------:R-:W-:-:S05]  /*9c00*/  F2FP.PACK_AB R0, RZ, R0 ;  /* 0x00000000ff00723e */ /* 0x000fca00000000ff */
[----:B------:R0:W-:Y:S01]  /*9c10*/  STG.E.U16 [R2.64], R0 ;  /* 0x0000000002007986 */ /* 0x0001e2000c101524 */
[----:B------:R-:W-:Y:S05]  /*9c20*/  BRA `(.L_x_700) ;  /* 0x00000c5000007947 */ /* 0x000fea0003800000 */
.L_x_703:
        /* <DEDUP_REMOVED lines=10> */
.L_x_706:
[----:B------:R-:W-:-:S04]  /*9cd0*/  PRMT R25, RZ, 0x5410, R25 ;  /* 0x00005410ff197816 */ /* 0x000fc80000000019 */
[----:B------:R-:W-:-:S04]  /*9ce0*/  F2FP.PACK_AB R5, RZ, R25 ;  /* 0x00000019ff05723e */ /* 0x000fc800000000ff */
[----:B------:R-:W-:-:S05]  /*9cf0*/  PRMT R5, R5, 0x5410, RZ ;  /* 0x0000541005057816 */ /* 0x000fca00000000ff */
[----:B------:R0:W-:Y:S01]  /*9d00*/  STG.E [R2.64], R5 ;  /* 0x0000000502007986 */ /* 0x0001e2000c101924 */
[----:B------:R-:W-:Y:S05]  /*9d10*/  BRA `(.L_x_700) ;  /* 0x00000b6000007947 */ /* 0x000fea0003800000 */
.L_x_705:
[----:B------:R-:W-:-:S05]  /*9d20*/  PRMT R4, RZ, 0x5410, R25 ;  /* 0x00005410ff047816 */ /* 0x000fca0000000019 */
[----:B------:R-:W-:-:S06]  /*9d30*/  FMUL.FTZ R4, R4, 1 ;  /* 0x3f80000004047820 */ /* 0x000fcc0000410000 */
[----:B------:R-:W0:Y:S02]  /*9d40*/  F2F.F64.F32 R4, R4 ;  /* 0x0000000400047310 */ /* 0x000e240000201800 */
[----:B0-----:R0:W-:Y:S01]  /*9d50*/  STG.E.64 [R2.64], R4 ;  /* 0x0000000402007986 */ /* 0x0011e2000c101b24 */
[----:B------:R-:W-:Y:S05]  /*9d60*/  BRA `(.L_x_700) ;  /* 0x00000b1000007947 */ /* 0x000fea0003800000 */
.L_x_695:
        /* <DEDUP_REMOVED lines=13> */
.L_x_709:
[----:B------:R-:W-:Y:S01]  /*9e40*/  PRMT R25, RZ, 0x5410, R25 ;  /* 0x00005410ff197816 */ /* 0x000fe20000000019 */
[----:B------:R-:W-:-:S04]  /*9e50*/  CS2R R6, SRZ ;  /* 0x0000000000067805 */ /* 0x000fc8000001ff00 */
[----:B------:R-:W-:-:S06]  /*9e60*/  FMUL.FTZ R4, R25, 1 ;  /* 0x3f80000019047820 */ /* 0x000fcc0000410000 */
[----:B------:R-:W0:Y:S02]  /*9e70*/  F2F.F64.F32 R4, R4 ;  /* 0x0000000400047310 */ /* 0x000e240000201800 */
[----:B0-----:R0:W-:Y:S01]  /*9e80*/  STG.E.128 [R2.64], R4 ;  /* 0x0000000402007986 */ /* 0x0011e2000c101d24 */
[----:B------:R-:W-:Y:S05]  /*9e90*/  BRA `(.L_x_700) ;  /* 0x000009e000007947 */ /* 0x000fea0003800000 */
.L_x_708:
        /* <DEDUP_REMOVED lines=21> */
.L_x_713:
[----:B------:R-:W-:Y:S05]  /*9ff0*/  BSYNC B0 ;  /* 0x0000000000007941 */ /* 0x000fea0003800000 */
.L_x_712:
[----:B------:R-:W-:-:S05]  /*a000*/  LOP3.LUT R5, R0, R5, RZ, 0xfc, !PT ;  /* 0x0000000500057212 */ /* 0x000fca00078efcff */
[----:B------:R0:W-:Y:S01]  /*a010*/  STG.E.U8 [R2.64], R5 ;  /* 0x0000000502007986 */ /* 0x0001e2000c101124 */
[----:B------:R-:W-:Y:S05]  /*a020*/  BRA `(.L_x_700) ;  /* 0x0000085000007947 */ /* 0x000fea0003800000 */
.L_x_711:
        /* <DEDUP_REMOVED lines=13> */
.L_x_715:
[----:B------:R-:W-:Y:S01]  /*a100*/  IMAD.MOV.U32 R0, RZ, RZ, 0x7f ;  /* 0x0000007fff007424 */ /* 0x000fe200078e00ff */
[----:B------:R-:W-:-:S04]  /*a110*/  ISETP.GT.U32.AND P0, PT, R4, 0x7f800000, PT ;  /* 0x7f8000000400780c */ /* 0x000fc80003f04070 */
[----:B------:R-:W-:-:S04]  /*a120*/  SEL R0, R0, 0x7c, P0 ;  /* 0x0000007c00007807 */ /* 0x000fc80000000000 */
.L_x_716:
[----:B------:R-:W-:Y:S05]  /*a130*/  BSYNC B0 ;  /* 0x0000000000007941 */ /* 0x000fea0003800000 */
.L_x_714:
[----:B------:R-:W-:-:S04]  /*a140*/  LOP3.LUT R4, R25, 0x80000000, RZ, 0xc0, !PT ;  /* 0x8000000019047812 */ /* 0x000fc800078ec0ff */
[----:B------:R-:W-:-:S04]  /*a150*/  SHF.R.U32.HI R5, RZ, 0x18, R4 ;  /* 0x00000018ff057819 */ /* 0x000fc80000011604 */
[----:B------:R-:W-:-:S05]  /*a160*/  LOP3.LUT R5, R0, R5, RZ, 0xfc, !PT ;  /* 0x0000000500057212 */ /* 0x000fca00078efcff */
[----:B------:R0:W-:Y:S01]  /*a170*/  STG.E.U8 [R2.64], R5 ;  /* 0x0000000502007986 */ /* 0x0001e2000c101124 */
[----:B------:R-:W-:Y:S05]  /*a180*/  BRA `(.L_x_700) ;  /* 0x000006f000007947 */ /* 0x000fea0003800000 */
.L_x_710:
[----:B------:R0:W-:Y:S01]  /*a190*/  STG.E.U16 [R2.64], R25 ;  /* 0x0000001902007986 */ /* 0x0001e2000c101524 */
[----:B------:R-:W-:Y:S05]  /*a1a0*/  BRA `(.L_x_700) ;  /* 0x000006d000007947 */ /* 0x000fea0003800000 */
.L_x_707:
        /* <DEDUP_REMOVED lines=12> */
.L_x_719:
        /* <DEDUP_REMOVED lines=17> */
.L_x_722:
[----:B------:R-:W-:-:S04]  /*a380*/  LOP3.LUT R0, R25, 0x80000000, RZ, 0xc0, !PT ;  /* 0x8000000019007812 */ /* 0x000fc800078ec0ff */
[----:B------:R-:W-:-:S04]  /*a390*/  SHF.R.U32.HI R5, RZ, 0x18, R0 ;  /* 0x00000018ff057819 */ /* 0x000fc80000011600 */
[----:B------:R-:W-:-:S04]  /*a3a0*/  LOP3.LUT R4, R4, R5, RZ, 0xfc, !PT ;  /* 0x0000000504047212 */ /* 0x000fc800078efcff */
[----:B------:R-:W-:Y:S02]  /*a3b0*/  PRMT R0, R4, 0x7610, R0 ;  /* 0x0000761004007816 */ /* 0x000fe40000000000 */
.L_x_721:
[----:B------:R-:W-:Y:S05]  /*a3c0*/  BSYNC B0 ;  /* 0x0000000000007941 */ /* 0x000fea0003800000 */
.L_x_720:
[----:B------:R0:W-:Y:S01]  /*a3d0*/  STG.E.U8 [R2.64], R0 ;  /* 0x0000000002007986 */ /* 0x0001e2000c101124 */
[----:B------:R-:W-:Y:S05]  /*a3e0*/  BRA `(.L_x_700) ;  /* 0x0000049000007947 */ /* 0x000fea0003800000 */
.L_x_718:
        /* <DEDUP_REMOVED lines=17> */
.L_x_725:
[----:B------:R-:W-:-:S04]  /*a500*/  LOP3.LUT R0, R25, 0x80000000, RZ, 0xc0, !PT ;  /* 0x8000000019007812 */ /* 0x000fc800078ec0ff */
[----:B------:R-:W-:-:S04]  /*a510*/  SHF.R.U32.HI R5, RZ, 0x18, R0 ;  /* 0x00000018ff057819 */ /* 0x000fc80000011600 */
[----:B------:R-:W-:-:S04]  /*a520*/  LOP3.LUT R4, R4, R5, RZ, 0xfc, !PT ;  /* 0x0000000504047212 */ /* 0x000fc800078efcff */
[----:B------:R-:W-:Y:S02]  /*a530*/  PRMT R0, R4, 0x7610, R0 ;  /* 0x0000761004007816 */ /* 0x000fe40000000000 */
.L_x_724:
[----:B------:R-:W-:Y:S05]  /*a540*/  BSYNC B0 ;  /* 0x0000000000007941 */ /* 0x000fea0003800000 */
.L_x_723:
[----:B------:R0:W-:Y:S01]  /*a550*/  STG.E.U8 [R2.64], R0 ;  /* 0x0000000002007986 */ /* 0x0001e2000c101124 */
[----:B------:R-:W-:Y:S05]  /*a560*/  BRA `(.L_x_700) ;  /* 0x0000031000007947 */ /* 0x000fea0003800000 */
.L_x_717:
[----:B------:R-:W-:-:S13]  /*a570*/  ISETP.NE.AND P0, PT, R0, 0x1c, PT ;  /* 0x0000001c0000780c */ /* 0x000fda0003f05270 */
[----:B------:R-:W-:Y:S05]  /*a580*/  @!P0 BRA `(.L_x_726) ;  /* 0x000002c000008947 */ /* 0x000fea0003800000 */
[----:B------:R-:W-:-:S13]  /*a590*/  ISETP.NE.AND P0, PT, R0, 0x1d, PT ;  /* 0x0000001d0000780c */ /* 0x000fda0003f05270 */
[----:B------:R-:W-:Y:S05]  /*a5a0*/  @!P0 BRA `(.L_x_727) ;  /* 0x0000026000008947 */ /* 0x000fea0003800000 */
[----:B------:R-:W-:-:S13]  /*a5b0*/  ISETP.NE.AND P0, PT, R0, 0x2c, PT ;  /* 0x0000002c0000780c */ /* 0x000fda0003f05270 */
[----:B------:R-:W-:Y:S05]  /*a5c0*/  @P0 BRA `(.L_x_699) ;  /* 0x0000010000000947 */ /* 0x000fea0003800000 */
[----:B------:R-:W-:Y:S01]  /*a5d0*/  PRMT R25, RZ, 0x5410, R25 ;  /* 0x00005410ff197816 */ /* 0x000fe20000000019 */
[----:B------:R-:W-:Y:S01]  /*a5e0*/  IMAD.MOV.U32 R5, RZ, RZ, 0xff ;  /* 0x000000ffff057424 */ /* 0x000fe200078e00ff */
[----:B------:R-:W-:Y:S02]  /*a5f0*/  PLOP3.LUT P0, PT, PT, PT, PT, 0x80, 0x0 ;  /* 0x000000000000781c */ /* 0x000fe40003f0f070 */
[----:B------:R-:W-:-:S04]  /*a600*/  SHF.R.U32.HI R6, RZ, 0x17, R25 ;  /* 0x00000017ff067819 */ /* 0x000fc80000011619 */
[----:B------:R-:W-:-:S04]  /*a610*/  LOP3.LUT R4, R6, 0xff, RZ, 0xc0, !PT ;  /* 0x000000ff06047812 */ /* 0x000fc800078ec0ff */
[----:B------:R-:W-:-:S13]  /*a620*/  ISETP.NE.AND P2, PT, R4, 0xff, PT ;  /* 0x000000ff0400780c */ /* 0x000fda0003f45270 */
[--C-:B------:R-:W-:Y:S02]  /*a630*/  @P2 SHF.R.U32.HI R0, RZ, 0x16, R25.reuse ;  /* 0x00000016ff002819 */ /* 0x100fe40000011619 */
[----:B------:R-:W-:Y:S02]  /*a640*/  @P2 LOP3.LUT P1, RZ, R4, 0x3fffff, R25, 0xf8, !PT ;  /* 0x003fffff04ff2812 */ /* 0x000fe4000782f819 */
        /* <DEDUP_REMOVED lines=8> */
.L_x_699:
        /* <DEDUP_REMOVED lines=20> */
.L_x_727:
[----:B------:R-:W-:-:S06]  /*a810*/  PRMT R4, RZ, 0x5410, R25 ;  /* 0x00005410ff047816 */ /* 0x000fcc0000000019 */
[----:B------:R-:W0:Y:S02]  /*a820*/  F2I.U64.TRUNC R4, R4 ;  /* 0x0000000400047311 */ /* 0x000e24000020d800 */
[----:B0-----:R0:W-:Y:S01]  /*a830*/  STG.E.64 [R2.64], R4 ;  /* 0x0000000402007986 */ /* 0x0011e2000c101b24 */
[----:B------:R-:W-:Y:S05]  /*a840*/  BRA `(.L_x_700) ;  /* 0x0000003000007947 */ /* 0x000fea0003800000 */
.L_x_726:
[----:B------:R-:W-:-:S06]  /*a850*/  PRMT R25, RZ, 0x5410, R25 ;  /* 0x00005410ff197816 */ /* 0x000fcc0000000019 */
[----:B------:R-:W0:Y:S02]  /*a860*/  F2I.FTZ.U32.TRUNC.NTZ R25, R25 ;  /* 0x0000001900197305 */ /* 0x000e24000021f000 */
[----:B0-----:R0:W-:Y:S02]  /*a870*/  STG.E [R2.64], R25 ;  /* 0x0000001902007986 */ /* 0x0011e4000c101924 */
.L_x_700:
[----:B------:R-:W-:-:S04]  /*a880*/  IADD3 R17, R17, 0x80, RZ ;  /* 0x0000008011117810 */ /* 0x000fc80007ffe0ff */
[----:B------:R-:W-:-:S13]  /*a890*/  ISETP.GE.AND P0, PT, R17, R22, PT ;  /* 0x000000161100720c */ /* 0x000fda0003f06270 */
        /* <DEDUP_REMOVED lines=21> */
.L_x_731:
[----:B------:R-:W-:-:S06]  /*a9f0*/  PRMT R5, RZ, 0x5410, R24 ;  /* 0x00005410ff057816 */ /* 0x000fcc0000000018 */
[----:B------:R-:W0:Y:S02]  /*aa00*/  F2I.S64.TRUNC R4, R5 ;  /* 0x0000000500047311 */ /* 0x000e24000020d900 */
[----:B0-----:R0:W-:Y:S01]  /*aa10*/  STG.E.U8 [R2.64], R4 ;  /* 0x0000000402007986 */ /* 0x0011e2000c101124 */
[----:B------:R-:W-:Y:S05]  /*aa20*/  BRA `(.L_x_733) ;  /* 0x00000e4000007947 */ /* 0x000fea0003800000 */
.L_x_730:
        /* <DEDUP_REMOVED lines=10> */
.L_x_735:
[----:B------:R-:W-:-:S04]  /*aad0*/  PRMT R24, RZ, 0x5410, R24 ;  /* 0x00005410ff187816 */ /* 0x000fc80000000018 */
[----:B------:R-:W0:Y:S02]  /*aae0*/  F2I.FTZ.TRUNC.NTZ R5, R24 ;  /* 0x0000001800057305 */ /* 0x000e24000021f100 */
[----:B0-----:R0:W-:Y:S01]  /*aaf0*/  STG.E [R2.64], R5 ;  /* 0x0000000502007986 */ /* 0x0011e2000c101924 */
[----:B------:R-:W-:Y:S05]  /*ab00*/  BRA `(.L_x_733) ;  /* 0x00000d6000007947 */ /* 0x000fea0003800000 */
.L_x_734:
[----:B------:R-:W-:-:S04]  /*ab10*/  PRMT R24, RZ, 0x5410, R24 ;  /* 0x00005410ff187816 */ /* 0x000fc80000000018 */
[----:B------:R-:W0:Y:S02]  /*ab20*/  F2I.FTZ.TRUNC.NTZ R5, R24 ;  /* 0x0000001800057305 */ /* 0x000e24000021f100 */
[----:B0-----:R0:W-:Y:S01]  /*ab30*/  STG.E.U16 [R2.64], R5 ;  /* 0x0000000502007986 */ /* 0x0011e2000c101524 */
[----:B------:R-:W-:Y:S05]  /*ab40*/  BRA `(.L_x_733) ;  /* 0x00000d2000007947 */ /* 0x000fea0003800000 */
.L_x_729:
        /* <DEDUP_REMOVED lines=9> */
.L_x_737:
[----:B------:R-:W-:-:S04]  /*abe0*/  PRMT R0, RZ, 0x5410, R24 ;  /* 0x00005410ff007816 */ /* 0x000fc80000000018 */
[----:B------:R-:W-:-:S05]  /*abf0*/  F2FP.PACK_AB R0, RZ, R0 ;  /* 0x00000000ff00723e */ /* 0x000fca00000000ff */
[----:B------:R0:W-:Y:S01]  /*ac00*/  STG.E.U16 [R2.64], R0 ;  /* 0x0000000002007986 */ /* 0x0001e2000c101524 */
[----:B------:R-:W-:Y:S05]  /*ac10*/  BRA `(.L_x_733) ;  /* 0x00000c5000007947 */ /* 0x000fea0003800000 */
.L_x_736:
        /* <DEDUP_REMOVED lines=10> */
.L_x_739:
[----:B------:R-:W-:-:S04]  /*acc0*/  PRMT R24, RZ, 0x5410, R24 ;  /* 0x00005410ff187816 */ /* 0x000fc80000000018 */
[----:B------:R-:W-:-:S04]  /*acd0*/  F2FP.PACK_AB R5, RZ, R24 ;  /* 0x00000018ff05723e */ /* 0x000fc800000000ff */
[----:B------:R-:W-:-:S05]  /*ace0*/  PRMT R5, R5, 0x5410, RZ ;  /* 0x0000541005057816 */ /* 0x000fca00000000ff */
[----:B------:R0:W-:Y:S01]  /*acf0*/  STG.E [R2.64], R5 ;  /* 0x0000000502007986 */ /* 0x0001e2000c101924 */
[----:B------:R-:W-:Y:S05]  /*ad00*/  BRA `(.L_x_733) ;  /* 0x00000b6000007947 */ /* 0x000fea0003800000 */
.L_x_738:
[----:B------:R-:W-:-:S05]  /*ad10*/  PRMT R4, RZ, 0x5410, R24 ;  /* 0x00005410ff047816 */ /* 0x000fca0000000018 */
[----:B------:R-:W-:-:S06]  /*ad20*/  FMUL.FTZ R4, R4, 1 ;  /* 0x3f80000004047820 */ /* 0x000fcc0000410000 */
[----:B------:R-:W0:Y:S02]  /*ad30*/  F2F.F64.F32 R4, R4 ;  /* 0x0000000400047310 */ /* 0x000e240000201800 */
[----:B0-----:R0:W-:Y:S01]  /*ad40*/  STG.E.64 [R2.64], R4 ;  /* 0x0000000402007986 */ /* 0x0011e2000c101b24 */
[----:B------:R-:W-:Y:S05]  /*ad50*/  BRA `(.L_x_733) ;  /* 0x00000b1000007947 */ /* 0x000fea0003800000 */
.L_x_728:
        /* <DEDUP_REMOVED lines=13> */
.L_x_742:
[----:B------:R-:W-:Y:S01]  /*ae30*/  PRMT R24, RZ, 0x5410, R24 ;  /* 0x00005410ff187816 */ /* 0x000fe20000000018 */
[----:B------:R-:W-:-:S04]  /*ae40*/  CS2R R6, SRZ ;  /* 0x0000000000067805 */ /* 0x000fc8000001ff00 */
[----:B------:R-:W-:-:S06]  /*ae50*/  FMUL.FTZ R4, R24, 1 ;  /* 0x3f80000018047820 */ /* 0x000fcc0000410000 */
[----:B------:R-:W0:Y:S02]  /*ae60*/  F2F.F64.F32 R4, R4 ;  /* 0x0000000400047310 */ /* 0x000e240000201800 */
[----:B0-----:R0:W-:Y:S01]  /*ae70*/  STG.E.128 [R2.64], R4 ;  /* 0x0000000402007986 */ /* 0x0011e2000c101d24 */
[----:B------:R-:W-:Y:S05]  /*ae80*/  BRA `(.L_x_733) ;  /* 0x000009e000007947 */ /* 0x000fea0003800000 */
.L_x_741:
        /* <DEDUP_REMOVED lines=21> */
.L_x_746:
[----:B------:R-:W-:Y:S05]  /*afe0*/  BSYNC B0 ;  /* 0x0000000000007941 */ /* 0x000fea0003800000 */
.L_x_745:
[----:B------:R-:W-:-:S05]  /*aff0*/  LOP3.LUT R5, R0, R5, RZ, 0xfc, !PT ;  /* 0x0000000500057212 */ /* 0x000fca00078efcff */
[----:B------:R0:W-:Y:S01]  /*b000*/  STG.E.U8 [R2.64], R5 ;  /* 0x0000000502007986 */ /* 0x0001e2000c101124 */
[----:B------:R-:W-:Y:S05]  /*b010*/  BRA `(.L_x_733) ;  /* 0x0000085000007947 */ /* 0x000fea0003800000 */
.L_x_744:
        /* <DEDUP_REMOVED lines=13> */
.L_x_748:
[----:B------:R-:W-:Y:S01]  /*b0f0*/  IMAD.MOV.U32 R0, RZ, RZ, 0x7f ;  /* 0x0000007fff007424 */ /* 0x000fe200078e00ff */
[----:B------:R-:W-:-:S04]  /*b100*/  ISETP.GT.U32.AND P0, PT, R4, 0x7f800000, PT ;  /* 0x7f8000000400780c */ /* 0x000fc80003f04070 */
[----:B------:R-:W-:-:S04]  /*b110*/  SEL R0, R0, 0x7c, P0 ;  /* 0x0000007c00007807 */ /* 0x000fc80000000000 */
.L_x_749:
[----:B------:R-:W-:Y:S05]  /*b120*/  BSYNC B0 ;  /* 0x0000000000007941 */ /* 0x000fea0003800000 */
.L_x_747:
[----:B------:R-:W-:-:S04]  /*b130*/  LOP3.LUT R4, R5, 0x80000000, RZ, 0xc0, !PT ;  /* 0x8000000005047812 */ /* 0x000fc800078ec0ff */
[----:B------:R-:W-:-:S04]  /*b140*/  SHF.R.U32.HI R5, RZ, 0x18, R4 ;  /* 0x00000018ff057819 */ /* 0x000fc80000011604 */
[----:B------:R-:W-:-:S05]  /*b150*/  LOP3.LUT R5, R0, R5, RZ, 0xfc, !PT ;  /* 0x0000000500057212 */ /* 0x000fca00078efcff */
[----:B------:R0:W-:Y:S01]  /*b160*/  STG.E.U8 [R2.64], R5 ;  /* 0x0000000502007986 */ /* 0x0001e2000c101124 */
[----:B------:R-:W-:Y:S05]  /*b170*/  BRA `(.L_x_733) ;  /* 0x000006f000007947 */ /* 0x000fea0003800000 */
.L_x_743:
[----:B------:R0:W-:Y:S01]  /*b180*/  STG.E.U16 [R2.64], R24 ;  /* 0x0000001802007986 */ /* 0x0001e2000c101524 */
[----:B------:R-:W-:Y:S05]  /*b190*/  BRA `(.L_x_733) ;  /* 0x000006d000007947 */ /* 0x000fea0003800000 */
.L_x_740:
        /* <DEDUP_REMOVED lines=12> */
.L_x_752:
        /* <DEDUP_REMOVED lines=17> */
.L_x_755:
[----:B------:R-:W-:-:S04]  /*b370*/  LOP3.LUT R0, R7, 0x80000000, RZ, 0xc0, !PT ;  /* 0x8000000007007812 */ /* 0x000fc800078ec0ff */
[----:B------:R-:W-:-:S04]  /*b380*/  SHF.R.U32.HI R5, RZ, 0x18, R0 ;  /* 0x00000018ff057819 */ /* 0x000fc80000011600 */
[----:B------:R-:W-:-:S04]  /*b390*/  LOP3.LUT R4, R4, R5, RZ, 0xfc, !PT ;  /* 0x0000000504047212 */ /* 0x000fc800078efcff */
[----:B------:R-:W-:Y:S02]  /*b3a0*/  PRMT R0, R4, 0x7610, R0 ;  /* 0x0000761004007816 */ /* 0x000fe40000000000 */
.L_x_754:
[----:B------:R-:W-:Y:S05]  /*b3b0*/  BSYNC B0 ;  /* 0x0000000000007941 */ /* 0x000fea0003800000 */
.L_x_753:
[----:B------:R0:W-:Y:S01]  /*b3c0*/  STG.E.U8 [R2.64], R0 ;  /* 0x0000000002007986 */ /* 0x0001e2000c101124 */
[----:B------:R-:W-:Y:S05]  /*b3d0*/  BRA `(.L_x_733) ;  /* 0x0000049000007947 */ /* 0x000fea0003800000 */
.L_x_751:
        /* <DEDUP_REMOVED lines=17> */
.L_x_758:
[----:B------:R-:W-:-:S04]  /*b4f0*/  LOP3.LUT R0, R7, 0x80000000, RZ, 0xc0, !PT ;  /* 0x8000000007007812 */ /* 0x000fc800078ec0ff */
[----:B------:R-:W-:-:S04]  /*b500*/  SHF.R.U32.HI R5, RZ, 0x18, R0 ;  /* 0x00000018ff057819 */ /* 0x000fc80000011600 */
[----:B------:R-:W-:-:S04]  /*b510*/  LOP3.LUT R4, R4, R5, RZ, 0xfc, !PT ;  /* 0x0000000504047212 */ /* 0x000fc800078efcff */
[----:B------:R-:W-:Y:S02]  /*b520*/  PRMT R0, R4, 0x7610, R0 ;  /* 0x0000761004007816 */ /* 0x000fe40000000000 */
.L_x_757:
[----:B------:R-:W-:Y:S05]  /*b530*/  BSYNC B0 ;  /* 0x0000000000007941 */ /* 0x000fea0003800000 */
.L_x_756:
[----:B------:R0:W-:Y:S01]  /*b540*/  STG.E.U8 [R2.64], R0 ;  /* 0x0000000002007986 */ /* 0x0001e2000c101124 */
[----:B------:R-:W-:Y:S05]  /*b550*/  BRA `(.L_x_733) ;  /* 0x0000031000007947 */ /* 0x000fea0003800000 */
.L_x_750:
        /* <DEDUP_REMOVED lines=22> */
.L_x_732:
        /* <DEDUP_REMOVED lines=20> */
.L_x_760:
[----:B------:R-:W-:-:S06]  /*b800*/  PRMT R4, RZ, 0x5410, R24 ;  /* 0x00005410ff047816 */ /* 0x000fcc0000000018 */
[----:B------:R-:W0:Y:S02]  /*b810*/  F2I.U64.TRUNC R4, R4 ;  /* 0x0000000400047311 */ /* 0x000e24000020d800 */
[----:B0-----:R0:W-:Y:S01]  /*b820*/  STG.E.64 [R2.64], R4 ;  /* 0x0000000402007986 */ /* 0x0011e2000c101b24 */
[----:B------:R-:W-:Y:S05]  /*b830*/  BRA `(.L_x_733) ;  /* 0x0000003000007947 */ /* 0x000fea0003800000 */
.L_x_759:
[----:B------:R-:W-:-:S04]  /*b840*/  PRMT R24, RZ, 0x5410, R24 ;  /* 0x00005410ff187816 */ /* 0x000fc80000000018 */
[----:B------:R-:W0:Y:S02]  /*b850*/  F2I.FTZ.U32.TRUNC.NTZ R5, R24 ;  /* 0x0000001800057305 */ /* 0x000e24000021f000 */
[----:B0-----:R0:W-:Y:S02]  /*b860*/  STG.E [R2.64], R5 ;  /* 0x0000000502007986 */ /* 0x0011e4000c101924 */
.L_x_733:
[----:B------:R-:W-:Y:S02]  /*b870*/  IADD3 R17, R17, 0x80, RZ ;  /* 0x0000008011117810 */ /* 0x000fe40007ffe0ff */
.L_x_694:
[----:B------:R-:W-:Y:S05]  /*b880*/  BSYNC B6 ;  /* 0x0000000000067941 */ /* 0x000fea0003800000 */
.L_x_693:
[----:B------:R-:W-:-:S13]  /*b890*/  ISETP.GE.AND P0, PT, R17, R22, PT ;  /* 0x000000161100720c */ /* 0x000fda0003f06270 */
[----:B------:R-:W-:Y:S05]  /*b8a0*/  @P0 EXIT ;  /* 0x000000000000094d */ /* 0x000fea0003800000 */
[----:B0-----:R-:W-:Y:S01]  /*b8b0*/  PRMT R0, R18, 0x9910, RZ ;  /* 0x0000991012007816 */ /* 0x001fe200000000ff */
        /* <DEDUP_REMOVED lines=16> */
[----:B0-----:R-:W-:Y:S01]  /*b9c0*/  STG.E.U8 [R2.64], R23 ;  /* 0x0000001702007986 */ /* 0x001fe2000c101124 */
[----:B------:R-:W-:Y:S05]  /*b9d0*/  EXIT ;  /* 0x000000000000794d */ /* 0x000fea0003800000 */
.L_x_764:
[----:B------:R-:W-:-:S06]  /*b9e0*/  PRMT R5, RZ, 0x5410, R23 ;  /* 0x00005410ff057816 */ /* 0x000fcc0000000017 */
[----:B------:R-:W0:Y:S02]  /*b9f0*/  F2I.S64.TRUNC R4, R5 ;  /* 0x0000000500047311 */ /* 0x000e24000020d900 */
[----:B0-----:R-:W-:Y:S01]  /*ba00*/  STG.E.U8 [R2.64], R4 ;  /* 0x0000000402007986 */ /* 0x001fe2000c101124 */
[----:B------:R-:W-:Y:S05]  /*ba10*/  EXIT ;  /* 0x000000000000794d */ /* 0x000fea0003800000 */
.L_x_763:
        /* <DEDUP_REMOVED lines=10> */
.L_x_767:
[----:B------:R-:W-:-:S06]  /*bac0*/  PRMT R23, RZ, 0x5410, R23 ;  /* 0x00005410ff177816 */ /* 0x000fcc0000000017 */
[----:B------:R-:W0:Y:S02]  /*bad0*/  F2I.FTZ.TRUNC.NTZ R23, R23 ;  /* 0x0000001700177305 */ /* 0x000e24000021f100 */
[----:B0-----:R-:W-:Y:S01]  /*bae0*/  STG.E [R2.64], R23 ;  /* 0x0000001702007986 */ /* 0x001fe2000c101924 */
[----:B------:R-:W-:Y:S05]  /*baf0*/  EXIT ;  /* 0x000000000000794d */ /* 0x000fea0003800000 */
.L_x_766:
[----:B------:R-:W-:-:S06]  /*bb00*/  PRMT R23, RZ, 0x5410, R23 ;  /* 0x00005410ff177816 */ /* 0x000fcc0000000017 */
[----:B------:R-:W0:Y:S02]  /*bb10*/  F2I.FTZ.TRUNC.NTZ R23, R23 ;  /* 0x0000001700177305 */ /* 0x000e24000021f100 */
[----:B0-----:R-:W-:Y:S01]  /*bb20*/  STG.E.U16 [R2.64], R23 ;  /* 0x0000001702007986 */ /* 0x001fe2000c101524 */
[----:B------:R-:W-:Y:S05]  /*bb30*/  EXIT ;  /* 0x000000000000794d */ /* 0x000fea0003800000 */
.L_x_762:
        /* <DEDUP_REMOVED lines=9> */
.L_x_769:
[----:B------:R-:W-:-:S04]  /*bbd0*/  PRMT R0, RZ, 0x5410, R23 ;  /* 0x00005410ff007816 */ /* 0x000fc80000000017 */
[----:B------:R-:W-:-:S05]  /*bbe0*/  F2FP.PACK_AB R0, RZ, R0 ;  /* 0x00000000ff00723e */ /* 0x000fca00000000ff */
[----:B------:R-:W-:Y:S01]  /*bbf0*/  STG.E.U16 [R2.64], R0 ;  /* 0x0000000002007986 */ /* 0x000fe2000c101524 */
[----:B------:R-:W-:Y:S05]  /*bc00*/  EXIT ;  /* 0x000000000000794d */ /* 0x000fea0003800000 */
.L_x_768:
        /* <DEDUP_REMOVED lines=10> */
.L_x_771:
[----:B------:R-:W-:-:S04]  /*bcb0*/  PRMT R23, RZ, 0x5410, R23 ;  /* 0x00005410ff177816 */ /* 0x000fc80000000017 */
[----:B------:R-:W-:-:S04]  /*bcc0*/  F2FP.PACK_AB R5, RZ, R23 ;  /* 0x00000017ff05723e */ /* 0x000fc800000000ff */
[----:B------:R-:W-:-:S05]  /*bcd0*/  PRMT R5, R5, 0x5410, RZ ;  /* 0x0000541005057816 */ /* 0x000fca00000000ff */
[----:B------:R-:W-:Y:S01]  /*bce0*/  STG.E [R2.64], R5 ;  /* 0x0000000502007986 */ /* 0x000fe2000c101924 */
[----:B------:R-:W-:Y:S05]  /*bcf0*/  EXIT ;  /* 0x000000000000794d */ /* 0x000fea0003800000 */
.L_x_770:
[----:B------:R-:W-:-:S05]  /*bd00*/  PRMT R4, RZ, 0x5410, R23 ;  /* 0x00005410ff047816 */ /* 0x000fca0000000017 */
[----:B------:R-:W-:-:S06]  /*bd10*/  FMUL.FTZ R4, R4, 1 ;  /* 0x3f80000004047820 */ /* 0x000fcc0000410000 */
[----:B------:R-:W0:Y:S02]  /*bd20*/  F2F.F64.F32 R4, R4 ;  /* 0x0000000400047310 */ /* 0x000e240000201800 */
[----:B0-----:R-:W-:Y:S01]  /*bd30*/  STG.E.64 [R2.64], R4 ;  /* 0x0000000402007986 */ /* 0x001fe2000c101b24 */
[----:B------:R-:W-:Y:S05]  /*bd40*/  EXIT ;  /* 0x000000000000794d */ /* 0x000fea0003800000 */
.L_x_761:
        /* <DEDUP_REMOVED lines=13> */
.L_x_774:
[----:B------:R-:W-:Y:S01]  /*be20*/  PRMT R23, RZ, 0x5410, R23 ;  /* 0x00005410ff177816 */ /* 0x000fe20000000017 */
[----:B------:R-:W-:-:S04]  /*be30*/  CS2R R6, SRZ ;  /* 0x0000000000067805 */ /* 0x000fc8000001ff00 */
[----:B------:R-:W-:-:S06]  /*be40*/  FMUL.FTZ R4, R23, 1 ;  /* 0x3f80000017047820 */ /* 0x000fcc0000410000 */
[----:B------:R-:W0:Y:S02]  /*be50*/  F2F.F64.F32 R4, R4 ;  /* 0x0000000400047310 */ /* 0x000e240000201800 */
[----:B0-----:R-:W-:Y:S01]  /*be60*/  STG.E.128 [R2.64], R4 ;  /* 0x0000000402007986 */ /* 0x001fe2000c101d24 */
[----:B------:R-:W-:Y:S05]  /*be70*/  EXIT ;  /* 0x000000000000794d */ /* 0x000fea0003800000 */
.L_x_773:
        /* <DEDUP_REMOVED lines=21> */
.L_x_778:
[----:B------:R-:W-:Y:S05]  /*bfd0*/  BSYNC B0 ;  /* 0x0000000000007941 */ /* 0x000fea0003800000 */
.L_x_777:
[----:B------:R-:W-:-:S05]  /*bfe0*/  LOP3.LUT R5, R0, R5, RZ, 0xfc, !PT ;  /* 0x0000000500057212 */ /* 0x000fca00078efcff */
[----:B------:R-:W-:Y:S01]  /*bff0*/  STG.E.U8 [R2.64], R5 ;  /* 0x0000000502007986 */ /* 0x000fe2000c101124 */
[----:B------:R-:W-:Y:S05]  /*c000*/  EXIT ;  /* 0x000000000000794d */ /* 0x000fea0003800000 */
.L_x_776:
        /* <DEDUP_REMOVED lines=13> */
.L_x_780:
[----:B------:R-:W-:Y:S01]  /*c0e0*/  IMAD.MOV.U32 R0, RZ, RZ, 0x7f ;  /* 0x0000007fff007424 */ /* 0x000fe200078e00ff */
[----:B------:R-:W-:-:S04]  /*c0f0*/  ISETP.GT.U32.AND P0, PT, R4, 0x7f800000, PT ;  /* 0x7f8000000400780c */ /* 0x000fc80003f04070 */
[----:B------:R-:W-:-:S04]  /*c100*/  SEL R0, R0, 0x7c, P0 ;  /* 0x0000007c00007807 */ /* 0x000fc80000000000 */
.L_x_781:
[----:B------:R-:W-:Y:S05]  /*c110*/  BSYNC B0 ;  /* 0x0000000000007941 */ /* 0x000fea0003800000 */
.L_x_779:
[----:B------:R-:W-:-:S04]  /*c120*/  LOP3.LUT R4, R23, 0x80000000, RZ, 0xc0, !PT ;  /* 0x8000000017047812 */ /* 0x000fc800078ec0ff */
[----:B------:R-:W-:-:S04]  /*c130*/  SHF.R.U32.HI R5, RZ, 0x18, R4 ;  /* 0x00000018ff057819 */ /* 0x000fc80000011604 */
[----:B------:R-:W-:-:S05]  /*c140*/  LOP3.LUT R5, R0, R5, RZ, 0xfc, !PT ;  /* 0x0000000500057212 */ /* 0x000fca00078efcff */
[----:B------:R-:W-:Y:S01]  /*c150*/  STG.E.U8 [R2.64], R5 ;  /* 0x0000000502007986 */ /* 0x000fe2000c101124 */
[----:B------:R-:W-:Y:S05]  /*c160*/  EXIT ;  /* 0x000000000000794d */ /* 0x000fea0003800000 */
.L_x_775:
[----:B------:R-:W-:Y:S01]  /*c170*/  STG.E.U16 [R2.64], R23 ;  /* 0x0000001702007986 */ /* 0x000fe2000c101524 */
[----:B------:R-:W-:Y:S05]  /*c180*/  EXIT ;  /* 0x000000000000794d */ /* 0x000fea0003800000 */
.L_x_772:
        /* <DEDUP_REMOVED lines=12> */
.L_x_784:
        /* <DEDUP_REMOVED lines=17> */
.L_x_787:
[----:B------:R-:W-:-:S04]  /*c360*/  LOP3.LUT R0, R23, 0x80000000, RZ, 0xc0, !PT ;  /* 0x8000000017007812 */ /* 0x000fc800078ec0ff */
[----:B------:R-:W-:-:S04]  /*c370*/  SHF.R.U32.HI R5, RZ, 0x18, R0 ;  /* 0x00000018ff057819 */ /* 0x000fc80000011600 */
[----:B------:R-:W-:-:S04]  /*c380*/  LOP3.LUT R4, R4, R5, RZ, 0xfc, !PT ;  /* 0x0000000504047212 */ /* 0x000fc800078efcff */
[----:B------:R-:W-:Y:S02]  /*c390*/  PRMT R0, R4, 0x7610, R0 ;  /* 0x0000761004007816 */ /* 0x000fe40000000000 */
.L_x_786:
[----:B------:R-:W-:Y:S05]  /*c3a0*/  BSYNC B0 ;  /* 0x0000000000007941 */ /* 0x000fea0003800000 */
.L_x_785:
[----:B------:R-:W-:Y:S01]  /*c3b0*/  STG.E.U8 [R2.64], R0 ;  /* 0x0000000002007986 */ /* 0x000fe2000c101124 */
[----:B------:R-:W-:Y:S05]  /*c3c0*/  EXIT ;  /* 0x000000000000794d */ /* 0x000fea0003800000 */
.L_x_783:
        /* <DEDUP_REMOVED lines=17> */
.L_x_790:
[----:B------:R-:W-:-:S04]  /*c4e0*/  LOP3.LUT R0, R23, 0x80000000, RZ, 0xc0, !PT ;  /* 0x8000000017007812 */ /* 0x000fc800078ec0ff */
[----:B------:R-:W-:-:S04]  /*c4f0*/  SHF.R.U32.HI R5, RZ, 0x18, R0 ;  /* 0x00000018ff057819 */ /* 0x000fc80000011600 */
[----:B------:R-:W-:-:S04]  /*c500*/  LOP3.LUT R4, R4, R5, RZ, 0xfc, !PT ;  /* 0x0000000504047212 */ /* 0x000fc800078efcff */
[----:B------:R-:W-:Y:S02]  /*c510*/  PRMT R0, R4, 0x7610, R0 ;  /* 0x0000761004007816 */ /* 0x000fe40000000000 */
.L_x_789:
[----:B------:R-:W-:Y:S05]  /*c520*/  BSYNC B0 ;  /* 0x0000000000007941 */ /* 0x000fea0003800000 */
.L_x_788:
[----:B------:R-:W-:Y:S01]  /*c530*/  STG.E.U8 [R2.64], R0 ;  /* 0x0000000002007986 */ /* 0x000fe2000c101124 */
[----:B------:R-:W-:Y:S05]  /*c540*/  EXIT ;  /* 0x000000000000794d */ /* 0x000fea0003800000 */
.L_x_782:
        /* <DEDUP_REMOVED lines=22> */
.L_x_765:
        /* <DEDUP_REMOVED lines=20> */
.L_x_792:
[----:B------:R-:W-:-:S06]  /*c7f0*/  PRMT R4, RZ, 0x5410, R23 ;  /* 0x00005410ff047816 */ /* 0x000fcc0000000017 */
[----:B------:R-:W0:Y:S02]  /*c800*/  F2I.U64.TRUNC R4, R4 ;  /* 0x0000000400047311 */ /* 0x000e24000020d800 */
[----:B0-----:R-:W-:Y:S01]  /*c810*/  STG.E.64 [R2.64], R4 ;  /* 0x0000000402007986 */ /* 0x001fe2000c101b24 */
[----:B------:R-:W-:Y:S05]  /*c820*/  EXIT ;  /* 0x000000000000794d */ /* 0x000fea0003800000 */
.L_x_791:
[----:B------:R-:W-:-:S06]  /*c830*/  PRMT R23, RZ, 0x5410, R23 ;  /* 0x00005410ff177816 */ /* 0x000fcc0000000017 */
[----:B------:R-:W0:Y:S02]  /*c840*/  F2I.FTZ.U32.TRUNC.NTZ R23, R23 ;  /* 0x0000001700177305 */ /* 0x000e24000021f000 */
[----:B0-----:R-:W-:Y:S01]  /*c850*/  STG.E [R2.64], R23 ;  /* 0x0000001702007986 */ /* 0x001fe2000c101924 */
[----:B------:R-:W-:Y:S05]  /*c860*/  EXIT ;  /* 0x000000000000794d */ /* 0x000fea0003800000 */
.L_x_793:
        /* <DEDUP_REMOVED lines=9> */
.L_x_5439:


//--------------------- .text._ZN2at6native18elementwise_kernelILi128ELi4EZNS0_22gpu_kernel_impl_nocastIZZZNS0_66_GLOBAL__N__d53a5ca4_28_ActivationLeakyReluKernel_cu_9e10b42f_310526leaky_relu_backward_kernelERNS_18TensorIteratorBaseERKN3c106ScalarEENKUlvE_clEvENKUlvE2_clEvEUlNS6_8BFloat16ESC_E_EEvS5_RKT_EUliE_EEviT1_ --------------------------
	.section	.text._ZN2at6native18elementwise_kernelILi128ELi4EZNS0_22gpu_kernel_impl_nocastIZZZNS0_66_GLOBAL__N__d53a5ca4_28_ActivationLeakyReluKernel_cu_9e10b42f_310526leaky_relu_backward_kernelERNS_18TensorIteratorBaseERKN3c106ScalarEENKUlvE_clEvENKUlvE2_clEvEUlNS6_8BFloat16ESC_E_EEvS5_RKT_EUliE_EEviT1_,"ax",@progbits
	.sectioninfo	@"SHI_REGISTERS=12"
	.align	128
        .global         _ZN2at6native18elementwise_kernelILi128ELi4EZNS0_22gpu_kernel_impl_nocastIZZZNS0_66_GLOBAL__N__d53a5ca4_28_ActivationLeakyReluKernel_cu_9e10b42f_310526leaky_relu_backward_kernelERNS_18TensorIteratorBaseERKN3c106ScalarEENKUlvE_clEvENKUlvE2_clEvEUlNS6_8BFloat16ESC_E_EEvS5_RKT_EUliE_EEviT1_
        .type           _ZN2at6native18elementwise_kernelILi128ELi4EZNS0_22gpu_kernel_impl_nocastIZZZNS0_66_GLOBAL__N__d53a5ca4_28_ActivationLeakyReluKernel_cu_9e10b42f_310526leaky_relu_backward_kernelERNS_18TensorIteratorBaseERKN3c106ScalarEENKUlvE_clEvENKUlvE2_clEvEUlNS6_8BFloat16ESC_E_EEvS5_RKT_EUliE_EEviT1_,@function
        .size           _ZN2at6native18elementwise_kernelILi128ELi4EZNS0_22gpu_kernel_impl_nocastIZZZNS0_66_GLOBAL__N__d53a5ca4_28_ActivationLeakyReluKernel_cu_9e10b42f_310526leaky_relu_backward_kernelERNS_18TensorIteratorBaseERKN3c106ScalarEENKUlvE_clEvENKUlvE2_clEvEUlNS6_8BFloat16ESC_E_EEvS5_RKT_EUliE_EEviT1_,(.L_x_5440 - _ZN2at6native18elementwise_kernelILi128ELi4EZNS0_22gpu_kernel_impl_nocastIZZZNS0_66_GLOBAL__N__d53a5ca4_28_ActivationLeakyReluKernel_cu_9e10b42f_310526leaky_relu_backward_kernelERNS_18TensorIteratorBaseERKN3c106ScalarEENKUlvE_clEvENKUlvE2_clEvEUlNS6_8BFloat16ESC_E_EEvS5_RKT_EUliE_EEviT1_)
        .other          _ZN2at6native18elementwise_kernelILi128ELi4EZNS0_22gpu_kernel_impl_nocastIZZZNS0_66_GLOBAL__N__d53a5ca4_28_ActivationLeakyReluKernel_cu_9e10b42f_310526leaky_relu_backward_kernelERNS_18TensorIteratorBaseERKN3c106ScalarEENKUlvE_clEvENKUlvE2_clEvEUlNS6_8BFloat16ESC_E_EEvS5_RKT_EUliE_EEviT1_,@"STO_CUDA_ENTRY STV_DEFAULT"
_ZN2at6native18elementwise_kernelILi128ELi4EZNS0_22gpu_kernel_impl_nocastIZZZNS0_66_GLOBAL__N__d53a5ca4_28_ActivationLeakyReluKernel_cu_9e10b42f_310526leaky_relu_backward_kernelERNS_18TensorIteratorBaseERKN3c106ScalarEENKUlvE_clEvENKUlvE2_clEvEUlNS6_8BFloat16ESC_E_EEvS5_RKT_EUliE_EEviT1_:
.text._ZN2at6native18elementwise_kernelILi128ELi4EZNS0_22gpu_kernel_impl_nocastIZZZNS0_66_GLOBAL__N__d53a5ca4_28_ActivationLeakyReluKernel_cu_9e10b42f_310526leaky_relu_backward_kernelERNS_18TensorIteratorBaseERKN3c106ScalarEENKUlvE_clEvENKUlvE2_clEvEUlNS6_8BFloat16ESC_E_EEvS5_RKT_EUliE_EEviT1_:
[----:B------:R-:W-:Y:S02]  /*0000*/  MOV R1, c[0x0][0x28] ;  /* 0x00000a0000017a02 */ /* 0x000fe40000000f00 */
[----:B------:R-:W0:Y:S01]  /*0010*/  S2R R0, SR_CTAID.X ;  /* 0x0000000000007919 */ /* 0x000e220000002500 */
[----:B------:R-:W-:Y:S01]  /*0020*/  ULDC.64 UR4, c[0x0][0x118] ;  /* 0x0000460000047ab9 */ /* 0x000fe20000000a00 */
[----:B------:R-:W-:Y:S02]  /*0030*/  BSSY B0, `(.L_x_794) ;  /* 0x0000111000007945 */ /* 0x000fe40003800000 */
[----:B------:R-:W0:Y:S02]  /*0040*/  S2R R3, SR_TID.X ;  /* 0x0000000000037919 */ /* 0x000e240000002100 */
[----:B0-----:R-:W-:-:S04]  /*0050*/  LEA R0, R0, R3, 0x9 ;  /* 0x0000000300007211 */ /* 0x001fc800078e48ff */
[----:B------:R-:W-:-:S13]  /*0060*/  ISETP.GE.AND P0, PT, R0, c[0x0][0x160], PT ;  /* 0x0000580000007a0c */ /* 0x000fda0003f06270 */
[----:B------:R-:W-:Y:S05]  /*0070*/  @P0 BRA `(.L_x_795) ;  /* 0x000010c000000947 */ /* 0x000fea0003800000 */
[----:B------:R-:W-:Y:S01]  /*0080*/  ISETP.NE.AND P0, PT, RZ, c[0x0][0x168], PT ;  /* 0x00005a00ff007a0c */ /* 0x000fe20003f05270 */
[----:B------:R-:W-:Y:S01]  /*0090*/  HFMA2.MMA R4, -RZ, RZ, 0, 0 ;  /* 0x00000000ff047435 */ /* 0x000fe200000001ff */
[----:B------:R-:W-:-:S11]  /*00a0*/  CS2R R2, SRZ ;  /* 0x0000000000027805 */ /* 0x000fd6000001ff00 */
[----:B------:R-:W-:Y:S05]  /*00b0*/  @!P0 BRA `(.L_x_796) ;  /* 0x00000f9000008947 */ /* 0x000fea0003800000 */
[----:B------:R-:W-:Y:S02]  /*00c0*/  MOV R2, RZ ;  /* 0x000000ff00027202 */ /* 0x000fe40000000f00 */
[----:B------:R-:W-:Y:S02]  /*00d0*/  MOV R3, R0 ;  /* 0x0000000000037202 */ /* 0x000fe40000000f00 */
[----:B------:R-:W-:-:S03]  /*00e0*/  MOV R5, c[0x0][0x168] ;  /* 0x00005a0000057a02 */ /* 0x000fc60000000f00 */
[----:B------:R-:W-:Y:S01]  /*00f0*/  IMAD.HI.U32 R6, R0, c[0x0][0x170], R2 ;  /* 0x00005c0000067a27 */ /* 0x000fe200078e0002 */
[----:B------:R-:W-:-:S04]  /*0100*/  ISETP.NE.AND P0, PT, R5, 0x1, PT ;  /* 0x000000010500780c */ /* 0x000fc80003f05270 */
[----:B------:R-:W-:-:S04]  /*0110*/  SHF.R.U32.HI R7, RZ, c[0x0][0x174], R6 ;  /* 0x00005d00ff077a19 */ /* 0x000fc80000011606 */
[----:B------:R-:W-:-:S05]  /*0120*/  IADD3 R3, -R7, RZ, RZ ;  /* 0x000000ff07037210 */ /* 0x000fca0007ffe1ff */
[----:B------:R-:W-:-:S04]  /*0130*/  IMAD R3, R3, c[0x0][0x16c], R0 ;  /* 0x00005b0003037a24 */ /* 0x000fc800078e0200 */
[C---:B------:R-:W-:Y:S02]  /*0140*/  IMAD R2, R3.reuse, c[0x0][0x298], RZ ;  /* 0x0000a60003027a24 */ /* 0x040fe400078e02ff */
[C---:B------:R-:W-:Y:S02]  /*0150*/  IMAD R4, R3.reuse, c[0x0][0x29c], RZ ;  /* 0x0000a70003047a24 */ /* 0x040fe400078e02ff */
[----:B------:R-:W-:Y:S01]  /*0160*/  IMAD R3, R3, c[0x0][0x2a0], RZ ;  /* 0x0000a80003037a24 */ /* 0x000fe200078e02ff */
[----:B------:R-:W-:Y:S05]  /*0170*/  @!P0 BRA `(.L_x_796) ;  /* 0x00000ed000008947 */ /* 0x000fea0003800000 */
[----:B------:R-:W-:Y:S02]  /*0180*/  MOV R6, RZ ;  /* 0x000000ff00067202 */ /* 0x000fe40000000f00 */
[----:B------:R-:W-:-:S03]  /*0190*/  ISETP.NE.AND P0, PT, R5, 0x2, PT ;  /* 0x000000020500780c */ /* 0x000fc60003f05270 */
[----:B------:R-:W-:-:S05]  /*01a0*/  IMAD.HI.U32 R8, R7, c[0x0][0x17c], R6 ;  /* 0x00005f0007087a27 */ /* 0x000fca00078e0006 */
[----:B------:R-:W-:-:S04]  /*01b0*/  SHF.R.U32.HI R9, RZ, c[0x0][0x180], R8 ;  /* 0x00006000ff097a19 */ /* 0x000fc80000011608 */
[----:B------:R-:W-:-:S05]  /*01c0*/  IADD3 R6, -R9, RZ, RZ ;  /* 0x000000ff09067210 */ /* 0x000fca0007ffe1ff */
[----:B------:R-:W-:-:S04]  /*01d0*/  IMAD R7, R6, c[0x0][0x178], R7 ;  /* 0x00005e0006077a24 */ /* 0x000fc800078e0207 */
[C---:B------:R-:W-:Y:S02]  /*01e0*/  IMAD R2, R7.reuse, c[0x0][0x2a4], R2 ;  /* 0x0000a90007027a24 */ /* 0x040fe400078e0202 */
[C---:B------:R-:W-:Y:S02]  /*01f0*/  IMAD R4, R7.reuse, c[0x0][0x2a8], R4 ;  /* 0x0000aa0007047a24 */ /* 0x040fe400078e0204 */
[----:B------:R-:W-:Y:S01]  /*0200*/  IMAD R3, R7, c[0x0][0x2ac], R3 ;  /* 0x0000ab0007037a24 */ /* 0x000fe200078e0203 */
[----:B------:R-:W-:Y:S05]  /*0210*/  @!P0 BRA `(.L_x_796) ;  /* 0x00000e3000008947 */ /* 0x000fea0003800000 */
[----:B------:R-:W-:Y:S01]  /*0220*/  HFMA2.MMA R8, -RZ, RZ, 0, 0 ;  /* 0x00000000ff087435 */ /* 0x000fe200000001ff */
[----:B------:R-:W-:-:S09]  /*0230*/  ISETP.NE.AND P0, PT, R5, 0x3, PT ;  /* 0x000000030500780c */ /* 0x000fd20003f05270 */
        /* <DEDUP_REMOVED lines=211> */
[----:B------:R-:W-:Y:S02]  /*0f70*/  SHF.R.U32.HI R9, RZ, c[0x0][0x288], R8 ;  /* 0x0000a200ff097a19 */ /* 0x000fe40000011608 */
[----:B------:R-:W-:Y:S02]  /*0f80*/  @P0 MOV R8, RZ ;  /* 0x000000ff00080202 */ /* 0x000fe40000000f00 */
[----:B------:R-:W-:-:S03]  /*0f90*/  IADD3 R6, -R9, RZ, RZ ;  /* 0x000000ff09067210 */ /* 0x000fc60007ffe1ff */
[----:B------:R-:W-:-:S04]  /*0fa0*/  @P0 IMAD.HI.U32 R5, R9, c[0x0][0x290], R8 ;  /* 0x0000a40009050a27 */ /* 0x000fc800078e0008 */
[----:B------:R-:W-:Y:S01]  /*0fb0*/  IMAD R7, R6, c[0x0][0x280], R7 ;  /* 0x0000a00006077a24 */ /* 0x000fe200078e0207 */
[----:B------:R-:W-:-:S03]  /*0fc0*/  @P0 SHF.R.U32.HI R5, RZ, c[0x0][0x294], R5 ;  /* 0x0000a500ff050a19 */ /* 0x000fc60000011605 */
[----:B------:R-:W-:Y:S01]  /*0fd0*/  IMAD R2, R7, c[0x0][0x3ac], R2 ;  /* 0x0000eb0007027a24 */ /* 0x000fe200078e0202 */
[----:B------:R-:W-:Y:S01]  /*0fe0*/  @P0 IADD3 R5, -R5, RZ, RZ ;  /* 0x000000ff05050210 */ /* 0x000fe20007ffe1ff */
[C---:B------:R-:W-:Y:S02]  /*0ff0*/  IMAD R4, R7.reuse, c[0x0][0x3b0], R4 ;  /* 0x0000ec0007047a24 */ /* 0x040fe400078e0204 */
[----:B------:R-:W-:Y:S02]  /*1000*/  IMAD R3, R7, c[0x0][0x3b4], R3 ;  /* 0x0000ed0007037a24 */ /* 0x000fe400078e0203 */
[----:B------:R-:W-:-:S04]  /*1010*/  @P0 IMAD R9, R5, c[0x0][0x28c], R9 ;  /* 0x0000a30005090a24 */ /* 0x000fc800078e0209 */
[C---:B------:R-:W-:Y:S02]  /*1020*/  @P0 IMAD R2, R9.reuse, c[0x0][0x3b8], R2 ;  /* 0x0000ee0009020a24 */ /* 0x040fe400078e0202 */
[C---:B------:R-:W-:Y:S02]  /*1030*/  @P0 IMAD R4, R9.reuse, c[0x0][0x3bc], R4 ;  /* 0x0000ef0009040a24 */ /* 0x040fe400078e0204 */
[----:B------:R-:W-:-:S03]  /*1040*/  @P0 IMAD R3, R9, c[0x0][0x3c0], R3 ;  /* 0x0000f00009030a24 */ /* 0x000fc600078e0203 */
.L_x_796:
[----:B------:R-:W-:-:S04]  /*1050*/  IADD3 R4, P0, R4, c[0x0][0x3d0], RZ ;  /* 0x0000f40004047a10 */ /* 0x000fc80007f1e0ff */
[----:B------:R-:W-:Y:S02]  /*1060*/  IADD3.X R5, RZ, c[0x0][0x3d4], RZ, P0, !PT ;  /* 0x0000f500ff057a10 */ /* 0x000fe400007fe4ff */
[----:B------:R-:W-:-:S03]  /*1070*/  IADD3 R6, P0, R3, c[0x0][0x3d8], RZ ;  /* 0x0000f60003067a10 */ /* 0x000fc60007f1e0ff */
[----:B------:R-:W2:Y:S01]  /*1080*/  LDG.E.U16 R4, [R4.64] ;  /* 0x0000000404047981 */ /* 0x000ea2000c1e1500 */
[----:B------:R-:W-:-:S05]  /*1090*/  IADD3.X R7, RZ, c[0x0][0x3dc], RZ, P0, !PT ;  /* 0x0000f700ff077a10 */ /* 0x000fca00007fe4ff */
[----:B------:R-:W3:Y:S01]  /*10a0*/  LDG.E.U16 R6, [R6.64] ;  /* 0x0000000406067981 */ /* 0x000ee2000c1e1500 */
[----:B------:R-:W-:Y:S02]  /*10b0*/  IADD3 R0, R0, 0x80, RZ ;  /* 0x0000008000007810 */ /* 0x000fe40007ffe0ff */
[----:B--2---:R-:W-:-:S04]  /*10c0*/  PRMT R4, RZ, 0x5410, R4 ;  /* 0x00005410ff047816 */ /* 0x004fc80000000004 */
[----:B------:R-:W-:Y:S02]  /*10d0*/  FSETP.GT.FTZ.AND P0, PT, R4, RZ, PT ;  /* 0x000000ff0400720b */ /* 0x000fe40003f14000 */
[----:B---3--:R-:W-:-:S11]  /*10e0*/  PRMT R3, RZ, 0x5410, R6 ;  /* 0x00005410ff037816 */ /* 0x008fd60000000006 */
[----:B------:R-:W-:Y:S01]  /*10f0*/  @!P0 FMUL.FTZ R3, R3, c[0x0][0x3e0] ;  /* 0x0000f80003038a20 */ /* 0x000fe20000410000 */
[----:B------:R-:W-:-:S04]  /*1100*/  IADD3 R2, P0, R2, c[0x0][0x3c8], RZ ;  /* 0x0000f20002027a10 */ /* 0x000fc80007f1e0ff */
[----:B------:R-:W-:Y:S02]  /*1110*/  F2FP.BF16.PACK_AB R5, RZ, R3 ;  /* 0x00000003ff05723e */ /* 0x000fe400000010ff */
[----:B------:R-:W-:-:S05]  /*1120*/  IADD3.X R3, RZ, c[0x0][0x3cc], RZ, P0, !PT ;  /* 0x0000f300ff037a10 */ /* 0x000fca00007fe4ff */
[----:B------:R0:W-:Y:S02]  /*1130*/  STG.E.U16 [R2.64], R5 ;  /* 0x0000000502007986 */ /* 0x0001e4000c101504 */
.L_x_795:
[----:B------:R-:W-:Y:S05]  /*1140*/  BSYNC B0 ;  /* 0x0000000000007941 */ /* 0x000fea0003800000 */
.L_x_794:
[----:B------:R-:W-:Y:S01]  /*1150*/  ISETP.GE.AND P0, PT, R0, c[0x0][0x160], PT ;  /* 0x0000580000007a0c */ /* 0x000fe20003f06270 */
[----:B------:R-:W-:-:S12]  /*1160*/  BSSY B0, `(.L_x_797) ;  /* 0x000021c000007945 */ /* 0x000fd80003800000 */
[----:B------:R-:W-:Y:S05]  /*1170*/  @P0 BRA `(.L_x_798) ;  /* 0x000021a000000947 */ /* 0x000fea0003800000 */
[----:B------:R-:W-:Y:S01]  /*1180*/  ISETP.NE.AND P0, PT, RZ, c[0x0][0x168], PT ;  /* 0x00005a00ff007a0c */ /* 0x000fe20003f05270 */
[----:B------:R-:W-:Y:S01]  /*1190*/  HFMA2.MMA R4, -RZ, RZ, 0, 0 ;  /* 0x00000000ff047435 */ /* 0x000fe200000001ff */
[----:B0-----:R-:W-:-:S11]  /*11a0*/  CS2R R2, SRZ ;  /* 0x0000000000027805 */ /* 0x001fd6000001ff00 */
        /* <DEDUP_REMOVED lines=250> */
.L_x_799:
        /* <DEDUP_REMOVED lines=13> */
[----:B------:R-:W-:Y:S02]  /*2220*/  IADD3.X R3, RZ, c[0x0][0x3cc], RZ, P0, !PT ;  /* 0x0000f300ff037a10 */ /* 0x000fe400007fe4ff */
[----:B------:R-:W-:-:S03]  /*2230*/  ISETP.GE.AND P0, PT, R0, c[0x0][0x160], PT ;  /* 0x0000580000007a0c */ /* 0x000fc60003f06270 */
[----:B------:R0:W-:Y:S10]  /*2240*/  STG.E.U16 [R2.64], R5 ;  /* 0x0000000502007986 */ /* 0x0001f4000c101504 */
        /* <DEDUP_REMOVED lines=254> */
.L_x_800:
        /* <DEDUP_REMOVED lines=15> */
.L_x_798:
[----:B------:R-:W-:Y:S05]  /*3320*/  BSYNC B0 ;  /* 0x0000000000007941 */ /* 0x000fea0003800000 */
.L_x_797:
[----:B------:R-:W-:-:S13]  /*3330*/  ISETP.GE.AND P0, PT, R0, c[0x0][0x160], PT ;  /* 0x0000580000007a0c */ /* 0x000fda0003f06270 */
[----:B------:R-:W-:Y:S05]  /*3340*/  @P0 EXIT ;  /* 0x000000000000094d */ /* 0x000fea0003800000 */
        /* <DEDUP_REMOVED lines=245> */
[C---:B------:R-:W-:Y:S01]  /*42a0*/  IMAD R2, R7.reuse, c[0x0][0x3ac], R2 ;  /* 0x0000eb0007027a24 */ /* 0x040fe200078e0202 */
[----:B------:R-:W-:Y:S01]  /*42b0*/  @P0 IADD3 R5, -R0, RZ, RZ ;  /* 0x000000ff00050210 */ /* 0x000fe20007ffe1ff */
[C---:B------:R-:W-:Y:S02]  /*42c0*/  IMAD R4, R7.reuse, c[0x0][0x3b0], R4 ;  /* 0x0000ec0007047a24 */ /* 0x040fe400078e0204 */
[----:B------:R-:W-:Y:S02]  /*42d0*/  IMAD R3, R7, c[0x0][0x3b4], R3 ;  /* 0x0000ed0007037a24 */ /* 0x000fe400078e0203 */
[----:B------:R-:W-:-:S04]  /*42e0*/  @P0 IMAD R9, R5, c[0x0][0x28c], R9 ;  /* 0x0000a30005090a24 */ /* 0x000fc800078e0209 */
[C---:B------:R-:W-:Y:S02]  /*42f0*/  @P0 IMAD R2, R9.reuse, c[0x0][0x3b8], R2 ;  /* 0x0000ee0009020a24 */ /* 0x040fe400078e0202 */
[C---:B------:R-:W-:Y:S02]  /*4300*/  @P0 IMAD R4, R9.reuse, c[0x0][0x3bc], R4 ;  /* 0x0000ef0009040a24 */ /* 0x040fe400078e0204 */
[----:B------:R-:W-:-:S03]  /*4310*/  @P0 IMAD R3, R9, c[0x0][0x3c0], R3 ;  /* 0x0000f00009030a24 */ /* 0x000fc600078e0203 */
.L_x_801:
[----:B------:R-:W-:-:S04]  /*4320*/  IADD3 R4, P0, R4, c[0x0][0x3d0], RZ ;  /* 0x0000f40004047a10 */ /* 0x000fc80007f1e0ff */
[----:B------:R-:W-:Y:S02]  /*4330*/  IADD3.X R5, RZ, c[0x0][0x3d4], RZ, P0, !PT ;  /* 0x0000f500ff057a10 */ /* 0x000fe400007fe4ff */
[----:B------:R-:W-:-:S03]  /*4340*/  IADD3 R6, P0, R3, c[0x0][0x3d8], RZ ;  /* 0x0000f60003067a10 */ /* 0x000fc60007f1e0ff */
[----:B------:R-:W2:Y:S01]  /*4350*/  LDG.E.U16 R4, [R4.64] ;  /* 0x0000000404047981 */ /* 0x000ea2000c1e1500 */
[----:B------:R-:W-:-:S05]  /*4360*/  IADD3.X R7, RZ, c[0x0][0x3dc], RZ, P0, !PT ;  /* 0x0000f700ff077a10 */ /* 0x000fca00007fe4ff */
[----:B------:R-:W3:Y:S01]  /*4370*/  LDG.E.U16 R6, [R6.64] ;  /* 0x0000000406067981 */ /* 0x000ee2000c1e1500 */
[----:B--2---:R-:W-:-:S04]  /*4380*/  PRMT R4, RZ, 0x5410, R4 ;  /* 0x00005410ff047816 */ /* 0x004fc80000000004 */
[----:B------:R-:W-:Y:S02]  /*4390*/  FSETP.GT.FTZ.AND P0, PT, R4, RZ, PT ;  /* 0x000000ff0400720b */ /* 0x000fe40003f14000 */
[----:B---3--:R-:W-:-:S11]  /*43a0*/  PRMT R0, RZ, 0x5410, R6 ;  /* 0x00005410ff007816 */ /* 0x008fd60000000006 */
[----:B------:R-:W-:Y:S01]  /*43b0*/  @!P0 FMUL.FTZ R0, R0, c[0x0][0x3e0] ;  /* 0x0000f80000008a20 */ /* 0x000fe20000410000 */
[----:B------:R-:W-:-:S04]  /*43c0*/  IADD3 R2, P0, R2, c[0x0][0x3c8], RZ ;  /* 0x0000f20002027a10 */ /* 0x000fc80007f1e0ff */
[----:B------:R-:W-:Y:S02]  /*43d0*/  F2FP.BF16.PACK_AB R0, RZ, R0 ;  /* 0x00000000ff00723e */ /* 0x000fe400000010ff */
[----:B------:R-:W-:-:S05]  /*43e0*/  IADD3.X R3, RZ, c[0x0][0x3cc], RZ, P0, !PT ;  /* 0x0000f300ff037a10 */ /* 0x000fca00007fe4ff */
[----:B------:R-:W-:Y:S01]  /*43f0*/  STG.E.U16 [R2.64], R0 ;  /* 0x0000000002007986 */ /* 0x000fe2000c101504 */
[----:B------:R-:W-:Y:S05]  /*4400*/  EXIT ;  /* 0x000000000000794d */ /* 0x000fea0003800000 */
.L_x_802:
        /* <DEDUP_REMOVED lines=15> */
.L_x_5440:


//--------------------- .text._ZN2at6native27unrolled_elementwise_kernelIZZZNS0_66_GLOBAL__N__d53a5ca4_28_ActivationLeakyReluKernel_cu_9e10b42f_310526leaky_relu_backward_kernelERNS_18TensorIteratorBaseERKN3c106ScalarEENKUlvE_clEvENKUlvE2_clEvEUlNS5_8BFloat16ESB_E_St5arrayIPcLm3EELi4E23TrivialOffsetCalculatorILi2EjESG_ILi1EjENS0_6memory15LoadWithoutCastENSJ_16StoreWithoutCastEEEviT_T0_T2_T3_T4_T5_ --------------------------
	.section	.text._ZN2at6native27unrolled_elementwise_kernelIZZZNS0_66_GLOBAL__N__d53a5ca4_28_ActivationLeakyReluKernel_cu_9e10b42f_310526leaky_relu_backward_kernelERNS_18TensorIteratorBaseERKN3c106ScalarEENKUlvE_clEvENKUlvE2_clEvEUlNS5_8BFloat16ESB_E_St5arrayIPcLm3EELi4E23TrivialOffsetCalculatorILi2EjESG_ILi1EjENS0_6memory15LoadWithoutCastENSJ_16StoreWithoutCastEEEviT_T0_T2_T3_T4_T5_,"ax",@progbits
	.sectioninfo	@"SHI_REGISTERS=28"
	.align	128
        .global         _ZN2at6native27unrolled_elementwise_kernelIZZZNS0_66_GLOBAL__N__d53a5ca4_28_ActivationLeakyReluKernel_cu_9e10b42f_310526leaky_relu_backward_kernelERNS_18TensorIteratorBaseERKN3c106ScalarEENKUlvE_clEvENKUlvE2_clEvEUlNS5_8BFloat16ESB_E_St5arrayIPcLm3EELi4E23TrivialOffsetCalculatorILi2EjESG_ILi1EjENS0_6memory15LoadWithoutCastENSJ_16StoreWithoutCastEEEviT_T0_T2_T3_T4_T5_
        .type           _ZN2at6native27unrolled_elementwise_kernelIZZZNS0_66_GLOBAL__N__d53a5ca4_28_ActivationLeakyReluKernel_cu_9e10b42f_310526leaky_relu_backward_kernelERNS_18TensorIteratorBaseERKN3c106ScalarEENKUlvE_clEvENKUlvE2_clEvEUlNS5_8BFloat16ESB_E_St5arrayIPcLm3EELi4E23TrivialOffsetCalculatorILi2EjESG_ILi1EjENS0_6memory15LoadWithoutCastENSJ_16StoreWithoutCastEEEviT_T0_T2_T3_T4_T5_,@function
        .size           _ZN2at6native27unrolled_elementwise_kernelIZZZNS0_66_GLOBAL__N__d53a5ca4_28_ActivationLeakyReluKernel_cu_9e10b42f_310526leaky_relu_backward_kernelERNS_18TensorIteratorBaseERKN3c106ScalarEENKUlvE_clEvENKUlvE2_clEvEUlNS5_8BFloat16ESB_E_St5arrayIPcLm3EELi4E23TrivialOffsetCalculatorILi2EjESG_ILi1EjENS0_6memory15LoadWithoutCastENSJ_16StoreWithoutCastEEEviT_T0_T2_T3_T4_T5_,(.L_x_5441 - _ZN2at6native27unrolled_elementwise_kernelIZZZNS0_66_GLOBAL__N__d53a5ca4_28_ActivationLeakyReluKernel_cu_9e10b42f_310526leaky_relu_backward_kernelERNS_18TensorIteratorBaseERKN3c106ScalarEENKUlvE_clEvENKUlvE2_clEvEUlNS5_8BFloat16ESB_E_St5arrayIPcLm3EELi4E23TrivialOffsetCalculatorILi2EjESG_ILi1EjENS0_6memory15LoadWithoutCastENSJ_16StoreWithoutCastEEEviT_T0_T2_T3_T4_T5_)
        .other          _ZN2at6native27unrolled_elementwise_kernelIZZZNS0_66_GLOBAL__N__d53a5ca4_28_ActivationLeakyReluKernel_cu_9e10b42f_310526leaky_relu_backward_kernelERNS_18TensorIteratorBaseERKN3c106ScalarEENKUlvE_clEvENKUlvE2_clEvEUlNS5_8BFloat16ESB_E_St5arrayIPcLm3EELi4E23TrivialOffsetCalculatorILi2EjESG_ILi1EjENS0_6memory15LoadWithoutCastENSJ_16StoreWithoutCastEEEviT_T0_T2_T3_T4_T5_,@"STO_CUDA_ENTRY STV_DEFAULT"
_ZN2at6native27unrolled_elementwise_kernelIZZZNS0_66_GLOBAL__N__d53a5ca4_28_ActivationLeakyReluKernel_cu_9e10b42f_310526leaky_relu_backward_kernelERNS_18TensorIteratorBaseERKN3c106ScalarEENKUlvE_clEvENKUlvE2_clEvEUlNS5_8BFloat16ESB_E_St5arrayIPcLm3EELi4E23TrivialOffsetCalculatorILi2EjESG_ILi1EjENS0_6memory15LoadWithoutCastENSJ_16StoreWithoutCastEEEviT_T0_T2_T3_T4_T5_:
.text._ZN2at6native27unrolled_elementwise_kernelIZZZNS0_66_GLOBAL__N__d53a5ca4_28_ActivationLeakyReluKernel_cu_9e10b42f_310526leaky_relu_backward_kernelERNS_18TensorIteratorBaseERKN3c106ScalarEENKUlvE_clEvENKUlvE2_clEvEUlNS5_8BFloat16ESB_E_St5arrayIPcLm3EELi4E23TrivialOffsetCalculatorILi2EjESG_ILi1EjENS0_6memory15LoadWithoutCastENSJ_16StoreWithoutCastEEEviT_T0_T2_T3_T4_T5_:
[----:B------:R-:W-:Y:S02]  /*0000*/  IMAD.MOV.U32 R1, RZ, RZ, c[0x0][0x28] ;  /* 0x00000a00ff017624 */ /* 0x000fe400078e00ff */
[----:B------:R-:W0:Y:S01]  /*0010*/  S2R R0, SR_CTAID.X ;  /* 0x0000000000007919 */ /* 0x000e220000002500 */
[----:B------:R-:W-:Y:S01]  /*0020*/  IMAD.MOV.U32 R3, RZ, RZ, -0x200 ;  /* 0xfffffe00ff037424 */ /* 0x000fe200078e00ff */
[----:B------:R-:W-:Y:S02]  /*0030*/  ULDC.64 UR4, c[0x0][0x118] ;  /* 0x0000460000047ab9 */ /* 0x000fe40000000a00 */
[----:B------:R-:W1:Y:S01]  /*0040*/  S2R R5, SR_TID.X ;  /* 0x0000000000057919 */ /* 0x000e620000002100 */
[----:B0-----:R-:W-:Y:S01]  /*0050*/  IMAD R2, R0, R3, c[0x0][0x160] ;  /* 0x0000580000027624 */ /* 0x001fe200078e0203 */
[----:B------:R-:W-:Y:S01]  /*0060*/  PRMT R3, RZ, 0x7610, R3 ;  /* 0x00007610ff037816 */ /* 0x000fe20000000003 */
[----:B-1----:R-:W-:-:S03]  /*0070*/  IMAD.MOV.U32 R13, RZ, RZ, R5 ;  /* 0x000000ffff0d7224 */ /* 0x002fc600078e0005 */
[----:B------:R-:W-:-:S13]  /*0080*/  ISETP.GE.AND P0, PT, R5, R2, PT ;  /* 0x000000020500720c */ /* 0x000fda0003f06270 */
[----:B------:R-:W-:Y:S01]  /*0090*/  @!P0 IMAD R16, R0, 0x200, R13 ;  /* 0x0000020000108824 */ /* 0x000fe200078e020d */
[----:B------:R-:W-:Y:S01]  /*00a0*/  @!P0 IADD3 R13, R13, 0x80, RZ ;  /* 0x000000800d0d8810 */ /* 0x000fe20007ffe0ff */
[----:B------:R-:W-:-:S03]  /*00b0*/  @!P0 IMAD.MOV.U32 R17, RZ, RZ, 0x2 ;  /* 0x00000002ff118424 */ /* 0x000fc600078e00ff */
[----:B------:R-:W-:Y:S01]  /*00c0*/  ISETP.GE.AND P1, PT, R13, R2, PT ;  /* 0x000000020d00720c */ /* 0x000fe20003f26270 */
[----:B------:R-:W-:-:S05]  /*00d0*/  @!P0 IMAD.WIDE.U32 R8, R16, R17, c[0x0][0x180] ;  /* 0x0000600010088625 */ /* 0x000fca00078e0011 */
[----:B------:R0:W2:Y:S07]  /*00e0*/  @!P0 LDG.E.U16 R3, [R8.64] ;  /* 0x0000000408038981 */ /* 0x0000ae000c1e1500 */
[----:B------:R-:W-:Y:S01]  /*00f0*/  @!P1 IMAD R11, R0, 0x200, R13 ;  /* 0x00000200000b9824 */ /* 0x000fe200078e020d */
[----:B------:R-:W-:-:S04]  /*0100*/  @!P1 IADD3 R13, R13, 0x80, RZ ;  /* 0x000000800d0d9810 */ /* 0x000fc80007ffe0ff */
[----:B------:R-:W-:Y:S01]  /*0110*/  ISETP.GE.AND P3, PT, R13, R2, PT ;  /* 0x000000020d00720c */ /* 0x000fe20003f66270 */
[----:B------:R-:W-:Y:S01]  /*0120*/  @!P1 IMAD.MOV.U32 R22, RZ, RZ, 0x2 ;  /* 0x00000002ff169424 */ /* 0x000fe200078e00ff */
[----:B------:R-:W-:Y:S01]  /*0130*/  PRMT R6, RZ, 0x7610, R6 ;  /* 0x00007610ff067816 */ /* 0x000fe20000000006 */
[----:B------:R-:W-:Y:S01]  /*0140*/  @!P0 IMAD.WIDE.U32 R16, R16, R17, c[0x0][0x188] ;  /* 0x0000620010108625 */ /* 0x000fe200078e0011 */
[----:B------:R-:W-:Y:S02]  /*0150*/  PRMT R4, RZ, 0x7610, R4 ;  /* 0x00007610ff047816 */ /* 0x000fe40000000004 */
[----:B------:R-:W-:Y:S01]  /*0160*/  PRMT R7, RZ, 0x7610, R7 ;  /* 0x00007610ff077816 */ /* 0x000fe20000000007 */
[----:B------:R-:W-:Y:S01]  /*0170*/  @!P1 IMAD.WIDE.U32 R18, R11, R22, c[0x0][0x180] ;  /* 0x000060000b129625 */ /* 0x000fe200078e0016 */
[----:B------:R1:W3:Y:S04]  /*0180*/  @!P0 LDG.E.U16 R6, [R16.64] ;  /* 0x0000000410068981 */ /* 0x0002e8000c1e1500 */
[----:B------:R-:W4:Y:S01]  /*0190*/  @!P1 LDG.E.U16 R4, [R18.64] ;  /* 0x0000000412049981 */ /* 0x000f22000c1e1500 */
[----:B------:R-:W-:Y:S01]  /*01a0*/  @!P3 IMAD R12, R0, 0x200, R13 ;  /* 0x00000200000cb824 */ /* 0x000fe200078e020d */
[----:B------:R-:W-:Y:S01]  /*01b0*/  @!P3 IADD3 R13, R13, 0x80, RZ ;  /* 0x000000800d0db810 */ /* 0x000fe20007ffe0ff */
[----:B------:R-:W-:Y:S01]  /*01c0*/  @!P3 IMAD.MOV.U32 R23, RZ, RZ, 0x2 ;  /* 0x00000002ff17b424 */ /* 0x000fe200078e00ff */
[----:B------:R-:W-:-:S02]  /*01d0*/  PRMT R10, RZ, 0x7610, R10 ;  /* 0x00007610ff0a7816 */ /* 0x000fc4000000000a */
[----:B------:R-:W-:Y:S01]  /*01e0*/  ISETP.GE.AND P2, PT, R13, R2, PT ;  /* 0x000000020d00720c */ /* 0x000fe20003f46270 */
[----:B------:R-:W-:-:S05]  /*01f0*/  @!P3 IMAD.WIDE.U32 R14, R12, R23, c[0x0][0x180] ;  /* 0x000060000c0eb625 */ /* 0x000fca00078e0017 */
[----:B------:R1:W4:Y:S01]  /*0200*/  @!P3 LDG.E.U16 R7, [R14.64] ;  /* 0x000000040e07b981 */ /* 0x000322000c1e1500 */
[----:B0-----:R-:W-:-:S05]  /*0210*/  @!P3 IMAD.WIDE.U32 R8, R12, R23, c[0x0][0x188] ;  /* 0x000062000c08b625 */ /* 0x001fca00078e0017 */
[----:B------:R-:W4:Y:S01]  /*0220*/  @!P3 LDG.E.U16 R10, [R8.64] ;  /* 0x00000004080ab981 */ /* 0x000f22000c1e1500 */
[----:B------:R-:W-:Y:S01]  /*0230*/  PRMT R12, RZ, 0x7610, R12 ;  /* 0x00007610ff0c7816 */ /* 0x000fe2000000000c */
[----:B------:R-:W-:-:S04]  /*0240*/  @!P1 IMAD.WIDE.U32 R22, R11, R22, c[0x0][0x188] ;  /* 0x000062000b169625 */ /* 0x000fc800078e0016 */
[--C-:B------:R-:W-:Y:S02]  /*0250*/  @!P2 IMAD R24, R0, 0x200, R13.reuse ;  /* 0x000002000018a824 */ /* 0x100fe400078e020d */
[----:B------:R-:W-:Y:S01]  /*0260*/  @!P2 IMAD.MOV.U32 R25, RZ, RZ, 0x2 ;  /* 0x00000002ff19a424 */ /* 0x000fe200078e00ff */
[----:B------:R-:W-:Y:S01]  /*0270*/  PRMT R13, RZ, 0x7610, R13 ;  /* 0x00007610ff0d7816 */ /* 0x000fe2000000000d */
[----:B------:R-:W4:Y:S02]  /*0280*/  @!P1 LDG.E.U16 R12, [R22.64] ;  /* 0x00000004160c9981 */ /* 0x000f24000c1e1500 */
[----:B------:R-:W-:-:S05]  /*0290*/  @!P2 IMAD.WIDE.U32 R20, R24, R25, c[0x0][0x180] ;  /* 0x000060001814a625 */ /* 0x000fca00078e0019 */
[----:B------:R-:W4:Y:S01]  /*02a0*/  @!P2 LDG.E.U16 R13, [R20.64] ;  /* 0x00000004140da981 */ /* 0x000f22000c1e1500 */
[----:B-1----:R-:W-:Y:S01]  /*02b0*/  IADD3 R17, R5, 0x100, RZ ;  /* 0x0000010005117810 */ /* 0x002fe20007ffe0ff */
[----:B------:R-:W-:Y:S01]  /*02c0*/  @!P2 IMAD.WIDE.U32 R14, R24, R25, c[0x0][0x188] ;  /* 0x00006200180ea625 */ /* 0x000fe200078e0019 */
[----:B------:R-:W-:Y:S02]  /*02d0*/  PRMT R11, RZ, 0x7610, R11 ;  /* 0x00007610ff0b7816 */ /* 0x000fe4000000000b */
[-C--:B------:R-:W-:Y:S02]  /*02e0*/  ISETP.GE.AND P3, PT, R17, R2.reuse, PT ;  /* 0x000000021100720c */ /* 0x080fe40003f66270 */
[----:B------:R-:W-:Y:S02]  /*02f0*/  IADD3 R17, R5, 0x80, RZ ;  /* 0x0000008005117810 */ /* 0x000fe40007ffe0ff */
[----:B------:R0:W5:Y:S02]  /*0300*/  @!P2 LDG.E.U16 R11, [R14.64] ;  /* 0x000000040e0ba981 */ /* 0x000164000c1e1500 */
[----:B------:R-:W-:Y:S01]  /*0310*/  ISETP.GE.AND P4, PT, R17, R2, PT ;  /* 0x000000021100720c */ /* 0x000fe20003f86270 */
[----:B------:R-:W-:Y:S01]  /*0320*/  BSSY B0, `(.L_x_803) ;  /* 0x0000025000007945 */ /* 0x000fe20003800000 */
[----:B--2---:R-:W-:-:S04]  /*0330*/  @!P0 PRMT R3, RZ, 0x5410, R3 ;  /* 0x00005410ff038816 */ /* 0x004fc80000000003 */
[----:B------:R-:W-:Y:S02]  /*0340*/  FSETP.GT.OR P2, PT, R3, RZ, P0 ;  /* 0x000000ff0300720b */ /* 0x000fe40000744400 */
[----:B------:R-:W-:-:S04]  /*0350*/  IADD3 R3, R5, 0x180, RZ ;  /* 0x0000018005037810 */ /* 0x000fc80007ffe0ff */
[----:B------:R-:W-:Y:S02]  /*0360*/  ISETP.GE.AND P1, PT, R3, R2, PT ;  /* 0x000000020300720c */ /* 0x000fe40003f26270 */
[----:B---3--:R-:W-:Y:S02]  /*0370*/  @!P0 PRMT R6, RZ, 0x5410, R6 ;  /* 0x00005410ff068816 */ /* 0x008fe40000000006 */
[----:B----4-:R-:W-:-:S03]  /*0380*/  @!P4 PRMT R4, RZ, 0x5410, R4 ;  /* 0x00005410ff04c816 */ /* 0x010fc60000000004 */
[----:B------:R-:W-:Y:S01]  /*0390*/  @!P2 FMUL.FTZ R6, R6, c[0x0][0x168] ;  /* 0x00005a000606aa20 */ /* 0x000fe20000410000 */
[----:B------:R-:W-:Y:S01]  /*03a0*/  FSETP.GT.OR P5, PT, R4, RZ, P4 ;  /* 0x000000ff0400720b */ /* 0x000fe200027a4400 */
[----:B------:R-:W-:Y:S01]  /*03b0*/  @!P0 IMAD.MOV.U32 R4, RZ, RZ, 0x2 ;  /* 0x00000002ff048424 */ /* 0x000fe200078e00ff */
[----:B------:R-:W-:-:S04]  /*03c0*/  @!P3 PRMT R7, RZ, 0x5410, R7 ;  /* 0x00005410ff07b816 */ /* 0x000fc80000000007 */
[----:B------:R-:W-:Y:S01]  /*03d0*/  FSETP.GT.OR P6, PT, R7, RZ, P3 ;  /* 0x000000ff0700720b */ /* 0x000fe20001fc4400 */
[----:B------:R-:W-:Y:S01]  /*03e0*/  @!P0 IMAD R7, R0, 0x200, R5 ;  /* 0x0000020000078824 */ /* 0x000fe200078e0205 */
[----:B------:R-:W-:-:S03]  /*03f0*/  @!P0 F2FP.BF16.PACK_AB R3, RZ, R6 ;  /* 0x00000006ff03823e */ /* 0x000fc600000010ff */
[----:B------:R-:W-:Y:S01]  /*0400*/  @!P0 IMAD.WIDE.U32 R6, R7, R4, c[0x0][0x178] ;  /* 0x00005e0007068625 */ /* 0x000fe200078e0004 */
[----:B------:R-:W-:-:S03]  /*0410*/  @!P3 PRMT R10, RZ, 0x5410, R10 ;  /* 0x00005410ff0ab816 */ /* 0x000fc6000000000a */
[----:B------:R-:W-:Y:S01]  /*0420*/  @!P0 IMAD.MOV.U32 R5, RZ, RZ, R17 ;  /* 0x000000ffff058224 */ /* 0x000fe200078e0011 */
[----:B------:R0:W-:Y:S03]  /*0430*/  @!P0 STG.E.U16 [R6.64], R3 ;  /* 0x0000000306008986 */ /* 0x0001e6000c101504 */
[----:B------:R-:W-:Y:S01]  /*0440*/  @!P6 FMUL.FTZ R10, R10, c[0x0][0x168] ;  /* 0x00005a000a0aea20 */ /* 0x000fe20000410000 */
[----:B------:R-:W-:Y:S02]  /*0450*/  ISETP.GE.AND P6, PT, R5, R2, PT ;  /* 0x000000020500720c */ /* 0x000fe40003fc6270 */
[----:B------:R-:W-:Y:S02]  /*0460*/  @!P4 PRMT R12, RZ, 0x5410, R12 ;  /* 0x00005410ff0cc816 */ /* 0x000fe4000000000c */
[----:B------:R-:W-:-:S03]  /*0470*/  @!P1 PRMT R13, RZ, 0x5410, R13 ;  /* 0x00005410ff0d9816 */ /* 0x000fc6000000000d */
[----:B------:R-:W-:Y:S01]  /*0480*/  @!P5 FMUL.FTZ R12, R12, c[0x0][0x168] ;  /* 0x00005a000c0cda20 */ /* 0x000fe20000410000 */
[----:B------:R-:W-:Y:S02]  /*0490*/  @!P3 F2FP.BF16.PACK_AB R10, RZ, R10 ;  /* 0x0000000aff0ab23e */ /* 0x000fe400000010ff */
[----:B------:R-:W-:Y:S02]  /*04a0*/  FSETP.GT.OR P2, PT, R13, RZ, P1 ;  /* 0x000000ff0d00720b */ /* 0x000fe40000f44400 */
[----:B------:R-:W-:Y:S01]  /*04b0*/  @!P4 F2FP.BF16.PACK_AB R12, RZ, R12 ;  /* 0x0000000cff0cc23e */ /* 0x000fe200000010ff */
[----:B------:R-:W-:Y:S05]  /*04c0*/  @P6 BRA `(.L_x_804) ;  /* 0x000000a000006947 */ /* 0x000fea0003800000 */
[----:B0-----:R-:W-:Y:S01]  /*04d0*/  IMAD R6, R0, 0x200, R5 ;  /* 0x0000020000067824 */ /* 0x001fe200078e0205 */
[----:B------:R-:W-:Y:S01]  /*04e0*/  IADD3 R5, R5, 0x80, RZ ;  /* 0x0000008005057810 */ /* 0x000fe20007ffe0ff */
[----:B------:R-:W-:-:S03]  /*04f0*/  IMAD.MOV.U32 R9, RZ, RZ, 0x2 ;  /* 0x00000002ff097424 */ /* 0x000fc600078e00ff */
[----:B------:R-:W-:Y:S01]  /*0500*/  ISETP.GE.AND P0, PT, R5, R2, PT ;  /* 0x000000020500720c */ /* 0x000fe20003f06270 */
[----:B------:R-:W-:-:S05]  /*0510*/  IMAD.WIDE.U32 R6, R6, R9, c[0x0][0x178] ;  /* 0x00005e0006067625 */ /* 0x000fca00078e0009 */
[----:B------:R0:W-:Y:S07]  /*0520*/  STG.E.U16 [R6.64], R12 ;  /* 0x0000000c06007986 */ /* 0x0001ee000c101504 */
[----:B------:R-:W-:Y:S01]  /*0530*/  @!P0 IMAD R8, R0, 0x200, R5 ;  /* 0x0000020000088824 */ /* 0x000fe200078e0205 */
[----:B------:R-:W-:-:S03]  /*0540*/  @!P0 IADD3 R5, R5, 0x80, RZ ;  /* 0x0000008005058810 */ /* 0x000fc60007ffe0ff */
[----:B------:R-:W-:-:S05]  /*0550*/  @!P0 IMAD.WIDE.U32 R8, R8, R9, c[0x0][0x178] ;  /* 0x00005e0008088625 */ /* 0x000fca00078e0009 */
[----:B------:R0:W-:Y:S02]  /*0560*/  @!P0 STG.E.U16 [R8.64], R10 ;  /* 0x0000000a08008986 */ /* 0x0001e4000c101504 */
.L_x_804:
[----:B0-----:R-:W-:Y:S05]  /*0570*/  BSYNC B0 ;  /* 0x0000000000007941 */ /* 0x001fea0003800000 */
.L_x_803:
[----:B------:R-:W-:Y:S02]  /*0580*/  ISETP.GE.AND P0, PT, R5, R2, PT ;  /* 0x000000020500720c */ /* 0x000fe40003f06270 */
[----:B-----5:R-:W-:-:S05]  /*0590*/  @!P1 PRMT R11, RZ, 0x5410, R11 ;  /* 0x00005410ff0b9816 */ /* 0x020fca000000000b */
[----:B------:R-:W-:-:S05]  /*05a0*/  @!P2 FMUL.FTZ R11, R11, c[0x0][0x168] ;  /* 0x00005a000b0baa20 */ /* 0x000fca0000410000 */
[----:B------:R-:W-:Y:S01]  /*05b0*/  @!P1 F2FP.BF16.PACK_AB R11, RZ, R11 ;  /* 0x0000000bff0b923e */ /* 0x000fe200000010ff */
[----:B------:R-:W-:Y:S06]  /*05c0*/  @P0 EXIT ;  /* 0x000000000000094d */ /* 0x000fec0003800000 */
[----:B------:R-:W-:Y:S02]  /*05d0*/  IMAD R2, R0, 0x200, R5 ;  /* 0x0000020000027824 */ /* 0x000fe400078e0205 */
[----:B------:R-:W-:-:S04]  /*05e0*/  IMAD.MOV.U32 R3, RZ, RZ, 0x2 ;  /* 0x00000002ff037424 */ /* 0x000fc800078e00ff */
[----:B------:R-:W-:-:S05]  /*05f0*/  IMAD.WIDE.U32 R2, R2, R3, c[0x0][0x178] ;  /* 0x00005e0002027625 */ /* 0x000fca00078e0003 */
[----:B------:R-:W-:Y:S01]  /*0600*/  STG.E.U16 [R2.64], R11 ;  /* 0x0000000b02007986 */ /* 0x000fe2000c101504 */
[----:B------:R-:W-:Y:S05]  /*0610*/  EXIT ;  /* 0x000000000000794d */ /* 0x000fea0003800000 */
.L_x_805:
        /* <DEDUP_REMOVED lines=14> */
.L_x_5441:


//--------------------- .text._ZN2at6native29vectorized_elementwise_kernelILi2EZZZNS0_66_GLOBAL__N__d53a5ca4_28_ActivationLeakyReluKernel_cu_9e10b42f_310526leaky_relu_backward_kernelERNS_18TensorIteratorBaseERKN3c106ScalarEENKUlvE_clEvENKUlvE2_clEvEUlNS5_8BFloat16ESB_E_St5arrayIPcLm3EEEEviT0_T1_ --------------------------
	.section	.text._ZN2at6native29vectorized_elementwise_kernelILi2EZZZNS0_66_GLOBAL__N__d53a5ca4_28_ActivationLeakyReluKernel_cu_9e10b42f_310526leaky_relu_backward_kernelERNS_18TensorIteratorBaseERKN3c106ScalarEENKUlvE_clEvENKUlvE2_clEvEUlNS5_8BFloat16ESB_E_St5arrayIPcLm3EEEEviT0_T1_,"ax",@progbits
	.sectioninfo	@"SHI_REGISTERS=32"
	.align	128
        .global         _ZN2at6native29vectorized_elementwise_kernelILi2EZZZNS0_66_GLOBAL__N__d53a5ca4_28_ActivationLeakyReluKernel_cu_9e10b42f_310526leaky_relu_backward_kernelERNS_18TensorIteratorBaseERKN3c106ScalarEENKUlvE_clEvENKUlvE2_clEvEUlNS5_8BFloat16ESB_E_St5arrayIPcLm3EEEEviT0_T1_
        .type           _ZN2at6native29vectorized_elementwise_kernelILi2EZZZNS0_66_GLOBAL__N__d53a5ca4_28_ActivationLeakyReluKernel_cu_9e10b42f_310526leaky_relu_backward_kernelERNS_18TensorIteratorBaseERKN3c106ScalarEENKUlvE_clEvENKUlvE2_clEvEUlNS5_8BFloat16ESB_E_St5arrayIPcLm3EEEEviT0_T1_,@function
        .size           _ZN2at6native29vectorized_elementwise_kernelILi2EZZZNS0_66_GLOBAL__N__d53a5ca4_28_ActivationLeakyReluKernel_cu_9e10b42f_310526leaky_relu_backward_kernelERNS_18TensorIteratorBaseERKN3c106ScalarEENKUlvE_clEvENKUlvE2_clEvEUlNS5_8BFloat16ESB_E_St5arrayIPcLm3EEEEviT0_T1_,(.L_x_5442 - _ZN2at6native29vectorized_elementwise_kernelILi2EZZZNS0_66_GLOBAL__N__d53a5ca4_28_ActivationLeakyReluKernel_cu_9e10b42f_310526leaky_relu_backward_kernelERNS_18TensorIteratorBaseERKN3c106ScalarEENKUlvE_clEvENKUlvE2_clEvEUlNS5_8BFloat16ESB_E_St5arrayIPcLm3EEEEviT0_T1_)
        .other          _ZN2at6native29vectorized_elementwise_kernelILi2EZZZNS0_66_GLOBAL__N__d53a5ca4_28_ActivationLeakyReluKernel_cu_9e10b42f_310526leaky_relu_backward_kernelERNS_18TensorIteratorBaseERKN3c106ScalarEENKUlvE_clEvENKUlvE2_clEvEUlNS5_8BFloat16ESB_E_St5arrayIPcLm3EEEEviT0_T1_,@"STO_CUDA_ENTRY STV_DEFAULT"
_ZN2at6native29vectorized_elementwise_kernelILi2EZZZNS0_66_GLOBAL__N__d53a5ca4_28_ActivationLeakyReluKernel_cu_9e10b42f_310526leaky_relu_backward_kernelERNS_18TensorIteratorBaseERKN3c106ScalarEENKUlvE_clEvENKUlvE2_clEvEUlNS5_8BFloat16ESB_E_St5arrayIPcLm3EEEEviT0_T1_:
.text._ZN2at6native29vectorized_elementwise_kernelILi2EZZZNS0_66_GLOBAL__N__d53a5ca4_28_ActivationLeakyReluKernel_cu_9e10b42f_310526leaky_relu_backward_kernelERNS_18TensorIteratorBaseERKN3c106ScalarEENKUlvE_clEvENKUlvE2_clEvEUlNS5_8BFloat16ESB_E_St5arrayIPcLm3EEEEviT0_T1_:
[----:B------:R-:W-:Y:S02]  /*0000*/  IMAD.MOV.U32 R1, RZ, RZ, c[0x0][0x28] ;  /* 0x00000a00ff017624 */ /* 0x000fe400078e00ff */
[----:B------:R-:W0:Y:S01]  /*0010*/  S2R R0, SR_CTAID.X ;  /* 0x0000000000007919 */ /* 0x000e220000002500 */
[----:B------:R-:W-:Y:S01]  /*0020*/  ULDC.64 UR4, c[0x0][0x118] ;  /* 0x0000460000047ab9 */ /* 0x000fe20000000a00 */
[----:B0-----:R-:W-:-:S05]  /*0030*/  IMAD.SHL.U32 R0, R0, 0x400, RZ ;  /* 0x0000040000007824 */ /* 0x001fca00078e00ff */
[----:B------:R-:W-:-:S04]  /*0040*/  IADD3 R2, -R0, c[0x0][0x160], RZ ;  /* 0x0000580000027a10 */ /* 0x000fc80007ffe1ff */
[----:B------:R-:W-:-:S13]  /*0050*/  ISETP.GE.U32.AND P0, PT, R2, 0x400, PT ;  /* 0x000004000200780c */ /* 0x000fda0003f06070 */
[----:B------:R-:W-:Y:S05]  /*0060*/  @!P0 BRA `(.L_x_806) ;  /* 0x0000039000008947 */ /* 0x000fea0003800000 */
[----:B------:R-:W0:Y:S01]  /*0070*/  S2R R2, SR_TID.X ;  /* 0x0000000000027919 */ /* 0x000e220000002100 */
[----:B------:R-:W-:-:S04]  /*0080*/  IMAD.MOV.U32 R15, RZ, RZ, 0x2 ;  /* 0x00000002ff0f7424 */ /* 0x000fc800078e00ff */
[----:B------:R-:W-:-:S06]  /*0090*/  IMAD.WIDE R4, R0, R15, c[0x0][0x180] ;  /* 0x0000600000047625 */ /* 0x000fcc00078e020f */
[----:B0-----:R-:W-:-:S05]  /*00a0*/  IMAD.WIDE.U32 R4, R2, 0x4, R4 ;  /* 0x0000000402047825 */ /* 0x001fca00078e0004 */
[----:B------:R-:W2:Y:S01]  /*00b0*/  LDG.E R3, [R4.64] ;  /* 0x0000000404037981 */ /* 0x000ea2000c1e1900 */
[----:B------:R-:W-:-:S03]  /*00c0*/  IMAD.WIDE R6, R0, R15, c[0x0][0x188] ;  /* 0x0000620000067625 */ /* 0x000fc600078e020f */
[----:B------:R2:W3:Y:S04]  /*00d0*/  LDG.E R8, [R4.64+0x200] ;  /* 0x0002000404087981 */ /* 0x0004e8000c1e1900 */
[----:B------:R2:W4:Y:S01]  /*00e0*/  LDG.E R9, [R4.64+0x400] ;  /* 0x0004000404097981 */ /* 0x000522000c1e1900 */
[----:B------:R-:W-:-:S03]  /*00f0*/  IMAD.WIDE.U32 R6, R2, 0x4, R6 ;  /* 0x0000000402067825 */ /* 0x000fc600078e0006 */
[----:B------:R2:W5:Y:S04]  /*0100*/  LDG.E R10, [R4.64+0x600] ;  /* 0x00060004040a7981 */ /* 0x000568000c1e1900 */
[----:B------:R0:W4:Y:S04]  /*0110*/  LDG.E R11, [R6.64] ;  /* 0x00000004060b7981 */ /* 0x000128000c1e1900 */
[----:B------:R-:W0:Y:S04]  /*0120*/  LDG.E R12, [R6.64+0x200] ;  /* 0x00020004060c7981 */ /* 0x000e28000c1e1900 */
[----:B------:R0:W4:Y:S04]  /*0130*/  LDG.E R13, [R6.64+0x400] ;  /* 0x00040004060d7981 */ /* 0x000128000c1e1900 */
[----:B------:R0:W4:Y:S01]  /*0140*/  LDG.E R14, [R6.64+0x600] ;  /* 0x00060004060e7981 */ /* 0x000122000c1e1900 */
[----:B--2---:R-:W-:-:S02]  /*0150*/  PRMT R4, RZ, 0x5410, R3 ;  /* 0x00005410ff047816 */ /* 0x004fc40000000003 */
[----:B------:R-:W-:Y:S02]  /*0160*/  PRMT R3, RZ, 0x7610, R3 ;  /* 0x00007610ff037816 */ /* 0x000fe40000000003 */
[----:B------:R-:W-:Y:S02]  /*0170*/  FSETP.GT.FTZ.AND P6, PT, R4, RZ, PT ;  /* 0x000000ff0400720b */ /* 0x000fe40003fd4000 */
[----:B------:R-:W-:Y:S02]  /*0180*/  FSETP.GT.FTZ.AND P5, PT, R3, RZ, PT ;  /* 0x000000ff0300720b */ /* 0x000fe40003fb4000 */
[----:B---3--:R-:W-:-:S04]  /*0190*/  PRMT R3, RZ, 0x5410, R8 ;  /* 0x00005410ff037816 */ /* 0x008fc80000000008 */
[----:B------:R-:W-:Y:S02]  /*01a0*/  FSETP.GT.FTZ.AND P4, PT, R3, RZ, PT ;  /* 0x000000ff0300720b */ /* 0x000fe40003f94000 */
[----:B------:R-:W-:Y:S02]  /*01b0*/  PRMT R3, RZ, 0x7610, R8 ;  /* 0x00007610ff037816 */ /* 0x000fe40000000008 */
[----:B-----5:R-:W-:Y:S02]  /*01c0*/  PRMT R4, RZ, 0x7610, R10 ;  /* 0x00007610ff047816 */ /* 0x020fe4000000000a */
[----:B------:R-:W-:Y:S02]  /*01d0*/  FSETP.GT.FTZ.AND P3, PT, R3, RZ, PT ;  /* 0x000000ff0300720b */ /* 0x000fe40003f74000 */
[----:B----4-:R-:W-:Y:S02]  /*01e0*/  PRMT R3, RZ, 0x5410, R9 ;  /* 0x00005410ff037816 */ /* 0x010fe40000000009 */
[----:B0-----:R-:W-:-:S02]  /*01f0*/  PRMT R6, RZ, 0x5410, R12 ;  /* 0x00005410ff067816 */ /* 0x001fc4000000000c */
[----:B------:R-:W-:Y:S02]  /*0200*/  FSETP.GT.FTZ.AND P2, PT, R3, RZ, PT ;  /* 0x000000ff0300720b */ /* 0x000fe40003f54000 */
[----:B------:R-:W-:Y:S01]  /*0210*/  PRMT R3, RZ, 0x7610, R9 ;  /* 0x00007610ff037816 */ /* 0x000fe20000000009 */
[----:B------:R-:W-:Y:S01]  /*0220*/  @!P4 FMUL.FTZ R6, R6, c[0x0][0x168] ;  /* 0x00005a000606ca20 */ /* 0x000fe20000410000 */
[----:B------:R-:W-:Y:S02]  /*0230*/  PRMT R7, RZ, 0x7610, R12 ;  /* 0x00007610ff077816 */ /* 0x000fe4000000000c */
[----:B------:R-:W-:Y:S02]  /*0240*/  FSETP.GT.FTZ.AND P1, PT, R3, RZ, PT ;  /* 0x000000ff0300720b */ /* 0x000fe40003f34000 */
[----:B------:R-:W-:Y:S01]  /*0250*/  PRMT R3, RZ, 0x5410, R10 ;  /* 0x00005410ff037816 */ /* 0x000fe2000000000a */
[----:B------:R-:W-:Y:S01]  /*0260*/  @!P3 FMUL.FTZ R7, R7, c[0x0][0x168] ;  /* 0x00005a000707ba20 */ /* 0x000fe20000410000 */
[----:B------:R-:W-:-:S02]  /*0270*/  PRMT R8, RZ, 0x5410, R13 ;  /* 0x00005410ff087816 */ /* 0x000fc4000000000d */
[----:B------:R-:W-:Y:S02]  /*0280*/  FSETP.GT.FTZ.AND P0, PT, R3, RZ, PT ;  /* 0x000000ff0300720b */ /* 0x000fe40003f14000 */
[----:B------:R-:W-:Y:S01]  /*0290*/  PRMT R3, RZ, 0x5410, R11 ;  /* 0x00005410ff037816 */ /* 0x000fe2000000000b */
[----:B------:R-:W-:Y:S01]  /*02a0*/  @!P2 FMUL.FTZ R8, R8, c[0x0][0x168] ;  /* 0x00005a000808aa20 */ /* 0x000fe20000410000 */
[----:B------:R-:W-:Y:S02]  /*02b0*/  PRMT R9, RZ, 0x7610, R13 ;  /* 0x00007610ff097816 */ /* 0x000fe4000000000d */
[----:B------:R-:W-:Y:S01]  /*02c0*/  PRMT R10, RZ, 0x5410, R14 ;  /* 0x00005410ff0a7816 */ /* 0x000fe2000000000e */
[----:B------:R-:W-:Y:S01]  /*02d0*/  @!P6 FMUL.FTZ R3, R3, c[0x0][0x168] ;  /* 0x00005a000303ea20 */ /* 0x000fe20000410000 */
[----:B------:R-:W-:Y:S01]  /*02e0*/  FSETP.GT.FTZ.AND P6, PT, R4, RZ, PT ;  /* 0x000000ff0400720b */ /* 0x000fe20003fd4000 */
[----:B------:R-:W-:Y:S01]  /*02f0*/  IMAD.WIDE.U32 R4, R0, R15, c[0x0][0x178] ;  /* 0x00005e0000047625 */ /* 0x000fe200078e000f */
[----:B------:R-:W-:-:S02]  /*0300*/  PRMT R0, RZ, 0x7610, R11 ;  /* 0x00007610ff007816 */ /* 0x000fc4000000000b */
[----:B------:R-:W-:Y:S01]  /*0310*/  PRMT R11, RZ, 0x7610, R14 ;  /* 0x00007610ff0b7816 */ /* 0x000fe2000000000e */
[----:B------:R-:W-:Y:S01]  /*0320*/  @!P1 FMUL.FTZ R9, R9, c[0x0][0x168] ;  /* 0x00005a0009099a20 */ /* 0x000fe20000410000 */
[----:B------:R-:W-:Y:S01]  /*0330*/  F2FP.BF16.PACK_AB R7, R7, R6 ;  /* 0x000000060707723e */ /* 0x000fe200000010ff */
[----:B------:R-:W-:Y:S02]  /*0340*/  @!P5 FMUL.FTZ R0, R0, c[0x0][0x168] ;  /* 0x00005a000000da20 */ /* 0x000fe40000410000 */
[----:B------:R-:W-:Y:S01]  /*0350*/  @!P0 FMUL.FTZ R10, R10, c[0x0][0x168] ;  /* 0x00005a000a0a8a20 */ /* 0x000fe20000410000 */
[----:B------:R-:W-:Y:S01]  /*0360*/  F2FP.BF16.PACK_AB R9, R9, R8 ;  /* 0x000000080909723e */ /* 0x000fe200000010ff */
[----:B------:R-:W-:Y:S01]  /*0370*/  IMAD.WIDE R4, R2, 0x4, R4 ;  /* 0x0000000402047825 */ /* 0x000fe200078e0204 */
[----:B------:R-:W-:-:S03]  /*0380*/  F2FP.BF16.PACK_AB R3, R0, R3 ;  /* 0x000000030003723e */ /* 0x000fc600000010ff */
[----:B------:R-:W-:Y:S01]  /*0390*/  @!P6 FMUL.FTZ R11, R11, c[0x0][0x168] ;  /* 0x00005a000b0bea20 */ /* 0x000fe20000410000 */
[----:B------:R-:W-:Y:S04]  /*03a0*/  STG.E [R4.64+0x200], R7 ;  /* 0x0002000704007986 */ /* 0x000fe8000c101904 */
[----:B------:R-:W-:Y:S01]  /*03b0*/  F2FP.BF16.PACK_AB R11, R11, R10 ;  /* 0x0000000a0b0b723e */ /* 0x000fe200000010ff */
[----:B------:R-:W-:Y:S04]  /*03c0*/  STG.E [R4.64], R3 ;  /* 0x0000000304007986 */ /* 0x000fe8000c101904 */
[----:B------:R-:W-:Y:S04]  /*03d0*/  STG.E [R4.64+0x400], R9 ;  /* 0x0004000904007986 */ /* 0x000fe8000c101904 */
[----:B------:R-:W-:Y:S01]  /*03e0*/  STG.E [R4.64+0x600], R11 ;  /* 0x0006000b04007986 */ /* 0x000fe2000c101904 */
[----:B------:R-:W-:Y:S05]  /*03f0*/  EXIT ;  /* 0x000000000000794d */ /* 0x000fea0003800000 */
.L_x_806:
[----:B------:R-:W0:Y:S01]  /*0400*/  S2R R11, SR_TID.X ;  /* 0x00000000000b7919 */ /* 0x000e220000002100 */
[----:B------:R-:W-:-:S02]  /*0410*/  PRMT R3, RZ, 0x7610, R3 ;  /* 0x00007610ff037816 */ /* 0x000fc40000000003 */
[----:B------:R-:W-:Y:S02]  /*0420*/  PRMT R8, RZ, 0x7610, R8 ;  /* 0x00007610ff087816 */ /* 0x000fe40000000008 */
[----:B0-----:R-:W-:Y:S01]  /*0430*/  ISETP.GE.AND P1, PT, R11, R2, PT ;  /* 0x000000020b00720c */ /* 0x001fe20003f26270 */
[----:B------:R-:W-:-:S12]  /*0440*/  IMAD.MOV.U32 R25, RZ, RZ, R11 ;  /* 0x000000ffff197224 */ /* 0x000fd800078e000b */
[----:B------:R-:W-:Y:S01]  /*0450*/  @!P1 IMAD.IADD R22, R0, 0x1, R25 ;  /* 0x0000000100169824 */ /* 0x000fe200078e0219 */
[----:B------:R-:W-:Y:S01]  /*0460*/  @!P1 IADD3 R25, R25, 0x80, RZ ;  /* 0x0000008019199810 */ /* 0x000fe20007ffe0ff */
[----:B------:R-:W-:-:S03]  /*0470*/  @!P1 IMAD.MOV.U32 R23, RZ, RZ, 0x2 ;  /* 0x00000002ff179424 */ /* 0x000fc600078e00ff */
[----:B------:R-:W-:-:S13]  /*0480*/  ISETP.GE.AND P0, PT, R25, R2, PT ;  /* 0x000000021900720c */ /* 0x000fda0003f06270 */
[----:B------:R-:W-:Y:S01]  /*0490*/  @!P0 IMAD.IADD R6, R0, 0x1, R25 ;  /* 0x0000000100068824 */ /* 0x000fe200078e0219 */
[----:B------:R-:W-:Y:S01]  /*04a0*/  @!P0 IADD3 R25, R25, 0x80, RZ ;  /* 0x0000008019198810 */ /* 0x000fe20007ffe0ff */
[----:B------:R-:W-:-:S03]  /*04b0*/  @!P0 IMAD.MOV.U32 R7, RZ, RZ, 0x2 ;  /* 0x00000002ff078424 */ /* 0x000fc600078e00ff */
[----:B------:R-:W-:Y:S01]  /*04c0*/  ISETP.GE.AND P2, PT, R25, R2, PT ;  /* 0x000000021900720c */ /* 0x000fe20003f46270 */
[----:B------:R-:W-:-:S12]  /*04d0*/  @!P0 IMAD.WIDE.U32 R20, R6, R7, c[0x0][0x180] ;  /* 0x0000600006148625 */ /* 0x000fd800078e0007 */
[----:B------:R-:W-:Y:S01]  /*04e0*/  @!P2 IMAD.IADD R12, R0, 0x1, R25 ;  /* 0x00000001000ca824 */ /* 0x000fe200078e0219 */
[----:B------:R-:W-:Y:S01]  /*04f0*/  @!P2 IADD3 R25, R25, 0x80, RZ ;  /* 0x000000801919a810 */ /* 0x000fe20007ffe0ff */
[----:B------:R-:W-:Y:S01]  /*0500*/  @!P2 IMAD.MOV.U32 R13, RZ, RZ, 0x2 ;  /* 0x00000002ff0da424 */ /* 0x000fe200078e00ff */
[----:B------:R-:W-:Y:S01]  /*0510*/  PRMT R4, RZ, 0x7610, R4 ;  /* 0x00007610ff047816 */ /* 0x000fe20000000004 */
[----:B------:R-:W-:Y:S01]  /*0520*/  @!P0 IMAD.WIDE.U32 R6, R6, R7, c[0x0][0x188] ;  /* 0x0000620006068625 */ /* 0x000fe200078e0007 */
[C---:B------:R-:W-:Y:S01]  /*0530*/  ISETP.GE.AND P3, PT, R25.reuse, R2, PT ;  /* 0x000000021900720c */ /* 0x040fe20003f66270 */
[----:B------:R0:W2:Y:S02]  /*0540*/  @!P0 LDG.E.U16 R8, [R20.64] ;  /* 0x0000000414088981 */ /* 0x0000a4000c1e1500 */
[----:B------:R-:W-:Y:S01]  /*0550*/  @!P2 IMAD.WIDE.U32 R14, R12, R13, c[0x0][0x180] ;  /* 0x000060000c0ea625 */ /* 0x000fe200078e000d */
[----:B------:R-:W-:Y:S01]  /*0560*/  PRMT R24, RZ, 0x7610, R24 ;  /* 0x00007610ff187816 */ /* 0x000fe20000000018 */
[----:B------:R1:W3:Y:S04]  /*0570*/  @!P0 LDG.E.U16 R4, [R6.64] ;  /* 0x0000000406048981 */ /* 0x0002e8000c1e1500 */
[----:B------:R4:W5:Y:S04]  /*0580*/  @!P2 LDG.E.U16 R3, [R14.64] ;  /* 0x000000040e03a981 */ /* 0x000968000c1e1500 */
[----:B------:R-:W-:Y:S01]  /*0590*/  @!P3 IMAD.IADD R10, R0, 0x1, R25 ;  /* 0x00000001000ab824 */ /* 0x000fe200078e0219 */
[----:B------:R-:W-:-:S04]  /*05a0*/  @!P3 IADD3 R25, R25, 0x80, RZ ;  /* 0x000000801919b810 */ /* 0x000fc80007ffe0ff */
[----:B------:R-:W-:Y:S01]  /*05b0*/  ISETP.GE.AND P4, PT, R25, R2, PT ;  /* 0x000000021900720c */ /* 0x000fe20003f86270 */
[----:B------:R-:W-:Y:S01]  /*05c0*/  @!P2 IMAD.WIDE.U32 R12, R12, R13, c[0x0][0x188] ;  /* 0x000062000c0ca625 */ /* 0x000fe200078e000d */
[----:B------:R-:W-:-:S03]  /*05d0*/  PRMT R19, RZ, 0x7610, R19 ;  /* 0x00007610ff137816 */ /* 0x000fc60000000013 */
[----:B------:R-:W-:Y:S01]  /*05e0*/  @!P1 IMAD.WIDE.U32 R16, R22, R23, c[0x0][0x180] ;  /* 0x0000600016109625 */ /* 0x000fe200078e0017 */
[----:B------:R0:W3:Y:S03]  /*05f0*/  @!P2 LDG.E.U16 R24, [R12.64] ;  /* 0x000000040c18a981 */ /* 0x0000e6000c1e1500 */
[----:B----4-:R-:W-:Y:S01]  /*0600*/  @!P3 IMAD.MOV.U32 R15, RZ, RZ, 0x2 ;  /* 0x00000002ff0fb424 */ /* 0x010fe200078e00ff */
[----:B------:R4:W3:Y:S03]  /*0610*/  @!P1 LDG.E.U16 R19, [R16.64] ;  /* 0x0000000410139981 */ /* 0x0008e6000c1e1500 */
[----:B------:R-:W-:Y:S01]  /*0620*/  @!P4 IMAD.IADD R26, R0, 0x1, R25 ;  /* 0x00000001001ac824 */ /* 0x000fe200078e0219 */
[----:B------:R-:W-:-:S04]  /*0630*/  @!P4 IADD3 R25, R25, 0x80, RZ ;  /* 0x000000801919c810 */ /* 0x000fc80007ffe0ff */
[----:B------:R-:W-:Y:S02]  /*0640*/  ISETP.GE.AND P0, PT, R25, R2, PT ;  /* 0x000000021900720c */ /* 0x000fe40003f06270 */
[----:B------:R-:W-:Y:S01]  /*0650*/  PRMT R5, RZ, 0x7610, R5 ;  /* 0x00007610ff057816 */ /* 0x000fe20000000005 */
[----:B----4-:R-:W-:-:S05]  /*0660*/  @!P3 IMAD.WIDE.U32 R16, R10, R15, c[0x0][0x180] ;  /* 0x000060000a10b625 */ /* 0x010fca00078e000f */
[----:B------:R4:W3:Y:S01]  /*0670*/  @!P3 LDG.E.U16 R5, [R16.64] ;  /* 0x000000041005b981 */ /* 0x0008e2000c1e1500 */
[----:B-1----:R-:W-:Y:S01]  /*0680*/  PRMT R6, RZ, 0x7610, R6 ;  /* 0x00007610ff067816 */ /* 0x002fe20000000006 */
[----:B0-----:R-:W-:-:S04]  /*0690*/  @!P3 IMAD.WIDE.U32 R12, R10, R15, c[0x0][0x188] ;  /* 0x000062000a0cb625 */ /* 0x001fc800078e000f */
[----:B------:R-:W-:Y:S01]  /*06a0*/  @!P0 IMAD.IADD R28, R0, 0x1, R25 ;  /* 0x00000001001c8824 */ /* 0x000fe200078e0219 */
[----:B------:R-:W-:Y:S01]  /*06b0*/  @!P0 IADD3 R25, R25, 0x80, RZ ;  /* 0x0000008019198810 */ /* 0x000fe20007ffe0ff */
[----:B------:R-:W-:Y:S01]  /*06c0*/  @!P4 IMAD.MOV.U32 R27, RZ, RZ, 0x2 ;  /* 0x00000002ff1bc424 */ /* 0x000fe200078e00ff */
[----:B------:R-:W-:Y:S01]  /*06d0*/  PRMT R18, RZ, 0x7610, R18 ;  /* 0x00007610ff127816 */ /* 0x000fe20000000012 */
[----:B------:R-:W-:Y:S01]  /*06e0*/  @!P1 IMAD.WIDE.U32 R22, R22, R23, c[0x0][0x188] ;  /* 0x0000620016169625 */ /* 0x000fe200078e0017 */
[----:B------:R-:W-:Y:S01]  /*06f0*/  ISETP.GE.AND P2, PT, R25, R2, PT ;  /* 0x000000021900720c */ /* 0x000fe20003f46270 */
[----:B------:R0:W3:Y:S01]  /*0700*/  @!P3 LDG.E.U16 R6, [R12.64] ;  /* 0x000000040c06b981 */ /* 0x0000e2000c1e1500 */
[----:B------:R-:W-:Y:S01]  /*0710*/  PRMT R9, RZ, 0x7610, R9 ;  /* 0x00007610ff097816 */ /* 0x000fe20000000009 */
[CC--:B------:R-:W-:Y:S02]  /*0720*/  @!P4 IMAD.WIDE.U32 R20, R26.reuse, R27.reuse, c[0x0][0x180] ;  /* 0x000060001a14c625 */ /* 0x0c0fe400078e001b */
[----:B------:R1:W3:Y:S04]  /*0730*/  @!P1 LDG.E.U16 R18, [R22.64] ;  /* 0x0000000416129981 */ /* 0x0002e8000c1e1500 */
[----:B------:R1:W3:Y:S01]  /*0740*/  @!P4 LDG.E.U16 R9, [R20.64] ;  /* 0x000000041409c981 */ /* 0x0002e2000c1e1500 */
[----:B------:R-:W-:Y:S01]  /*0750*/  PRMT R10, RZ, 0x7610, R10 ;  /* 0x00007610ff0a7816 */ /* 0x000fe2000000000a */
[----:B----4-:R-:W-:Y:S01]  /*0760*/  @!P4 IMAD.WIDE.U32 R16, R26, R27, c[0x0][0x188] ;  /* 0x000062001a10c625 */ /* 0x010fe200078e001b */
[----:B------:R-:W-:-:S03]  /*0770*/  PRMT R26, RZ, 0x7610, R26 ;  /* 0x00007610ff1a7816 */ /* 0x000fc6000000001a */
[----:B0-----:R-:W-:Y:S01]  /*0780*/  @!P2 IMAD.IADD R12, R0, 0x1, R25 ;  /* 0x00000001000ca824 */ /* 0x001fe200078e0219 */
[----:B------:R0:W4:Y:S01]  /*0790*/  @!P4 LDG.E.U16 R10, [R16.64] ;  /* 0x00000004100ac981 */ /* 0x000122000c1e1500 */
[----:B------:R-:W-:-:S04]  /*07a0*/  @!P2 IMAD.MOV.U32 R13, RZ, RZ, 0x2 ;  /* 0x00000002ff0da424 */ /* 0x000fc800078e00ff */
[----:B-1----:R-:W-:Y:S01]  /*07b0*/  @!P2 IMAD.WIDE.U32 R22, R12, R13, c[0x0][0x180] ;  /* 0x000060000c16a625 */ /* 0x002fe200078e000d */
[----:B------:R-:W-:-:S03]  /*07c0*/  PRMT R7, RZ, 0x7610, R7 ;  /* 0x00007610ff077816 */ /* 0x000fc60000000007 */
[----:B------:R-:W-:Y:S01]  /*07d0*/  @!P0 IMAD.MOV.U32 R29, RZ, RZ, 0x2 ;  /* 0x00000002ff1d8424 */ /* 0x000fe200078e00ff */
[----:B------:R-:W4:Y:S01]  /*07e0*/  @!P2 LDG.E.U16 R26, [R22.64] ;  /* 0x00000004161aa981 */ /* 0x000f22000c1e1500 */
[----:B------:R-:W-:Y:S02]  /*07f0*/  PRMT R27, RZ, 0x7610, R27 ;  /* 0x00007610ff1b7816 */ /* 0x000fe4000000001b */
[----:B------:R-:W-:Y:S01]  /*0800*/  @!P0 IMAD.WIDE.U32 R14, R28, R29, c[0x0][0x180] ;  /* 0x000060001c0e8625 */ /* 0x000fe200078e001d */
[----:B------:R-:W-:-:S03]  /*0810*/  @!P2 IADD3 R25, R25, 0x80, RZ ;  /* 0x000000801919a810 */ /* 0x000fc60007ffe0ff */
[----:B------:R-:W-:Y:S01]  /*0820*/  @!P0 IMAD.WIDE.U32 R20, R28, R29, c[0x0][0x188] ;  /* 0x000062001c148625 */ /* 0x000fe200078e001d */
[----:B------:R-:W-:Y:S01]  /*0830*/  PRMT R28, RZ, 0x7610, R28 ;  /* 0x00007610ff1c7816 */ /* 0x000fe2000000001c */
[----:B------:R1:W4:Y:S02]  /*0840*/  @!P0 LDG.E.U16 R7, [R14.64] ;  /* 0x000000040e078981 */ /* 0x000324000c1e1500 */
[----:B------:R-:W-:Y:S02]  /*0850*/  @!P2 IMAD.WIDE.U32 R12, R12, R13, c[0x0][0x188] ;  /* 0x000062000c0ca625 */ /* 0x000fe400078e000d */
[----:B------:R0:W4:Y:S01]  /*0860*/  @!P0 LDG.E.U16 R27, [R20.64] ;  /* 0x00000004141b8981 */ /* 0x000122000c1e1500 */
[----:B------:R-:W-:-:S03]  /*0870*/  ISETP.GE.AND P0, PT, R25, R2, PT ;  /* 0x000000021900720c */ /* 0x000fc60003f06270 */
[----:B------:R0:W4:Y:S10]  /*0880*/  @!P2 LDG.E.U16 R28, [R12.64] ;  /* 0x000000040c1ca981 */ /* 0x000134000c1e1500 */
[----:B-1----:R-:W-:-:S02]  /*0890*/  @!P0 IMAD.IADD R14, R0, 0x1, R25 ;  /* 0x00000001000e8824 */ /* 0x002fc400078e0219 */
[----:B------:R-:W-:Y:S01]  /*08a0*/  @!P0 IMAD.MOV.U32 R15, RZ, RZ, 0x2 ;  /* 0x00000002ff0f8424 */ /* 0x000fe200078e00ff */
[----:B------:R-:W-:-:S03]  /*08b0*/  PRMT R25, RZ, 0x7610, R25 ;  /* 0x00007610ff197816 */ /* 0x000fc60000000019 */
[----:B0-----:R-:W-:-:S05]  /*08c0*/  @!P0 IMAD.WIDE.U32 R16, R14, R15, c[0x0][0x180] ;  /* 0x000060000e108625 */ /* 0x001fca00078e000f */
[----:B------:R-:W4:Y:S01]  /*08d0*/  @!P0 LDG.E.U16 R25, [R16.64] ;  /* 0x0000000410198981 */ /* 0x000f22000c1e1500 */
[----:B------:R-:W-:Y:S01]  /*08e0*/  PRMT R20, RZ, 0x7610, R20 ;  /* 0x00007610ff147816 */ /* 0x000fe20000000014 */
[----:B------:R-:W-:-:S05]  /*08f0*/  @!P0 IMAD.WIDE.U32 R14, R14, R15, c[0x0][0x188] ;  /* 0x000062000e0e8625 */ /* 0x000fca00078e000f */
[----:B------:R-:W4:Y:S01]  /*0900*/  @!P0 LDG.E.U16 R20, [R14.64] ;  /* 0x000000040e148981 */ /* 0x000f22000c1e1500 */
[----:B------:R-:W-:-:S04]  /*0910*/  IADD3 R13, R11, 0x100, RZ ;  /* 0x000001000b0d7810 */ /* 0x000fc80007ffe0ff */
[----:B------:R-:W-:Y:S02]  /*0920*/  ISETP.GE.AND P4, PT, R13, R2, PT ;  /* 0x000000020d00720c */ /* 0x000fe40003f86270 */
[----:B------:R-:W-:-:S04]  /*0930*/  IADD3 R21, R11, 0x80, RZ ;  /* 0x000000800b157810 */ /* 0x000fc80007ffe0ff */
[----:B------:R-:W-:Y:S02]  /*0940*/  ISETP.GE.AND P3, PT, R21, R2, PT ;  /* 0x000000021500720c */ /* 0x000fe40003f66270 */
[----:B------:R-:W-:Y:S01]  /*0950*/  IADD3 R13, R11, 0x200, RZ ;  /* 0x000002000b0d7810 */ /* 0x000fe20007ffe0ff */
[----:B------:R-:W-:Y:S01]  /*0960*/  BSSY B0, `(.L_x_807) ;  /* 0x0000065000007945 */ /* 0x000fe20003800000 */
[----:B------:R-:W-:Y:S09]  /*0970*/  BSSY B1, `(.L_x_808) ;  /* 0x000005c000017945 */ /* 0x000ff20003800000 */
[----:B--2---:R-:W-:-:S02]  /*0980*/  @!P3 PRMT R8, RZ, 0x5410, R8 ;  /* 0x00005410ff08b816 */ /* 0x004fc40000000008 */
[----:B-----5:R-:W-:-:S04]  /*0990*/  @!P4 PRMT R3, RZ, 0x5410, R3 ;  /* 0x00005410ff03c816 */ /* 0x020fc80000000003 */
[----:B------:R-:W-:Y:S02]  /*09a0*/  FSETP.GT.OR P6, PT, R3, RZ, P4 ;  /* 0x000000ff0300720b */ /* 0x000fe400027c4400 */
[----:B------:R-:W-:-:S04]  /*09b0*/  IADD3 R3, R11, 0x180, RZ ;  /* 0x000001800b037810 */ /* 0x000fc80007ffe0ff */
[----:B------:R-:W-:Y:S02]  /*09c0*/  ISETP.GE.AND P0, PT, R3, R2, PT ;  /* 0x000000020300720c */ /* 0x000fe40003f06270 */
[----:B------:R-:W-:Y:S02]  /*09d0*/  FSETP.GT.OR P2, PT, R8, RZ, P3 ;  /* 0x000000ff0800720b */ /* 0x000fe40001f44400 */
[----:B---3--:R-:W-:Y:S02]  /*09e0*/  @!P4 PRMT R3, RZ, 0x5410, R24 ;  /* 0x00005410ff03c816 */ /* 0x008fe40000000018 */
[----:B------:R-:W-:-:S03]  /*09f0*/  @!P3 PRMT R4, RZ, 0x5410, R4 ;  /* 0x00005410ff04b816 */ /* 0x000fc60000000004 */
[----:B------:R-:W-:Y:S01]  /*0a00*/  @!P6 FMUL.FTZ R3, R3, c[0x0][0x168] ;  /* 0x00005a000303ea20 */ /* 0x000fe20000410000 */
[----:B------:R-:W-:-:S05]  /*0a10*/  @!P1 PRMT R19, RZ, 0x5410, R19 ;  /* 0x00005410ff139816 */ /* 0x000fca0000000013 */
[----:B------:R-:W-:Y:S01]  /*0a20*/  @!P2 FMUL.FTZ R4, R4, c[0x0][0x168] ;  /* 0x00005a000404aa20 */ /* 0x000fe20000410000 */
[----:B------:R-:W-:Y:S02]  /*0a30*/  @!P4 F2FP.BF16.PACK_AB R3, RZ, R3 ;  /* 0x00000003ff03c23e */ /* 0x000fe400000010ff */
[----:B------:R-:W-:Y:S02]  /*0a40*/  ISETP.GE.AND P2, PT, R13, R2, PT ;  /* 0x000000020d00720c */ /* 0x000fe40003f46270 */
[----:B------:R-:W-:-:S04]  /*0a50*/  @!P0 PRMT R5, RZ, 0x5410, R5 ;  /* 0x00005410ff058816 */ /* 0x000fc80000000005 */
[----:B------:R-:W-:Y:S02]  /*0a60*/  FSETP.GT.OR P4, PT, R5, RZ, P0 ;  /* 0x000000ff0500720b */ /* 0x000fe40000784400 */
[----:B------:R-:W-:Y:S02]  /*0a70*/  FSETP.GT.OR P5, PT, R19, RZ, P1 ;  /* 0x000000ff1300720b */ /* 0x000fe40000fa4400 */
[----:B------:R-:W-:Y:S02]  /*0a80*/  IADD3 R13, R11, 0x280, RZ ;  /* 0x000002800b0d7810 */ /* 0x000fe40007ffe0ff */
[----:B------:R-:W-:Y:S02]  /*0a90*/  @!P3 F2FP.BF16.PACK_AB R4, RZ, R4 ;  /* 0x00000004ff04b23e */ /* 0x000fe400000010ff */
[----:B------:R-:W-:Y:S02]  /*0aa0*/  @!P0 PRMT R5, RZ, 0x5410, R6 ;  /* 0x00005410ff058816 */ /* 0x000fe40000000006 */
[----:B------:R-:W-:-:S02]  /*0ab0*/  ISETP.GE.AND P3, PT, R13, R2, PT ;  /* 0x000000020d00720c */ /* 0x000fc40003f66270 */
[----:B------:R-:W-:Y:S02]  /*0ac0*/  IADD3 R13, R11, 0x300, RZ ;  /* 0x000003000b0d7810 */ /* 0x000fe40007ffe0ff */
[----:B------:R-:W-:Y:S01]  /*0ad0*/  @!P1 PRMT R18, RZ, 0x5410, R18 ;  /* 0x00005410ff129816 */ /* 0x000fe20000000012 */
[----:B------:R-:W-:Y:S01]  /*0ae0*/  @!P4 FMUL.FTZ R5, R5, c[0x0][0x168] ;  /* 0x00005a000505ca20 */ /* 0x000fe20000410000 */
[----:B------:R-:W-:Y:S02]  /*0af0*/  @!P2 PRMT R9, RZ, 0x5410, R9 ;  /* 0x00005410ff09a816 */ /* 0x000fe40000000009 */
[----:B------:R-:W-:Y:S01]  /*0b00*/  ISETP.GE.AND P4, PT, R13, R2, PT ;  /* 0x000000020d00720c */ /* 0x000fe20003f86270 */
[----:B------:R-:W-:Y:S01]  /*0b10*/  @!P5 FMUL.FTZ R18, R18, c[0x0][0x168] ;  /* 0x00005a001212da20 */ /* 0x000fe20000410000 */
[----:B------:R-:W-:Y:S02]  /*0b20*/  FSETP.GT.OR P5, PT, R9, RZ, P2 ;  /* 0x000000ff0900720b */ /* 0x000fe400017a4400 */
[----:B----4-:R-:W-:-:S09]  /*0b30*/  @!P2 PRMT R9, RZ, 0x5410, R10 ;  /* 0x00005410ff09a816 */ /* 0x010fd2000000000a */
[----:B------:R-:W-:Y:S02]  /*0b40*/  @!P4 PRMT R26, RZ, 0x5410, R26 ;  /* 0x00005410ff1ac816 */ /* 0x000fe4000000001a */
[----:B------:R-:W-:Y:S02]  /*0b50*/  @!P5 FMUL.FTZ R9, R9, c[0x0][0x168] ;  /* 0x00005a000909da20 */ /* 0x000fe40000410000 */
[----:B------:R-:W-:Y:S02]  /*0b60*/  FSETP.GT.OR P5, PT, R26, RZ, P4 ;  /* 0x000000ff1a00720b */ /* 0x000fe400027a4400 */
[----:B------:R-:W-:-:S04]  /*0b70*/  @!P3 PRMT R7, RZ, 0x5410, R7 ;  /* 0x00005410ff07b816 */ /* 0x000fc80000000007 */
[----:B------:R-:W-:Y:S02]  /*0b80*/  FSETP.GT.OR P6, PT, R7, RZ, P3 ;  /* 0x000000ff0700720b */ /* 0x000fe40001fc4400 */
[----:B------:R-:W-:Y:S02]  /*0b90*/  IADD3 R7, R11, 0x380, RZ ;  /* 0x000003800b077810 */ /* 0x000fe40007ffe0ff */
[----:B------:R-:W-:-:S05]  /*0ba0*/  @!P4 PRMT R28, RZ, 0x5410, R28 ;  /* 0x00005410ff1cc816 */ /* 0x000fca000000001c */
[----:B------:R-:W-:Y:S01]  /*0bb0*/  @!P5 FMUL.FTZ R28, R28, c[0x0][0x168] ;  /* 0x00005a001c1cda20 */ /* 0x000fe20000410000 */
[----:B------:R-:W-:Y:S01]  /*0bc0*/  ISETP.GE.AND P5, PT, R7, R2, PT ;  /* 0x000000020700720c */ /* 0x000fe20003fa6270 */
[----:B------:R-:W-:Y:S01]  /*0bd0*/  @!P1 IMAD.IADD R6, R0, 0x1, R11 ;  /* 0x0000000100069824 */ /* 0x000fe200078e020b */
[----:B------:R-:W-:Y:S01]  /*0be0*/  @!P3 PRMT R8, RZ, 0x5410, R27 ;  /* 0x00005410ff08b816 */ /* 0x000fe2000000001b */
[----:B------:R-:W-:Y:S01]  /*0bf0*/  @!P1 IMAD.MOV.U32 R7, RZ, RZ, 0x2 ;  /* 0x00000002ff079424 */ /* 0x000fe200078e00ff */
[----:B------:R-:W-:Y:S01]  /*0c00*/  @!P1 F2FP.BF16.PACK_AB R18, RZ, R18 ;  /* 0x00000012ff12923e */ /* 0x000fe200000010ff */
[----:B------:R-:W-:Y:S02]  /*0c10*/  @!P1 IMAD.MOV.U32 R11, RZ, RZ, R21 ;  /* 0x000000ffff0b9224 */ /* 0x000fe400078e0015 */
[----:B------:R-:W-:-:S04]  /*0c20*/  @!P1 IMAD.WIDE.U32 R6, R6, R7, c[0x0][0x178] ;  /* 0x00005e0006069625 */ /* 0x000fc800078e0007 */
[----:B------:R-:W-:Y:S02]  /*0c30*/  @!P6 FMUL.FTZ R8, R8, c[0x0][0x168] ;  /* 0x00005a000808ea20 */ /* 0x000fe40000410000 */
[----:B------:R-:W-:Y:S01]  /*0c40*/  @!P5 PRMT R25, RZ, 0x5410, R25 ;  /* 0x00005410ff19d816 */ /* 0x000fe20000000019 */
[----:B------:R0:W-:Y:S03]  /*0c50*/  @!P1 STG.E.U16 [R6.64], R18 ;  /* 0x0000001206009986 */ /* 0x0001e6000c101504 */
[----:B------:R-:W-:Y:S02]  /*0c60*/  FSETP.GT.OR P6, PT, R25, RZ, P5 ;  /* 0x000000ff1900720b */ /* 0x000fe40002fc4400 */
[----:B------:R-:W-:Y:S02]  /*0c70*/  ISETP.GE.AND P1, PT, R11, R2, PT ;  /* 0x000000020b00720c */ /* 0x000fe40003f26270 */
[----:B------:R-:W-:-:S02]  /*0c80*/  @!P5 PRMT R20, RZ, 0x5410, R20 ;  /* 0x00005410ff14d816 */ /* 0x000fc40000000014 */
[----:B------:R-:W-:Y:S02]  /*0c90*/  @!P0 F2FP.BF16.PACK_AB R10, RZ, R5 ;  /* 0x00000005ff0a823e */ /* 0x000fe400000010ff */
[----:B------:R-:W-:-:S05]  /*0ca0*/  @!P2 F2FP.BF16.PACK_AB R9, RZ, R9 ;  /* 0x00000009ff09a23e */ /* 0x000fca00000010ff */
[----:B------:R-:W-:Y:S01]  /*0cb0*/  @!P6 FMUL.FTZ R20, R20, c[0x0][0x168] ;  /* 0x00005a001414ea20 */ /* 0x000fe20000410000 */
[----:B------:R-:W-:Y:S02]  /*0cc0*/  @!P3 F2FP.BF16.PACK_AB R8, RZ, R8 ;  /* 0x00000008ff08b23e */ /* 0x000fe400000010ff */
[----:B0-----:R-:W-:Y:S02]  /*0cd0*/  @!P4 F2FP.BF16.PACK_AB R7, RZ, R28 ;  /* 0x0000001cff07c23e */ /* 0x001fe400000010ff */
[----:B------:R-:W-:Y:S01]  /*0ce0*/  @!P5 F2FP.BF16.PACK_AB R5, RZ, R20 ;  /* 0x00000014ff05d23e */ /* 0x000fe200000010ff */
[----:B------:R-:W-:Y:S05]  /*0cf0*/  @P1 BRA `(.L_x_809) ;  /* 0x000000c000001947 */ /* 0x000fea0003800000 */
[----:B------:R-:W-:Y:S01]  /*0d00*/  IMAD.IADD R12, R0, 0x1, R11 ;  /* 0x00000001000c7824 */ /* 0x000fe200078e020b */
[----:B------:R-:W-:Y:S01]  /*0d10*/  IADD3 R11, R11, 0x80, RZ ;  /* 0x000000800b0b7810 */ /* 0x000fe20007ffe0ff */
[----:B------:R-:W-:-:S03]  /*0d20*/  IMAD.MOV.U32 R13, RZ, RZ, 0x2 ;  /* 0x00000002ff0d7424 */ /* 0x000fc600078e00ff */
[----:B------:R-:W-:Y:S01]  /*0d30*/  ISETP.GE.AND P0, PT, R11, R2, PT ;  /* 0x000000020b00720c */ /* 0x000fe20003f06270 */
[----:B------:R-:W-:-:S05]  /*0d40*/  IMAD.WIDE.U32 R12, R12, R13, c[0x0][0x178] ;  /* 0x00005e000c0c7625 */ /* 0x000fca00078e000d */
[----:B------:R0:W-:Y:S07]  /*0d50*/  STG.E.U16 [R12.64], R4 ;  /* 0x000000040c007986 */ /* 0x0001ee000c101504 */
[----:B------:R-:W-:Y:S05]  /*0d60*/  @P0 BRA `(.L_x_810) ;  /* 0x000000c000000947 */ /* 0x000fea0003800000 */
[----:B0-----:R-:W-:Y:S01]  /*0d70*/  IMAD.IADD R12, R0, 0x1, R11 ;  /* 0x00000001000c7824 */ /* 0x001fe200078e020b */
[----:B------:R-:W-:Y:S01]  /*0d80*/  IADD3 R11, R11, 0x80, RZ ;  /* 0x000000800b0b7810 */ /* 0x000fe20007ffe0ff */
[----:B------:R-:W-:-:S04]  /*0d90*/  IMAD.MOV.U32 R13, RZ, RZ, 0x2 ;  /* 0x00000002ff0d7424 */ /* 0x000fc800078e00ff */
[----:B------:R-:W-:-:S05]  /*0da0*/  IMAD.WIDE.U32 R12, R12, R13, c[0x0][0x178] ;  /* 0x00005e000c0c7625 */ /* 0x000fca00078e000d */
[----:B------:R0:W-:Y:S02]  /*0db0*/  STG.E.U16 [R12.64], R3 ;  /* 0x000000030c007986 */ /* 0x0001e4000c101504 */
.L_x_809:
[----:B------:R-:W-:-:S13]  /*0dc0*/  ISETP.GE.AND P0, PT, R11, R2, PT ;  /* 0x000000020b00720c */ /* 0x000fda0003f06270 */
[----:B------:R-:W-:Y:S05]  /*0dd0*/  @P0 BRA `(.L_x_811) ;  /* 0x000000c000000947 */ /* 0x000fea0003800000 */
[----:B0-----:R-:W-:Y:S01]  /*0de0*/  IMAD.IADD R12, R0, 0x1, R11 ;  /* 0x00000001000c7824 */ /* 0x001fe200078e020b */
[----:B------:R-:W-:Y:S01]  /*0df0*/  IADD3 R11, R11, 0x80, RZ ;  /* 0x000000800b0b7810 */ /* 0x000fe20007ffe0ff */
[----:B------:R-:W-:-:S04]  /*0e00*/  IMAD.MOV.U32 R13, RZ, RZ, 0x2 ;  /* 0x00000002ff0d7424 */ /* 0x000fc800078e00ff */
[----:B------:R-:W-:-:S05]  /*0e10*/  IMAD.WIDE.U32 R12, R12, R13, c[0x0][0x178] ;  /* 0x00005e000c0c7625 */ /* 0x000fca00078e000d */
[----:B------:R0:W-:Y:S02]  /*0e20*/  STG.E.U16 [R12.64], R10 ;  /* 0x0000000a0c007986 */ /* 0x0001e4000c101504 */
.L_x_810:
[----:B------:R-:W-:-:S13]  /*0e30*/  ISETP.GE.AND P0, PT, R11, R2, PT ;  /* 0x000000020b00720c */ /* 0x000fda0003f06270 */
[----:B------:R-:W-:Y:S05]  /*0e40*/  @P0 BRA `(.L_x_812) ;  /* 0x000000e000000947 */ /* 0x000fea0003800000 */
[----:B0-----:R-:W-:Y:S01]  /*0e50*/  IMAD.IADD R12, R0, 0x1, R11 ;  /* 0x00000001000c7824 */ /* 0x001fe200078e020b */
[----:B------:R-:W-:Y:S01]  /*0e60*/  IADD3 R11, R11, 0x80, RZ ;  /* 0x000000800b0b7810 */ /* 0x000fe20007ffe0ff */
[----:B------:R-:W-:-:S04]  /*0e70*/  IMAD.MOV.U32 R13, RZ, RZ, 0x2 ;  /* 0x00000002ff0d7424 */ /* 0x000fc800078e00ff */
[----:B------:R-:W-:-:S05]  /*0e80*/  IMAD.WIDE.U32 R12, R12, R13, c[0x0][0x178] ;  /* 0x00005e000c0c7625 */ /* 0x000fca00078e000d */
[----:B------:R0:W-:Y:S02]  /*0e90*/  STG.E.U16 [R12.64], R9 ;  /* 0x000000090c007986 */ /* 0x0001e4000c101504 */
.L_x_811:
[----:B------:R-:W-:-:S13]  /*0ea0*/  ISETP.GE.AND P0, PT, R11, R2, PT ;  /* 0x000000020b00720c */ /* 0x000fda0003f06270 */
[----:B------:R-:W-:Y:S01]  /*0eb0*/  @P0 BREAK B1 ;  /* 0x0000000000010942 */ /* 0x000fe20003800000 */
[----:B------:R-:W-:Y:S05]  /*0ec0*/  @P0 BRA `(.L_x_813) ;  /* 0x000000e000000947 */ /* 0x000fea0003800000 */
[----:B0-----:R-:W-:Y:S01]  /*0ed0*/  IMAD.IADD R9, R0, 0x1, R11 ;  /* 0x0000000100097824 */ /* 0x001fe200078e020b */
[----:B------:R-:W-:Y:S01]  /*0ee0*/  PRMT R3, R8, 0x7610, R3 ;  /* 0x0000761008037816 */ /* 0x000fe20000000003 */
[----:B------:R-:W-:Y:S01]  /*0ef0*/  IMAD.MOV.U32 R4, RZ, RZ, 0x2 ;  /* 0x00000002ff047424 */ /* 0x000fe200078e00ff */
[----:B------:R-:W-:-:S03]  /*0f00*/  IADD3 R11, R11, 0x80, RZ ;  /* 0x000000800b0b7810 */ /* 0x000fc60007ffe0ff */
[----:B------:R-:W-:-:S05]  /*0f10*/  IMAD.WIDE.U32 R8, R9, R4, c[0x0][0x178] ;  /* 0x00005e0009087625 */ /* 0x000fca00078e0004 */
[----:B------:R0:W-:Y:S02]  /*0f20*/  STG.E.U16 [R8.64], R3 ;  /* 0x0000000308007986 */ /* 0x0001e4000c101504 */
.L_x_812:
[----:B------:R-:W-:Y:S05]  /*0f30*/  BSYNC B1 ;  /* 0x0000000000017941 */ /* 0x000fea0003800000 */
.L_x_808:
[----:B------:R-:W-:Y:S02]  /*0f40*/  ISETP.GE.AND P0, PT, R11, R2, PT ;  /* 0x000000020b00720c */ /* 0x000fe40003f06270 */
[----:B0-----:R-:W-:-:S11]  /*0f50*/  PRMT R4, R7, 0x7610, R4 ;  /* 0x0000761007047816 */ /* 0x001fd60000000004 */
[----:B------:R-:W-:Y:S01]  /*0f60*/  @!P0 IMAD.IADD R6, R0, 0x1, R11 ;  /* 0x0000000100068824 */ /* 0x000fe200078e020b */
[----:B------:R-:W-:Y:S01]  /*0f70*/  @!P0 IADD3 R11, R11, 0x80, RZ ;  /* 0x000000800b0b8810 */ /* 0x000fe20007ffe0ff */
[----:B------:R-:W-:-:S04]  /*0f80*/  @!P0 IMAD.MOV.U32 R3, RZ, RZ, 0x2 ;  /* 0x00000002ff038424 */ /* 0x000fc800078e00ff */
[----:B------:R-:W-:-:S05]  /*0f90*/  @!P0 IMAD.WIDE.U32 R6, R6, R3, c[0x0][0x178] ;  /* 0x00005e0006068625 */ /* 0x000fca00078e0003 */
[----:B------:R0:W-:Y:S02]  /*0fa0*/  @!P0 STG.E.U16 [R6.64], R4 ;  /* 0x0000000406008986 */ /* 0x0001e4000c101504 */
.L_x_813:
[----:B------:R-:W-:Y:S05]  /*0fb0*/  BSYNC B0 ;  /* 0x0000000000007941 */ /* 0x000fea0003800000 */
.L_x_807:
[----:B------:R-:W-:Y:S01]  /*0fc0*/  WARPSYNC 0xffffffff ;  /* 0xffffffff00007948 */ /* 0x000fe20003800000 */
[----:B------:R-:W-:-:S13]  /*0fd0*/  ISETP.GE.AND P0, PT, R11, R2, PT ;  /* 0x000000020b00720c */ /* 0x000fda0003f06270 */
[----:B------:R-:W-:Y:S05]  /*0fe0*/  @P0 EXIT ;  /* 0x000000000000094d */ /* 0x000fea0003800000 */
[----:B------:R-:W-:Y:S02]  /*0ff0*/  IMAD.IADD R2, R0, 0x1, R11 ;  /* 0x0000000100027824 */ /* 0x000fe400078e020b */
[----:B0-----:R-:W-:-:S04]  /*1000*/  IMAD.MOV.U32 R3, RZ, RZ, 0x2 ;  /* 0x00000002ff037424 */ /* 0x001fc800078e00ff */
[----:B------:R-:W-:-:S05]  /*1010*/  IMAD.WIDE.U32 R2, R2, R3, c[0x0][0x178] ;  /* 0x00005e0002027625 */ /* 0x000fca00078e0003 */
[----:B------:R-:W-:Y:S01]  /*1020*/  STG.E.U16 [R2.64], R5 ;  /* 0x0000000502007986 */ /* 0x000fe2000c101504 */
[----:B------:R-:W-:Y:S05]  /*1030*/  EXIT ;  /* 0x000000000000794d */ /* 0x000fea0003800000 */
.L_x_814:
        /* <DEDUP_REMOVED lines=12> */
.L_x_5442:


//--------------------- .text._ZN2at6native29vectorized_elementwise_kernelILi4EZZZNS0_66_GLOBAL__N__d53a5ca4_28_ActivationLeakyReluKernel_cu_9e10b42f_310526leaky_relu_backward_kernelERNS_18TensorIteratorBaseERKN3c106ScalarEENKUlvE_clEvENKUlvE2_clEvEUlNS5_8BFloat16ESB_E_St5arrayIPcLm3EEEEviT0_T1_ --------------------------
	.section	.text._ZN2at6native29vectorized_elementwise_kernelILi4EZZZNS0_66_GLOBAL__N__d53a5ca4_28_ActivationLeakyReluKernel_cu_9e10b42f_310526leaky_relu_backward_kernelERNS_18TensorIteratorBaseERKN3c106ScalarEENKUlvE_clEvENKUlvE2_clEvEUlNS5_8BFloat16ESB_E_St5arrayIPcLm3EEEEviT0_T1_,"ax",@progbits
	.sectioninfo	@"SHI_REGISTERS=32"
	.align	128
        .global         _ZN2at6native29vectorized_elementwise_kernelILi4EZZZNS0_66_GLOBAL__N__d53a5ca4_28_ActivationLeakyReluKernel_cu_9e10b42f_310526leaky_relu_backward_kernelERNS_18TensorIteratorBaseERKN3c106ScalarEENKUlvE_clEvENKUlvE2_clEvEUlNS5_8BFloat16ESB_E_St5arrayIPcLm3EEEEviT0_T1_
        .type           _ZN2at6native29vectorized_elementwise_kernelILi4EZZZNS0_66_GLOBAL__N__d53a5ca4_28_ActivationLeakyReluKernel_cu_9e10b42f_310526leaky_relu_backward_kernelERNS_18TensorIteratorBaseERKN3c106ScalarEENKUlvE_clEvENKUlvE2_clEvEUlNS5_8BFloat16ESB_E_St5arrayIPcLm3EEEEviT0_T1_,@function
        .size           _ZN2at6native29vectorized_elementwise_kernelILi4EZZZNS0_66_GLOBAL__N__d53a5ca4_28_ActivationLeakyReluKernel_cu_9e10b42f_310526leaky_relu_backward_kernelERNS_18TensorIteratorBaseERKN3c106ScalarEENKUlvE_clEvENKUlvE2_clEvEUlNS5_8BFloat16ESB_E_St5arrayIPcLm3EEEEviT0_T1_,(.L_x_5443 - _ZN2at6native29vectorized_elementwise_kernelILi4EZZZNS0_66_GLOBAL__N__d53a5ca4_28_ActivationLeakyReluKernel_cu_9e10b42f_310526leaky_relu_backward_kernelERNS_18TensorIteratorBaseERKN3c106ScalarEENKUlvE_clEvENKUlvE2_clEvEUlNS5_8BFloat16ESB_E_St5arrayIPcLm3EEEEviT0_T1_)
        .other          _ZN2at6native29vectorized_elementwise_kernelILi4EZZZNS0_66_GLOBAL__N__d53a5ca4_28_ActivationLeakyReluKernel_cu_9e10b42f_310526leaky_relu_backward_kernelERNS_18TensorIteratorBaseERKN3c106ScalarEENKUlvE_clEvENKUlvE2_clEvEUlNS5_8BFloat16ESB_E_St5arrayIPcLm3EEEEviT0_T1_,@"STO_CUDA_ENTRY STV_DEFAULT"
_ZN2at6native29vectorized_elementwise_kernelILi4EZZZNS0_66_GLOBAL__N__d53a5ca4_28_ActivationLeakyReluKernel_cu_9e10b42f_310526leaky_relu_backward_kernelERNS_18TensorIteratorBaseERKN3c106ScalarEENKUlvE_clEvENKUlvE2_clEvEUlNS5_8BFloat16ESB_E_St5arrayIPcLm3EEEEviT0_T1_:
.text._ZN2at6native29vectorized_elementwise_kernelILi4EZZZNS0_66_GLOBAL__N__d53a5ca4_28_ActivationLeakyReluKernel_cu_9e10b42f_310526leaky_relu_backward_kernelERNS_18TensorIteratorBaseERKN3c106ScalarEENKUlvE_clEvENKUlvE2_clEvEUlNS5_8BFloat16ESB_E_St5arrayIPcLm3EEEEviT0_T1_:
        /* <DEDUP_REMOVED lines=11> */
[----:B------:R-:W2:Y:S01]  /*00b0*/  LDG.E.64 R14, [R10.64] ;  /* 0x000000040a0e7981 */ /* 0x000ea2000c1e1b00 */
[----:B------:R-:W-:-:S03]  /*00c0*/  IMAD.WIDE R2, R0, R5, c[0x0][0x188] ;  /* 0x0000620000027625 */ /* 0x000fc600078e0205 */
[----:B------:R2:W3:Y:S03]  /*00d0*/  LDG.E.64 R8, [R10.64+0x400] ;  /* 0x000400040a087981 */ /* 0x0004e6000c1e1b00 */
[----:B------:R-:W-:-:S05]  /*00e0*/  IMAD.WIDE.U32 R12, R4, 0x8, R2 ;  /* 0x00000008040c7825 */ /* 0x000fca00078e0002 */
[----:B------:R-:W4:Y:S04]  /*00f0*/  LDG.E.64 R6, [R12.64] ;  /* 0x000000040c067981 */ /* 0x000f28000c1e1b00 */
[----:B------:R-:W5:Y:S01]  /*0100*/  LDG.E.64 R2, [R12.64+0x400] ;  /* 0x000400040c027981 */ /* 0x000f62000c1e1b00 */
[----:B--2---:R-:W-:-:S04]  /*0110*/  PRMT R10, RZ, 0x5410, R14 ;  /* 0x00005410ff0a7816 */ /* 0x004fc8000000000e */
[----:B------:R-:W-:Y:S02]  /*0120*/  FSETP.GT.FTZ.AND P6, PT, R10, RZ, PT ;  /* 0x000000ff0a00720b */ /* 0x000fe40003fd4000 */
[----:B------:R-:W-:-:S04]  /*0130*/  PRMT R10, RZ, 0x7610, R14 ;  /* 0x00007610ff0a7816 */ /* 0x000fc8000000000e */
[----:B------:R-:W-:Y:S02]  /*0140*/  FSETP.GT.FTZ.AND P5, PT, R10, RZ, PT ;  /* 0x000000ff0a00720b */ /* 0x000fe40003fb4000 */
[----:B------:R-:W-:-:S04]  /*0150*/  PRMT R10, RZ, 0x5410, R15 ;  /* 0x00005410ff0a7816 */ /* 0x000fc8000000000f */
[----:B------:R-:W-:Y:S02]  /*0160*/  FSETP.GT.FTZ.AND P4, PT, R10, RZ, PT ;  /* 0x000000ff0a00720b */ /* 0x000fe40003f94000 */
[----:B------:R-:W-:Y:S02]  /*0170*/  PRMT R10, RZ, 0x7610, R15 ;  /* 0x00007610ff0a7816 */ /* 0x000fe4000000000f */
[----:B-----5:R-:W-:Y:S02]  /*0180*/  PRMT R11, RZ, 0x7610, R2 ;  /* 0x00007610ff0b7816 */ /* 0x020fe40000000002 */
[----:B------:R-:W-:Y:S02]  /*0190*/  FSETP.GT.FTZ.AND P3, PT, R10, RZ, PT ;  /* 0x000000ff0a00720b */ /* 0x000fe40003f74000 */
[--C-:B---3--:R-:W-:Y:S02]  /*01a0*/  PRMT R10, RZ, 0x5410, R8.reuse ;  /* 0x00005410ff0a7816 */ /* 0x108fe40000000008 */
[----:B------:R-:W-:-:S02]  /*01b0*/  PRMT R8, RZ, 0x7610, R8 ;  /* 0x00007610ff087816 */ /* 0x000fc40000000008 */
[----:B------:R-:W-:Y:S02]  /*01c0*/  FSETP.GT.FTZ.AND P2, PT, R10, RZ, PT ;  /* 0x000000ff0a00720b */ /* 0x000fe40003f54000 */
[----:B------:R-:W-:Y:S02]  /*01d0*/  FSETP.GT.FTZ.AND P1, PT, R8, RZ, PT ;  /* 0x000000ff0800720b */ /* 0x000fe40003f34000 */
[--C-:B------:R-:W-:Y:S02]  /*01e0*/  PRMT R8, RZ, 0x5410, R9.reuse ;  /* 0x00005410ff087816 */ /* 0x100fe40000000009 */
[----:B------:R-:W-:Y:S02]  /*01f0*/  PRMT R9, RZ, 0x7610, R9 ;  /* 0x00007610ff097816 */ /* 0x000fe40000000009 */
[----:B------:R-:W-:Y:S02]  /*0200*/  FSETP.GT.FTZ.AND P0, PT, R8, RZ, PT ;  /* 0x000000ff0800720b */ /* 0x000fe40003f14000 */
[----:B----4-:R-:W-:-:S02]  /*0210*/  PRMT R8, RZ, 0x5410, R6 ;  /* 0x00005410ff087816 */ /* 0x010fc40000000006 */
[----:B------:R-:W-:Y:S02]  /*0220*/  PRMT R10, RZ, 0x5410, R2 ;  /* 0x00005410ff0a7816 */ /* 0x000fe40000000002 */
[----:B------:R-:W-:Y:S01]  /*0230*/  PRMT R12, RZ, 0x5410, R3 ;  /* 0x00005410ff0c7816 */ /* 0x000fe20000000003 */
[----:B------:R-:W-:Y:S01]  /*0240*/  @!P6 FMUL.FTZ R8, R8, c[0x0][0x168] ;  /* 0x00005a000808ea20 */ /* 0x000fe20000410000 */
[----:B------:R-:W-:Y:S01]  /*0250*/  FSETP.GT.FTZ.AND P6, PT, R9, RZ, PT ;  /* 0x000000ff0900720b */ /* 0x000fe20003fd4000 */
[----:B------:R-:W-:Y:S01]  /*0260*/  @!P2 FMUL.FTZ R10, R10, c[0x0][0x168] ;  /* 0x00005a000a0aaa20 */ /* 0x000fe20000410000 */
[----:B------:R-:W-:Y:S01]  /*0270*/  PRMT R9, RZ, 0x7610, R6 ;  /* 0x00007610ff097816 */ /* 0x000fe20000000006 */
[----:B------:R-:W-:Y:S01]  /*0280*/  @!P1 FMUL.FTZ R11, R11, c[0x0][0x168] ;  /* 0x00005a000b0b9a20 */ /* 0x000fe20000410000 */
[--C-:B------:R-:W-:Y:S01]  /*0290*/  PRMT R6, RZ, 0x5410, R7.reuse ;  /* 0x00005410ff067816 */ /* 0x100fe20000000007 */
[----:B------:R-:W-:Y:S01]  /*02a0*/  @!P0 FMUL.FTZ R12, R12, c[0x0][0x168] ;  /* 0x00005a000c0c8a20 */ /* 0x000fe20000410000 */
[----:B------:R-:W-:Y:S01]  /*02b0*/  PRMT R7, RZ, 0x7610, R7 ;  /* 0x00007610ff077816 */ /* 0x000fe20000000007 */
[----:B------:R-:W-:Y:S01]  /*02c0*/  @!P5 FMUL.FTZ R9, R9, c[0x0][0x168] ;  /* 0x00005a000909da20 */ /* 0x000fe20000410000 */
[----:B------:R-:W-:Y:S01]  /*02d0*/  PRMT R13, RZ, 0x7610, R3 ;  /* 0x00007610ff0d7816 */ /* 0x000fe20000000003 */
[----:B------:R-:W-:Y:S01]  /*02e0*/  IMAD.WIDE.U32 R2, R0, R5, c[0x0][0x178] ;  /* 0x00005e0000027625 */ /* 0x000fe200078e0005 */
[----:B------:R-:W-:-:S02]  /*02f0*/  F2FP.BF16.PACK_AB R10, R11, R10 ;  /* 0x0000000a0b0a723e */ /* 0x000fc400000010ff */
[----:B------:R-:W-:Y:S01]  /*0300*/  F2FP.BF16.PACK_AB R8, R9, R8 ;  /* 0x000000080908723e */ /* 0x000fe200000010ff */
[----:B------:R-:W-:Y:S02]  /*0310*/  @!P4 FMUL.FTZ R6, R6, c[0x0][0x168] ;  /* 0x00005a000606ca20 */ /* 0x000fe40000410000 */
[----:B------:R-:W-:Y:S02]  /*0320*/  @!P3 FMUL.FTZ R7, R7, c[0x0][0x168] ;  /* 0x00005a000707ba20 */ /* 0x000fe40000410000 */
[----:B------:R-:W-:Y:S02]  /*0330*/  @!P6 FMUL.FTZ R13, R13, c[0x0][0x168] ;  /* 0x00005a000d0dea20 */ /* 0x000fe40000410000 */
[----:B------:R-:W-:Y:S01]  /*0340*/  IMAD.WIDE R2, R4, 0x8, R2 ;  /* 0x0000000804027825 */ /* 0x000fe200078e0202 */
[----:B------:R-:W-:Y:S02]  /*0350*/  F2FP.BF16.PACK_AB R9, R7, R6 ;  /* 0x000000060709723e */ /* 0x000fe400000010ff */
[----:B------:R-:W-:-:S03]  /*0360*/  F2FP.BF16.PACK_AB R11, R13, R12 ;  /* 0x0000000c0d0b723e */ /* 0x000fc600000010ff */
[----:B------:R-:W-:Y:S04]  /*0370*/  STG.E.64 [R2.64], R8 ;  /* 0x0000000802007986 */ /* 0x000fe8000c101b04 */
[----:B------:R-:W-:Y:S01]  /*0380*/  STG.E.64 [R2.64+0x400], R10 ;  /* 0x0004000a02007986 */ /* 0x000fe2000c101b04 */
[----:B------:R-:W-:Y:S05]  /*0390*/  EXIT ;  /* 0x000000000000794d */ /* 0x000fea0003800000 */
.L_x_815:
[----:B------:R-:W0:Y:S01]  /*03a0*/  S2R R11, SR_TID.X ;  /* 0x00000000000b7919 */ /* 0x000e220000002100 */
[----:B------:R-:W-:Y:S02]  /*03b0*/  PRMT R3, RZ, 0x7610, R3 ;  /* 0x00007610ff037816 */ /* 0x000fe40000000003 */
        /* <DEDUP_REMOVED lines=154> */
.L_x_818:
[----:B------:R-:W-:-:S13]  /*0d60*/  ISETP.GE.AND P0, PT, R11, R2, PT ;  /* 0x000000020b00720c */ /* 0x000fda0003f06270 */
[----:B------:R-:W-:Y:S05]  /*0d70*/  @P0 BRA `(.L_x_820) ;  /* 0x000000c000000947 */ /* 0x000fea0003800000 */
[----:B0-----:R-:W-:Y:S01]  /*0d80*/  IMAD.IADD R12, R0, 0x1, R11 ;  /* 0x00000001000c7824 */ /* 0x001fe200078e020b */
[----:B------:R-:W-:Y:S01]  /*0d90*/  IADD3 R11, R11, 0x80, RZ ;  /* 0x000000800b0b7810 */ /* 0x000fe20007ffe0ff */
[----:B------:R-:W-:-:S04]  /*0da0*/  IMAD.MOV.U32 R13, RZ, RZ, 0x2 ;  /* 0x00000002ff0d7424 */ /* 0x000fc800078e00ff */
[----:B------:R-:W-:-:S05]  /*0db0*/  IMAD.WIDE.U32 R12, R12, R13, c[0x0][0x178] ;  /* 0x00005e000c0c7625 */ /* 0x000fca00078e000d */
[----:B------:R0:W-:Y:S02]  /*0dc0*/  STG.E.U16 [R12.64], R10 ;  /* 0x0000000a0c007986 */ /* 0x0001e4000c101504 */
.L_x_819:
[----:B------:R-:W-:-:S13]  /*0dd0*/  ISETP.GE.AND P0, PT, R11, R2, PT ;  /* 0x000000020b00720c */ /* 0x000fda0003f06270 */
[----:B------:R-:W-:Y:S05]  /*0de0*/  @P0 BRA `(.L_x_821) ;  /* 0x000000e000000947 */ /* 0x000fea0003800000 */
[----:B0-----:R-:W-:Y:S01]  /*0df0*/  IMAD.IADD R12, R0, 0x1, R11 ;  /* 0x00000001000c7824 */ /* 0x001fe200078e020b */
[----:B------:R-:W-:Y:S01]  /*0e00*/  IADD3 R11, R11, 0x80, RZ ;  /* 0x000000800b0b7810 */ /* 0x000fe20007ffe0ff */
[----:B------:R-:W-:-:S04]  /*0e10*/  IMAD.MOV.U32 R13, RZ, RZ, 0x2 ;  /* 0x00000002ff0d7424 */ /* 0x000fc800078e00ff */
[----:B------:R-:W-:-:S05]  /*0e20*/  IMAD.WIDE.U32 R12, R12, R13, c[0x0][0x178] ;  /* 0x00005e000c0c7625 */ /* 0x000fca00078e000d */
[----:B------:R0:W-:Y:S02]  /*0e30*/  STG.E.U16 [R12.64], R9 ;  /* 0x000000090c007986 */ /* 0x0001e4000c101504 */
.L_x_820:
        /* <DEDUP_REMOVED lines=9> */
.L_x_821:
[----:B------:R-:W-:Y:S05]  /*0ed0*/  BSYNC B1 ;  /* 0x0000000000017941 */ /* 0x000fea0003800000 */
.L_x_817:
[----:B------:R-:W-:Y:S02]  /*0ee0*/  ISETP.GE.AND P0, PT, R11, R2, PT ;  /* 0x000000020b00720c */ /* 0x000fe40003f06270 */
[----:B0-----:R-:W-:-:S11]  /*0ef0*/  PRMT R4, R7, 0x7610, R4 ;  /* 0x0000761007047816 */ /* 0x001fd60000000004 */
[----:B------:R-:W-:Y:S01]  /*0f00*/  @!P0 IMAD.IADD R6, R0, 0x1, R11 ;  /* 0x0000000100068824 */ /* 0x000fe200078e020b */
[----:B------:R-:W-:Y:S01]  /*0f10*/  @!P0 IADD3 R11, R11, 0x80, RZ ;  /* 0x000000800b0b8810 */ /* 0x000fe20007ffe0ff */
[----:B------:R-:W-:-:S04]  /*0f20*/  @!P0 IMAD.MOV.U32 R3, RZ, RZ, 0x2 ;  /* 0x00000002ff038424 */ /* 0x000fc800078e00ff */
[----:B------:R-:W-:-:S05]  /*0f30*/  @!P0 IMAD.WIDE.U32 R6, R6, R3, c[0x0][0x178] ;  /* 0x00005e0006068625 */ /* 0x000fca00078e0003 */
[----:B------:R0:W-:Y:S02]  /*0f40*/  @!P0 STG.E.U16 [R6.64], R4 ;  /* 0x0000000406008986 */ /* 0x0001e4000c101504 */
.L_x_822:
[----:B------:R-:W-:Y:S05]  /*0f50*/  BSYNC B0 ;  /* 0x0000000000007941 */ /* 0x000fea0003800000 */
.L_x_816:
        /* <DEDUP_REMOVED lines=8> */
.L_x_823:
        /* <DEDUP_REMOVED lines=10> */
.L_x_5443:


//--------------------- .text._ZN2at6native29vectorized_elementwise_kernelILi8EZZZNS0_66_GLOBAL__N__d53a5ca4_28_ActivationLeakyReluKernel_cu_9e10b42f_310526leaky_relu_backward_kernelERNS_18TensorIteratorBaseERKN3c106ScalarEENKUlvE_clEvENKUlvE2_clEvEUlNS5_8BFloat16ESB_E_St5arrayIPcLm3EEEEviT0_T1_ --------------------------
	.section	.text._ZN2at6native29vectorized_elementwise_kernelILi8EZZZNS0_66_GLOBAL__N__d53a5ca4_28_ActivationLeakyReluKernel_cu_9e10b42f_310526leaky_relu_backward_kernelERNS_18TensorIteratorBaseERKN3c106ScalarEENKUlvE_clEvENKUlvE2_clEvEUlNS5_8BFloat16ESB_E_St5arrayIPcLm3EEEEviT0_T1_,"ax",@progbits
	.sectioninfo	@"SHI_REGISTERS=4"
	.align	128
        .global         _ZN2at6native29vectorized_elementwise_kernelILi8EZZZNS0_66_GLOBAL__N__d53a5ca4_28_ActivationLeakyReluKernel_cu_9e10b42f_310526leaky_relu_backward_kernelERNS_18TensorIteratorBaseERKN3c106ScalarEENKUlvE_clEvENKUlvE2_clEvEUlNS5_8BFloat16ESB_E_St5arrayIPcLm3EEEEviT0_T1_
        .type           _ZN2at6native29vectorized_elementwise_kernelILi8EZZZNS0_66_GLOBAL__N__d53a5ca4_28_ActivationLeakyReluKernel_cu_9e10b42f_310526leaky_relu_backward_kernelERNS_18TensorIteratorBaseERKN3c106ScalarEENKUlvE_clEvENKUlvE2_clEvEUlNS5_8BFloat16ESB_E_St5arrayIPcLm3EEEEviT0_T1_,@function
        .size           _ZN2at6native29vectorized_elementwise_kernelILi8EZZZNS0_66_GLOBAL__N__d53a5ca4_28_ActivationLeakyReluKernel_cu_9e10b42f_310526leaky_relu_backward_kernelERNS_18TensorIteratorBaseERKN3c106ScalarEENKUlvE_clEvENKUlvE2_clEvEUlNS5_8BFloat16ESB_E_St5arrayIPcLm3EEEEviT0_T1_,(.L_x_5444 - _ZN2at6native29vectorized_elementwise_kernelILi8EZZZNS0_66_GLOBAL__N__d53a5ca4_28_ActivationLeakyReluKernel_cu_9e10b42f_310526leaky_relu_backward_kernelERNS_18TensorIteratorBaseERKN3c106ScalarEENKUlvE_clEvENKUlvE2_clEvEUlNS5_8BFloat16ESB_E_St5arrayIPcLm3EEEEviT0_T1_)
        .other          _ZN2at6native29vectorized_elementwise_kernelILi8EZZZNS0_66_GLOBAL__N__d53a5ca4_28_ActivationLeakyReluKernel_cu_9e10b42f_310526leaky_relu_backward_kernelERNS_18TensorIteratorBaseERKN3c106ScalarEENKUlvE_clEvENKUlvE2_clEvEUlNS5_8BFloat16ESB_E_St5arrayIPcLm3EEEEviT0_T1_,@"STO_CUDA_ENTRY STV_DEFAULT"
_ZN2at6native29vectorized_elementwise_kernelILi8EZZZNS0_66_GLOBAL__N__d53a5ca4_28_ActivationLeakyReluKernel_cu_9e10b42f_310526leaky_relu_backward_kernelERNS_18TensorIteratorBaseERKN3c106ScalarEENKUlvE_clEvENKUlvE2_clEvEUlNS5_8BFloat16ESB_E_St5arrayIPcLm3EEEEviT0_T1_:
.text._ZN2at6native29vectorized_elementwise_kernelILi8EZZZNS0_66_GLOBAL__N__d53a5ca4_28_ActivationLeakyReluKernel_cu_9e10b42f_310526leaky_relu_backward_kernelERNS_18TensorIteratorBaseERKN3c106ScalarEENKUlvE_clEvENKUlvE2_clEvEUlNS5_8BFloat16ESB_E_St5arrayIPcLm3EEEEviT0_T1_:
[----:B------:R-:W-:Y:S02]  /*0000*/  MOV R1, c[0x0][0x28] ;  /* 0x00000a0000017a02 */ /* 0x000fe40000000f00 */
[----:B------:R-:W-:Y:S05]  /*0010*/  EXIT ;  /* 0x000000000000794d */ /* 0x000fea0003800000 */
.L_x_824:
        /* <DEDUP_REMOVED lines=14> */
.L_x_5444:


//--------------------- .text._ZN2at6native18elementwise_kernelILi128ELi4EZNS0_15gpu_kernel_implIZZZNS0_66_GLOBAL__N__d53a5ca4_28_ActivationLeakyReluKernel_cu_9e10b42f_310526leaky_relu_backward_kernelERNS_18TensorIteratorBaseERKN3c106ScalarEENKUlvE_clEvENKUlvE1_clEvEUlNS6_4HalfESC_E_EEvS5_RKT_EUliE_EEviT1_ --------------------------
	.section	.text._ZN2at6native18elementwise_kernelILi128ELi4EZNS0_15gpu_kernel_implIZZZNS0_66_GLOBAL__N__d53a5ca4_28_ActivationLeakyReluKernel_cu_9e10b42f_310526leaky_relu_backward_kernelERNS_18TensorIteratorBaseERKN3c106ScalarEENKUlvE_clEvENKUlvE1_clEvEUlNS6_4HalfESC_E_EEvS5_RKT_EUliE_EEviT1_,"ax",@progbits
	.sectioninfo	@"SHI_REGISTERS=26"
	.align	128
        .global         _ZN2at6native18elementwise_kernelILi128ELi4EZNS0_15gpu_kernel_implIZZZNS0_66_GLOBAL__N__d53a5ca4_28_ActivationLeakyReluKernel_cu_9e10b42f_310526leaky_relu_backward_kernelERNS_18TensorIteratorBaseERKN3c106ScalarEENKUlvE_clEvENKUlvE1_clEvEUlNS6_4HalfESC_E_EEvS5_RKT_EUliE_EEviT1_
        .type           _ZN2at6native18elementwise_kernelILi128ELi4EZNS0_15gpu_kernel_implIZZZNS0_66_GLOBAL__N__d53a5ca4_28_ActivationLeakyReluKernel_cu_9e10b42f_310526leaky_relu_backward_kernelERNS_18TensorIteratorBaseERKN3c106ScalarEENKUlvE_clEvENKUlvE1_clEvEUlNS6_4HalfESC_E_EEvS5_RKT_EUliE_EEviT1_,@function
        .size           _ZN2at6native18elementwise_kernelILi128ELi4EZNS0_15gpu_kernel_implIZZZNS0_66_GLOBAL__N__d53a5ca4_28_ActivationLeakyReluKernel_cu_9e10b42f_310526leaky_relu_backward_kernelERNS_18TensorIteratorBaseERKN3c106ScalarEENKUlvE_clEvENKUlvE1_clEvEUlNS6_4HalfESC_E_EEvS5_RKT_EUliE_EEviT1_,(.L_x_5445 - _ZN2at6native18elementwise_kernelILi128ELi4EZNS0_15gpu_kernel_implIZZZNS0_66_GLOBAL__N__d53a5ca4_28_ActivationLeakyReluKernel_cu_9e10b42f_310526leaky_relu_backward_kernelERNS_18TensorIteratorBaseERKN3c106ScalarEENKUlvE_clEvENKUlvE1_clEvEUlNS6_4HalfESC_E_EEvS5_RKT_EUliE_EEviT1_)
        .other          _ZN2at6native18elementwise_kernelILi128ELi4EZNS0_15gpu_kernel_implIZZZNS0_66_GLOBAL__N__d53a5ca4_28_ActivationLeakyReluKernel_cu_9e10b42f_310526leaky_relu_backward_kernelERNS_18TensorIteratorBaseERKN3c106ScalarEENKUlvE_clEvENKUlvE1_clEvEUlNS6_4HalfESC_E_EEvS5_RKT_EUliE_EEviT1_,@"STO_CUDA_ENTRY STV_DEFAULT"
_ZN2at6native18elementwise_kernelILi128ELi4EZNS0_15gpu_kernel_implIZZZNS0_66_GLOBAL__N__d53a5ca4_28_ActivationLeakyReluKernel_cu_9e10b42f_310526leaky_relu_backward_kernelERNS_18TensorIteratorBaseERKN3c106ScalarEENKUlvE_clEvENKUlvE1_clEvEUlNS6_4HalfESC_E_EEvS5_RKT_EUliE_EEviT1_:
.text._ZN2at6native18elementwise_kernelILi128ELi4EZNS0_15gpu_kernel_implIZZZNS0_66_GLOBAL__N__d53a5ca4_28_ActivationLeakyReluKernel_cu_9e10b42f_310526leaky_relu_backward_kernelERNS_18TensorIteratorBaseERKN3c106ScalarEENKUlvE_clEvENKUlvE1_clEvEUlNS6_4HalfESC_E_EEvS5_RKT_EUliE_EEviT1_:
        /* <DEDUP_REMOVED lines=263> */
.L_x_827:
        /* <DEDUP_REMOVED lines=18> */
[----:B0-----:R-:W-:-:S04]  /*1190*/  F2FP.PACK_AB R0, RZ, R0 ;  /* 0x00000000ff00723e */ /* 0x001fc800000000ff */
[----:B------:R-:W-:Y:S01]  /*11a0*/  PRMT R23, R0, 0x7610, R23 ;  /* 0x0000761000177816 */ /* 0x000fe20000000017 */
[----:B------:R-:W-:Y:S05]  /*11b0*/  BRA `(.L_x_833) ;  /* 0x00000f2000007947 */ /* 0x000fea0003800000 */
.L_x_831:
[----:B------:R-:W2:Y:S02]  /*11c0*/  LDG.E.U8 R2, [R2.64] ;  /* 0x0000002402027981 */ /* 0x000ea4000c1e1100 */
[----:B--2---:R-:W0:Y:S02]  /*11d0*/  I2F.U16 R0, R2 ;  /* 0x0000000200007306 */ /* 0x004e240000101000 */
[----:B0-----:R-:W-:-:S04]  /*11e0*/  F2FP.PACK_AB R0, RZ, R0 ;  /* 0x00000000ff00723e */ /* 0x001fc800000000ff */
[----:B------:R-:W-:Y:S01]  /*11f0*/  PRMT R23, R0, 0x7610, R23 ;  /* 0x0000761000177816 */ /* 0x000fe20000000017 */
[----:B------:R-:W-:Y:S05]  /*1200*/  BRA `(.L_x_833) ;  /* 0x00000ed000007947 */ /* 0x000fea0003800000 */
.L_x_830:
        /* <DEDUP_REMOVED lines=8> */
[----:B0-----:R-:W-:-:S04]  /*1290*/  F2FP.PACK_AB R0, RZ, R0 ;  /* 0x00000000ff00723e */ /* 0x001fc800000000ff */
[----:B------:R-:W-:Y:S01]  /*12a0*/  PRMT R23, R0, 0x7610, R23 ;  /* 0x0000761000177816 */ /* 0x000fe20000000017 */
[----:B------:R-:W-:Y:S05]  /*12b0*/  BRA `(.L_x_833) ;  /* 0x00000e2000007947 */ /* 0x000fea0003800000 */
.L_x_835:
[----:B------:R-:W2:Y:S02]  /*12c0*/  LDG.E R2, [R2.64] ;  /* 0x0000002402027981 */ /* 0x000ea4000c1e1900 */
[----:B--2---:R-:W0:Y:S02]  /*12d0*/  I2F R0, R2 ;  /* 0x0000000200007306 */ /* 0x004e240000201400 */
[----:B0-----:R-:W-:-:S04]  /*12e0*/  F2FP.PACK_AB R0, RZ, R0 ;  /* 0x00000000ff00723e */ /* 0x001fc800000000ff */
[----:B------:R-:W-:Y:S01]  /*12f0*/  PRMT R23, R0, 0x7610, R23 ;  /* 0x0000761000177816 */ /* 0x000fe20000000017 */
[----:B------:R-:W-:Y:S05]  /*1300*/  BRA `(.L_x_833) ;  /* 0x00000dd000007947 */ /* 0x000fea0003800000 */
.L_x_834:
[----:B------:R-:W2:Y:S02]  /*1310*/  LDG.E.U16 R2, [R2.64] ;  /* 0x0000002402027981 */ /* 0x000ea4000c1e1500 */
[----:B--2---:R-:W0:Y:S02]  /*1320*/  I2F.S16 R0, R2 ;  /* 0x0000000200007306 */ /* 0x004e240000101400 */
[----:B0-----:R-:W-:-:S04]  /*1330*/  F2FP.PACK_AB R0, RZ, R0 ;  /* 0x00000000ff00723e */ /* 0x001fc800000000ff */
[----:B------:R-:W-:Y:S01]  /*1340*/  PRMT R23, R0, 0x7610, R23 ;  /* 0x0000761000177816 */ /* 0x000fe20000000017 */
[----:B------:R-:W-:Y:S05]  /*1350*/  BRA `(.L_x_833) ;  /* 0x00000d8000007947 */ /* 0x000fea0003800000 */
.L_x_829:
[----:B------:R-:W-:-:S13]  /*1360*/  ISETP.GT.AND P0, PT, R4, 0x6, PT ;  /* 0x000000060400780c */ /* 0x000fda0003f04270 */
[----:B------:R-:W-:Y:S05]  /*1370*/  @P0 BRA `(.L_x_836) ;  /* 0x0000009000000947 */ /* 0x000fea0003800000 */
[----:B------:R-:W-:-:S13]  /*1380*/  ISETP.NE.AND P0, PT, R4, 0x5, PT ;  /* 0x000000050400780c */ /* 0x000fda0003f05270 */
[----:B------:R-:W-:Y:S05]  /*1390*/  @!P0 BRA `(.L_x_837) ;  /* 0x0000005000008947 */ /* 0x000fea0003800000 */
[----:B------:R-:W-:-:S13]  /*13a0*/  ISETP.NE.AND P0, PT, R4, 0x6, PT ;  /* 0x000000060400780c */ /* 0x000fda0003f05270 */
[----:B------:R-:W-:Y:S05]  /*13b0*/  @P0 BRA `(.L_x_832) ;  /* 0x00000b4000000947 */ /* 0x000fea0003800000 */
[----:B------:R-:W2:Y:S02]  /*13c0*/  LDG.E R2, [R2.64] ;  /* 0x0000002402027981 */ /* 0x000ea4000c1e1900 */
[----:B--2---:R-:W-:Y:S01]  /*13d0*/  F2FP.PACK_AB R23, RZ, R2 ;  /* 0x00000002ff17723e */ /* 0x004fe200000000ff */
[----:B------:R-:W-:Y:S05]  /*13e0*/  BRA `(.L_x_833) ;  /* 0x00000cf000007947 */ /* 0x000fea0003800000 */
.L_x_837:
[----:B------:R0:W5:Y:S01]  /*13f0*/  LDG.E.U16 R23, [R2.64] ;  /* 0x0000002402177981 */ /* 0x000162000c1e1500 */
[----:B------:R-:W-:Y:S05]  /*1400*/  BRA `(.L_x_833) ;  /* 0x00000cd000007947 */ /* 0x000fea0003800000 */
.L_x_836:
[----:B------:R-:W-:-:S13]  /*1410*/  ISETP.NE.AND P0, PT, R4, 0x7, PT ;  /* 0x000000070400780c */ /* 0x000fda0003f05270 */
[----:B------:R-:W-:Y:S05]  /*1420*/  @!P0 BRA `(.L_x_838) ;  /* 0x0000009000008947 */ /* 0x000fea0003800000 */
[----:B------:R-:W-:-:S13]  /*1430*/  ISETP.NE.AND P0, PT, R4, 0x8, PT ;  /* 0x000000080400780c */ /* 0x000fda0003f05270 */
[----:B------:R-:W-:Y:S05]  /*1440*/  @!P0 BRA `(.L_x_839) ;  /* 0x0000005000008947 */ /* 0x000fea0003800000 */
[----:B------:R-:W-:-:S13]  /*1450*/  ISETP.NE.AND P0, PT, R4, 0x9, PT ;  /* 0x000000090400780c */ /* 0x000fda0003f05270 */
[----:B------:R-:W-:Y:S05]  /*1460*/  @P0 BRA `(.L_x_832) ;  /* 0x00000a9000000947 */ /* 0x000fea0003800000 */
[----:B------:R-:W2:Y:S02]  /*1470*/  LDG.E R2, [R2.64] ;  /* 0x0000002402027981 */ /* 0x000ea4000c1e1900 */
[----:B--2---:R-:W-:Y:S01]  /*1480*/  F2FP.PACK_AB R23, RZ, R2 ;  /* 0x00000002ff17723e */ /* 0x004fe200000000ff */
[----:B------:R-:W-:Y:S05]  /*1490*/  BRA `(.L_x_833) ;  /* 0x00000c4000007947 */ /* 0x000fea0003800000 */
.L_x_839:
[----:B------:R0:W5:Y:S01]  /*14a0*/  LDG.E.U16 R23, [R2.64] ;  /* 0x0000002402177981 */ /* 0x000162000c1e1500 */
[----:B------:R-:W-:Y:S05]  /*14b0*/  BRA `(.L_x_833) ;  /* 0x00000c2000007947 */ /* 0x000fea0003800000 */
.L_x_838:
[----:B------:R-:W2:Y:S02]  /*14c0*/  LDG.E.64 R2, [R2.64] ;  /* 0x0000002402027981 */ /* 0x000ea4000c1e1b00 */
[----:B--2---:R-:W0:Y:S01]  /*14d0*/  F2F.F32.F64 R0, R2 ;  /* 0x0000000200007310 */ /* 0x004e220000301000 */
[----:B------:R-:W0:-:S14]  /*14e0*/  DSETP.GEU.AND P0, PT, |R2|, c[0x2][0x0], PT ;  /* 0x008000000200762a */ /* 0x000e1c0003f0e200 */
[----:B0-----:R-:W-:-:S05]  /*14f0*/  @!P0 FMUL R0, R0, 1.175494350822287508e-38 ;  /* 0x0080000000008820 */ /* 0x001fca0000400000 */
[----:B------:R-:W-:-:S04]  /*1500*/  F2FP.PACK_AB R0, RZ, R0 ;  /* 0x00000000ff00723e */ /* 0x000fc800000000ff */
[----:B------:R-:W-:Y:S01]  /*1510*/  PRMT R23, R0, 0x7610, R23 ;  /* 0x0000761000177816 */ /* 0x000fe20000000017 */
[----:B------:R-:W-:Y:S05]  /*1520*/  BRA `(.L_x_833) ;  /* 0x00000bb000007947 */ /* 0x000fea0003800000 */
.L_x_828:
        /* <DEDUP_REMOVED lines=11> */
[----:B------:R-:W-:-:S04]  /*15e0*/  F2FP.PACK_AB R0, RZ, R0 ;  /* 0x00000000ff00723e */ /* 0x000fc800000000ff */
[----:B------:R-:W-:Y:S01]  /*15f0*/  PRMT R23, R0, 0x7610, R23 ;  /* 0x0000761000177816 */ /* 0x000fe20000000017 */
[----:B------:R-:W-:Y:S05]  /*1600*/  BRA `(.L_x_833) ;  /* 0x00000ad000007947 */ /* 0x000fea0003800000 */
.L_x_842:
[----:B------:R-:W2:Y:S02]  /*1610*/  LDG.E.64 R2, [R2.64] ;  /* 0x0000002402027981 */ /* 0x000ea4000c1e1b00 */
[----:B--2---:R-:W0:Y:S01]  /*1620*/  F2F.F32.F64 R0, R2 ;  /* 0x0000000200007310 */ /* 0x004e220000301000 */
[----:B------:R-:W0:-:S14]  /*1630*/  DSETP.GEU.AND P0, PT, |R2|, c[0x2][0x0], PT ;  /* 0x008000000200762a */ /* 0x000e1c0003f0e200 */
[----:B0-----:R-:W-:-:S05]  /*1640*/  @!P0 FMUL R0, R0, 1.175494350822287508e-38 ;  /* 0x0080000000008820 */ /* 0x001fca0000400000 */
[----:B------:R-:W-:-:S04]  /*1650*/  F2FP.PACK_AB R0, RZ, R0 ;  /* 0x00000000ff00723e */ /* 0x000fc800000000ff */
[----:B------:R-:W-:Y:S01]  /*1660*/  PRMT R23, R0, 0x7610, R23 ;  /* 0x0000761000177816 */ /* 0x000fe20000000017 */
[----:B------:R-:W-:Y:S05]  /*1670*/  BRA `(.L_x_833) ;  /* 0x00000a6000007947 */ /* 0x000fea0003800000 */
.L_x_841:
        /* <DEDUP_REMOVED lines=25> */
[----:B------:R-:W-:-:S04]  /*1810*/  F2FP.PACK_AB R5, RZ, R5 ;  /* 0x00000005ff05723e */ /* 0x000fc800000000ff */
[----:B------:R-:W-:Y:S01]  /*1820*/  PRMT R23, R5, 0x7610, R23 ;  /* 0x0000761005177816 */ /* 0x000fe20000000017 */
[----:B------:R-:W-:Y:S05]  /*1830*/  BRA `(.L_x_833) ;  /* 0x000008a000007947 */ /* 0x000fea0003800000 */
.L_x_844:
        /* <DEDUP_REMOVED lines=12> */
[----:B------:R-:W-:-:S04]  /*1900*/  F2FP.PACK_AB R4, RZ, R4 ;  /* 0x00000004ff04723e */ /* 0x000fc800000000ff */
[----:B------:R-:W-:Y:S01]  /*1910*/  PRMT R23, R4, 0x7610, R23 ;  /* 0x0000761004177816 */ /* 0x000fe20000000017 */
[----:B------:R-:W-:Y:S05]  /*1920*/  BRA `(.L_x_833) ;  /* 0x000007b000007947 */ /* 0x000fea0003800000 */
.L_x_843:
[----:B------:R-:W2:Y:S02]  /*1930*/  LDG.E.U16 R0, [R2.64] ;  /* 0x0000002402007981 */ /* 0x000ea4000c1e1500 */
[----:B--2---:R-:W-:-:S04]  /*1940*/  PRMT R0, RZ, 0x5410, R0 ;  /* 0x00005410ff007816 */ /* 0x004fc80000000000 */
[----:B------:R-:W-:-:S04]  /*1950*/  F2FP.PACK_AB R0, RZ, R0 ;  /* 0x00000000ff00723e */ /* 0x000fc800000000ff */
[----:B------:R-:W-:Y:S01]  /*1960*/  PRMT R23, R0, 0x7610, R23 ;  /* 0x0000761000177816 */ /* 0x000fe20000000017 */
[----:B------:R-:W-:Y:S05]  /*1970*/  BRA `(.L_x_833) ;  /* 0x0000076000007947 */ /* 0x000fea0003800000 */
.L_x_840:
        /* <DEDUP_REMOVED lines=10> */
[----:B0-----:R-:W-:Y:S01]  /*1a20*/  F2FP.PACK_AB R23, RZ, R0 ;  /* 0x00000000ff17723e */ /* 0x001fe200000000ff */
[----:B------:R-:W-:Y:S05]  /*1a30*/  BRA `(.L_x_833) ;  /* 0x000006a000007947 */ /* 0x000fea0003800000 */
.L_x_847:
        /* <DEDUP_REMOVED lines=21> */
.L_x_851:
[----:B------:R-:W-:Y:S05]  /*1b90*/  BSYNC B1 ;  /* 0x0000000000017941 */ /* 0x000fea0003800000 */
.L_x_850:
[----:B------:R-:W-:Y:S01]  /*1ba0*/  LEA R3, R0, 0x3b800000, 0x17 ;  /* 0x3b80000000037811 */ /* 0x000fe200078eb8ff */
[----:B------:R-:W-:-:S05]  /*1bb0*/  IMAD.SHL.U32 R0, R2, 0x100000, RZ ;  /* 0x0010000002007824 */ /* 0x000fca00078e00ff */
[----:B------:R-:W-:Y:S02]  /*1bc0*/  LOP3.LUT R0, R3, R0, R4, 0xfe, !PT ;  /* 0x0000000003007212 */ /* 0x000fe400078efe04 */
.L_x_849:
[----:B------:R-:W-:Y:S05]  /*1bd0*/  BSYNC B0 ;  /* 0x0000000000007941 */ /* 0x000fea0003800000 */
.L_x_848:
[----:B------:R-:W-:-:S04]  /*1be0*/  F2FP.PACK_AB R0, RZ, R0 ;  /* 0x00000000ff00723e */ /* 0x000fc800000000ff */
[----:B------:R-:W-:Y:S01]  /*1bf0*/  PRMT R23, R0, 0x7610, R23 ;  /* 0x0000761000177816 */ /* 0x000fe20000000017 */
[----:B------:R-:W-:Y:S05]  /*1c00*/  BRA `(.L_x_833) ;  /* 0x000004d000007947 */ /* 0x000fea0003800000 */
.L_x_846:
        /* <DEDUP_REMOVED lines=21> */
.L_x_855:
[----:B------:R-:W-:Y:S05]  /*1d60*/  BSYNC B1 ;  /* 0x0000000000017941 */ /* 0x000fea0003800000 */
.L_x_854:
[----:B------:R-:W-:Y:S01]  /*1d70*/  LEA R3, R0, 0x37800000, 0x17 ;  /* 0x3780000000037811 */ /* 0x000fe200078eb8ff */
[----:B------:R-:W-:-:S05]  /*1d80*/  IMAD.SHL.U32 R0, R2, 0x200000, RZ ;  /* 0x0020000002007824 */ /* 0x000fca00078e00ff */
[----:B------:R-:W-:Y:S02]  /*1d90*/  LOP3.LUT R0, R3, R0, R4, 0xfe, !PT ;  /* 0x0000000003007212 */ /* 0x000fe400078efe04 */
.L_x_853:
[----:B------:R-:W-:Y:S05]  /*1da0*/  BSYNC B0 ;  /* 0x0000000000007941 */ /* 0x000fea0003800000 */
.L_x_852:
[----:B------:R-:W-:-:S04]  /*1db0*/  F2FP.PACK_AB R0, RZ, R0 ;  /* 0x00000000ff00723e */ /* 0x000fc800000000ff */
[----:B------:R-:W-:Y:S01]  /*1dc0*/  PRMT R23, R0, 0x7610, R23 ;  /* 0x0000761000177816 */ /* 0x000fe20000000017 */
[----:B------:R-:W-:Y:S05]  /*1dd0*/  BRA `(.L_x_833) ;  /* 0x0000030000007947 */ /* 0x000fea0003800000 */
.L_x_845:
        /* <DEDUP_REMOVED lines=14> */
.L_x_859:
[----:B------:R-:W-:Y:S05]  /*1ec0*/  BSYNC B0 ;  /* 0x0000000000007941 */ /* 0x000fea0003800000 */
.L_x_858:
[----:B------:R-:W-:-:S04]  /*1ed0*/  F2FP.PACK_AB R0, RZ, R0 ;  /* 0x00000000ff00723e */ /* 0x000fc800000000ff */
[----:B------:R-:W-:Y:S01]  /*1ee0*/  PRMT R23, R0, 0x7610, R23 ;  /* 0x0000761000177816 */ /* 0x000fe20000000017 */
[----:B------:R-:W-:Y:S05]  /*1ef0*/  BRA `(.L_x_833) ;  /* 0x000001e000007947 */ /* 0x000fea0003800000 */
.L_x_832:
        /* <DEDUP_REMOVED lines=21> */
.L_x_857:
[----:B------:R-:W2:Y:S02]  /*2050*/  LDG.E.64 R2, [R2.64] ;  /* 0x0000002402027981 */ /* 0x000ea4000c1e1b00 */
[----:B--2---:R-:W0:Y:S02]  /*2060*/  I2F.U64 R0, R2 ;  /* 0x0000000200007312 */ /* 0x004e240000301000 */
[----:B0-----:R-:W-:-:S04]  /*2070*/  F2FP.PACK_AB R0, RZ, R0 ;  /* 0x00000000ff00723e */ /* 0x001fc800000000ff */
[----:B------:R-:W-:Y:S01]  /*2080*/  PRMT R23, R0, 0x7610, R23 ;  /* 0x0000761000177816 */ /* 0x000fe20000000017 */
[----:B------:R-:W-:Y:S05]  /*2090*/  BRA `(.L_x_833) ;  /* 0x0000004000007947 */ /* 0x000fea0003800000 */
.L_x_856:
[----:B------:R-:W2:Y:S02]  /*20a0*/  LDG.E R2, [R2.64] ;  /* 0x0000002402027981 */ /* 0x000ea4000c1e1900 */
[----:B--2---:R-:W0:Y:S02]  /*20b0*/  I2F.U32 R0, R2 ;  /* 0x0000000200007306 */ /* 0x004e240000201000 */
[----:B0-----:R-:W-:-:S04]  /*20c0*/  F2FP.PACK_AB R0, RZ, R0 ;  /* 0x00000000ff00723e */ /* 0x001fc800000000ff */
[----:B------:R-:W-:Y:S02]  /*20d0*/  PRMT R23, R0, 0x7610, R23 ;  /* 0x0000761000177816 */ /* 0x000fe40000000017 */
.L_x_833:
        /* <DEDUP_REMOVED lines=16> */
[----:B0-----:R-:W-:Y:S01]  /*21e0*/  F2FP.PACK_AB R0, RZ, R0 ;  /* 0x00000000ff00723e */ /* 0x001fe200000000ff */
[----:B------:R-:W-:Y:S05]  /*21f0*/  BRA `(.L_x_865) ;  /* 0x00000e5000007947 */ /* 0x000fea0003800000 */
.L_x_863:
[----:B------:R-:W2:Y:S02]  /*2200*/  LDG.E.U8 R2, [R2.64] ;  /* 0x0000002402027981 */ /* 0x000ea4000c1e1100 */
[----:B--2---:R-:W0:Y:S02]  /*2210*/  I2F.U16 R0, R2 ;  /* 0x0000000200007306 */ /* 0x004e240000101000 */
[----:B0-----:R-:W-:Y:S01]  /*2220*/  F2FP.PACK_AB R0, RZ, R0 ;  /* 0x00000000ff00723e */ /* 0x001fe200000000ff */
[----:B------:R-:W-:Y:S05]  /*2230*/  BRA `(.L_x_865) ;  /* 0x00000e1000007947 */ /* 0x000fea0003800000 */
.L_x_862:
        /* <DEDUP_REMOVED lines=8> */
[----:B0-----:R-:W-:Y:S01]  /*22c0*/  F2FP.PACK_AB R0, RZ, R0 ;  /* 0x00000000ff00723e */ /* 0x001fe200000000ff */
[----:B------:R-:W-:Y:S05]  /*22d0*/  BRA `(.L_x_865) ;  /* 0x00000d7000007947 */ /* 0x000fea0003800000 */
.L_x_867:
[----:B------:R-:W2:Y:S02]  /*22e0*/  LDG.E R2, [R2.64] ;  /* 0x0000002402027981 */ /* 0x000ea4000c1e1900 */
[----:B--2---:R-:W0:Y:S02]  /*22f0*/  I2F R0, R2 ;  /* 0x0000000200007306 */ /* 0x004e240000201400 */
[----:B0-----:R-:W-:Y:S01]  /*2300*/  F2FP.PACK_AB R0, RZ, R0 ;  /* 0x00000000ff00723e */ /* 0x001fe200000000ff */
[----:B------:R-:W-:Y:S05]  /*2310*/  BRA `(.L_x_865) ;  /* 0x00000d3000007947 */ /* 0x000fea0003800000 */
.L_x_866:
[----:B------:R-:W2:Y:S02]  /*2320*/  LDG.E.U16 R2, [R2.64] ;  /* 0x0000002402027981 */ /* 0x000ea4000c1e1500 */
[----:B--2---:R-:W0:Y:S02]  /*2330*/  I2F.S16 R0, R2 ;  /* 0x0000000200007306 */ /* 0x004e240000101400 */
[----:B0-----:R-:W-:Y:S01]  /*2340*/  F2FP.PACK_AB R0, RZ, R0 ;  /* 0x00000000ff00723e */ /* 0x001fe200000000ff */
[----:B------:R-:W-:Y:S05]  /*2350*/  BRA `(.L_x_865) ;  /* 0x00000cf000007947 */ /* 0x000fea0003800000 */
.L_x_861:
        /* <DEDUP_REMOVED lines=9> */
.L_x_869:
[----:B------:R0:W5:Y:S01]  /*23f0*/  LDG.E.U16 R0, [R2.64] ;  /* 0x0000002402007981 */ /* 0x000162000c1e1500 */
[----:B------:R-:W-:Y:S05]  /*2400*/  BRA `(.L_x_865) ;  /* 0x00000c4000007947 */ /* 0x000fea0003800000 */
.L_x_868:
        /* <DEDUP_REMOVED lines=9> */
.L_x_871:
[----:B------:R0:W5:Y:S01]  /*24a0*/  LDG.E.U16 R0, [R2.64] ;  /* 0x0000002402007981 */ /* 0x000162000c1e1500 */
[----:B------:R-:W-:Y:S05]  /*24b0*/  BRA `(.L_x_865) ;  /* 0x00000b9000007947 */ /* 0x000fea0003800000 */
.L_x_870:
[----:B------:R-:W2:Y:S02]  /*24c0*/  LDG.E.64 R2, [R2.64] ;  /* 0x0000002402027981 */ /* 0x000ea4000c1e1b00 */
[----:B--2---:R-:W0:Y:S01]  /*24d0*/  F2F.F32.F64 R0, R2 ;  /* 0x0000000200007310 */ /* 0x004e220000301000 */
[----:B------:R-:W0:-:S14]  /*24e0*/  DSETP.GEU.AND P0, PT, |R2|, c[0x2][0x0], PT ;  /* 0x008000000200762a */ /* 0x000e1c0003f0e200 */
[----:B0-----:R-:W-:-:S05]  /*24f0*/  @!P0 FMUL R0, R0, 1.175494350822287508e-38 ;  /* 0x0080000000008820 */ /* 0x001fca0000400000 */
[----:B------:R-:W-:Y:S01]  /*2500*/  F2FP.PACK_AB R0, RZ, R0 ;  /* 0x00000000ff00723e */ /* 0x000fe200000000ff */
[----:B------:R-:W-:Y:S05]  /*2510*/  BRA `(.L_x_865) ;  /* 0x00000b3000007947 */ /* 0x000fea0003800000 */
.L_x_860:
        /* <DEDUP_REMOVED lines=11> */
[----:B------:R-:W-:Y:S01]  /*25d0*/  F2FP.PACK_AB R0, RZ, R0 ;  /* 0x00000000ff00723e */ /* 0x000fe200000000ff */
[----:B------:R-:W-:Y:S05]  /*25e0*/  BRA `(.L_x_865) ;  /* 0x00000a6000007947 */ /* 0x000fea0003800000 */
.L_x_874:
[----:B------:R-:W2:Y:S02]  /*25f0*/  LDG.E.64 R2, [R2.64] ;  /* 0x0000002402027981 */ /* 0x000ea4000c1e1b00 */
[----:B--2---:R-:W0:Y:S01]  /*2600*/  F2F.F32.F64 R0, R2 ;  /* 0x0000000200007310 */ /* 0x004e220000301000 */
[----:B------:R-:W0:-:S14]  /*2610*/  DSETP.GEU.AND P0, PT, |R2|, c[0x2][0x0], PT ;  /* 0x008000000200762a */ /* 0x000e1c0003f0e200 */
[----:B0-----:R-:W-:-:S05]  /*2620*/  @!P0 FMUL R0, R0, 1.175494350822287508e-38 ;  /* 0x0080000000008820 */ /* 0x001fca0000400000 */
[----:B------:R-:W-:Y:S01]  /*2630*/  F2FP.PACK_AB R0, RZ, R0 ;  /* 0x00000000ff00723e */ /* 0x000fe200000000ff */
[----:B------:R-:W-:Y:S05]  /*2640*/  BRA `(.L_x_865) ;  /* 0x00000a0000007947 */ /* 0x000fea0003800000 */
.L_x_873:
        /* <DEDUP_REMOVED lines=28> */
.L_x_876:
        /* <DEDUP_REMOVED lines=15> */
.L_x_875:
[----:B------:R-:W2:Y:S02]  /*2900*/  LDG.E.U16 R0, [R2.64] ;  /* 0x0000002402007981 */ /* 0x000ea4000c1e1500 */
[----:B--2---:R-:W-:-:S04]  /*2910*/  PRMT R0, RZ, 0x5410, R0 ;  /* 0x00005410ff007816 */ /* 0x004fc80000000000 */
[----:B------:R-:W-:Y:S01]  /*2920*/  F2FP.PACK_AB R0, RZ, R0 ;  /* 0x00000000ff00723e */ /* 0x000fe200000000ff */
[----:B------:R-:W-:Y:S05]  /*2930*/  BRA `(.L_x_865) ;  /* 0x0000071000007947 */ /* 0x000fea0003800000 */
.L_x_872:
        /* <DEDUP_REMOVED lines=12> */
.L_x_879:
        /* <DEDUP_REMOVED lines=21> */
.L_x_883:
[----:B------:R-:W-:Y:S05]  /*2b50*/  BSYNC B1 ;  /* 0x0000000000017941 */ /* 0x000fea0003800000 */
.L_x_882:
[----:B------:R-:W-:Y:S01]  /*2b60*/  LEA R3, R0, 0x3b800000, 0x17 ;  /* 0x3b80000000037811 */ /* 0x000fe200078eb8ff */
[----:B------:R-:W-:-:S05]  /*2b70*/  IMAD.SHL.U32 R0, R2, 0x100000, RZ ;  /* 0x0010000002007824 */ /* 0x000fca00078e00ff */
[----:B------:R-:W-:Y:S02]  /*2b80*/  LOP3.LUT R0, R3, R0, R4, 0xfe, !PT ;  /* 0x0000000003007212 */ /* 0x000fe400078efe04 */
.L_x_881:
[----:B------:R-:W-:Y:S05]  /*2b90*/  BSYNC B0 ;  /* 0x0000000000007941 */ /* 0x000fea0003800000 */
.L_x_880:
[----:B------:R-:W-:Y:S01]  /*2ba0*/  F2FP.PACK_AB R0, RZ, R0 ;  /* 0x00000000ff00723e */ /* 0x000fe200000000ff */
[----:B------:R-:W-:Y:S05]  /*2bb0*/  BRA `(.L_x_865) ;  /* 0x0000049000007947 */ /* 0x000fea0003800000 */
.L_x_878:
        /* <DEDUP_REMOVED lines=21> */
.L_x_887:
[----:B------:R-:W-:Y:S05]  /*2d10*/  BSYNC B1 ;  /* 0x0000000000017941 */ /* 0x000fea0003800000 */
.L_x_886:
[----:B------:R-:W-:Y:S01]  /*2d20*/  LEA R3, R0, 0x37800000, 0x17 ;  /* 0x3780000000037811 */ /* 0x000fe200078eb8ff */
[----:B------:R-:W-:-:S05]  /*2d30*/  IMAD.SHL.U32 R0, R2, 0x200000, RZ ;  /* 0x0020000002007824 */ /* 0x000fca00078e00ff */
[----:B------:R-:W-:Y:S02]  /*2d40*/  LOP3.LUT R0, R3, R0, R4, 0xfe, !PT ;  /* 0x0000000003007212 */ /* 0x000fe400078efe04 */
.L_x_885:
[----:B------:R-:W-:Y:S05]  /*2d50*/  BSYNC B0 ;  /* 0x0000000000007941 */ /* 0x000fea0003800000 */
.L_x_884:
[----:B------:R-:W-:Y:S01]  /*2d60*/  F2FP.PACK_AB R0, RZ, R0 ;  /* 0x00000000ff00723e */ /* 0x000fe200000000ff */
[----:B------:R-:W-:Y:S05]  /*2d70*/  BRA `(.L_x_865) ;  /* 0x000002d000007947 */ /* 0x000fea0003800000 */
.L_x_877:
        /* <DEDUP_REMOVED lines=14> */
.L_x_891:
[----:B------:R-:W-:Y:S05]  /*2e60*/  BSYNC B0 ;  /* 0x0000000000007941 */ /* 0x000fea0003800000 */
.L_x_890:
[----:B------:R-:W-:Y:S01]  /*2e70*/  F2FP.PACK_AB R0, RZ, R0 ;  /* 0x00000000ff00723e */ /* 0x000fe200000000ff */
[----:B------:R-:W-:Y:S05]  /*2e80*/  BRA `(.L_x_865) ;  /* 0x000001c000007947 */ /* 0x000fea0003800000 */
.L_x_864:
        /* <DEDUP_REMOVED lines=21> */
.L_x_889:
[----:B------:R-:W2:Y:S02]  /*2fe0*/  LDG.E.64 R2, [R2.64] ;  /* 0x0000002402027981 */ /* 0x000ea4000c1e1b00 */
[----:B--2---:R-:W0:Y:S02]  /*2ff0*/  I2F.U64 R0, R2 ;  /* 0x0000000200007312 */ /* 0x004e240000301000 */
[----:B0-----:R-:W-:Y:S01]  /*3000*/  F2FP.PACK_AB R0, RZ, R0 ;  /* 0x00000000ff00723e */ /* 0x001fe200000000ff */
[----:B------:R-:W-:Y:S05]  /*3010*/  BRA `(.L_x_865) ;  /* 0x0000003000007947 */ /* 0x000fea0003800000 */
.L_x_888:
[----:B------:R-:W2:Y:S02]  /*3020*/  LDG.E R2, [R2.64] ;  /* 0x0000002402027981 */ /* 0x000ea4000c1e1900 */
[----:B--2---:R-:W0:Y:S02]  /*3030*/  I2F.U32 R0, R2 ;  /* 0x0000000200007306 */ /* 0x004e240000201000 */
[----:B0-----:R-:W-:-:S06]  /*3040*/  F2FP.PACK_AB R0, RZ, R0 ;  /* 0x00000000ff00723e */ /* 0x001fcc00000000ff */
.L_x_865:
[----:B0-----:R-:W0:Y:S01]  /*3050*/  LDC.U8 R3, c[0x0][0x3f0] ;  /* 0x0000fc00ff037b82 */ /* 0x001e220000000000 */
[----:B-----5:R-:W-:-:S02]  /*3060*/  HADD2.F32 R23, -RZ, R23.H0_H0 ;  /* 0x20000017ff177230 */ /* 0x020fc40000004100 */
[----:B------:R-:W-:-:S03]  /*3070*/  HADD2.F32 R0, -RZ, R0.H0_H0 ;  /* 0x20000000ff007230 */ /* 0x000fc60000004100 */
[----:B------:R-:W-:-:S13]  /*3080*/  FSETP.GT.FTZ.AND P0, PT, R23, RZ, PT ;  /* 0x000000ff1700720b */ /* 0x000fda0003f14000 */
[----:B------:R-:W-:Y:S01]  /*3090*/  @!P0 FMUL.FTZ R0, R0, c[0x0][0x3e0] ;  /* 0x0000f80000008a20 */ /* 0x000fe20000410000 */
[----:B0-----:R-:W-:-:S04]  /*30a0*/  PRMT R2, R3, 0x9910, RZ ;  /* 0x0000991003027816 */ /* 0x001fc800000000ff */
[----:B------:R-:W-:Y:S02]  /*30b0*/  F2FP.PACK_AB R0, RZ, R0 ;  /* 0x00000000ff00723e */ /* 0x000fe400000000ff */
        /* <DEDUP_REMOVED lines=10> */
[----:B------:R-:W-:-:S04]  /*3160*/  HADD2.F32 R0, -RZ, R0.H0_H0 ;  /* 0x20000000ff007230 */ /* 0x000fc80000004100 */
[----:B------:R-:W0:Y:S02]  /*3170*/  F2I.FTZ.TRUNC.NTZ R3, R0 ;  /* 0x0000000000037305 */ /* 0x000e24000021f100 */
[----:B0-----:R0:W-:Y:S01]  /*3180*/  STG.E.U8 [R16.64], R3 ;  /* 0x0000000310007986 */ /* 0x0011e2000c101124 */
[----:B------:R-:W-:Y:S05]  /*3190*/  BRA `(.L_x_897) ;  /* 0x00000e8000007947 */ /* 0x000fea0003800000 */
.L_x_895:
[----:B------:R-:W-:-:S06]  /*31a0*/  HADD2.F32 R3, -RZ, R0.H0_H0 ;  /* 0x20000000ff037230 */ /* 0x000fcc0000004100 */
[----:B------:R-:W0:Y:S02]  /*31b0*/  F2I.S64.TRUNC R2, R3 ;  /* 0x0000000300027311 */ /* 0x000e24000020d900 */
[----:B0-----:R0:W-:Y:S01]  /*31c0*/  STG.E.U8 [R16.64], R2 ;  /* 0x0000000210007986 */ /* 0x0011e2000c101124 */
[----:B------:R-:W-:Y:S05]  /*31d0*/  BRA `(.L_x_897) ;  /* 0x00000e4000007947 */ /* 0x000fea0003800000 */
.L_x_894:
[----:B------:R-:W-:-:S13]  /*31e0*/  ISETP.NE.AND P0, PT, R2, 0x2, PT ;  /* 0x000000020200780c */ /* 0x000fda0003f05270 */
[----:B------:R-:W-:Y:S05]  /*31f0*/  @!P0 BRA `(.L_x_898) ;  /* 0x000000c000008947 */ /* 0x000fea0003800000 */
[----:B------:R-:W-:-:S13]  /*3200*/  ISETP.NE.AND P0, PT, R2, 0x3, PT ;  /* 0x000000030200780c */ /* 0x000fda0003f05270 */
[----:B------:R-:W-:Y:S05]  /*3210*/  @!P0 BRA `(.L_x_899) ;  /* 0x0000006000008947 */ /* 0x000fea0003800000 */
[----:B------:R-:W-:-:S13]  /*3220*/  ISETP.NE.AND P0, PT, R2, 0x4, PT ;  /* 0x000000040200780c */ /* 0x000fda0003f05270 */
[----:B------:R-:W-:Y:S05]  /*3230*/  @P0 BRA `(.L_x_896) ;  /* 0x00000c3000000947 */ /* 0x000fea0003800000 */
[----:B------:R-:W-:-:S06]  /*3240*/  HADD2.F32 R2, -RZ, R0.H0_H0 ;  /* 0x20000000ff027230 */ /* 0x000fcc0000004100 */
[----:B------:R-:W0:Y:S02]  /*3250*/  F2I.S64.TRUNC R2, R2 ;  /* 0x0000000200027311 */ /* 0x000e24000020d900 */
[----:B0-----:R0:W-:Y:S01]  /*3260*/  STG.E.64 [R16.64], R2 ;  /* 0x0000000210007986 */ /* 0x0011e2000c101b24 */
[----:B------:R-:W-:Y:S05]  /*3270*/  BRA `(.L_x_897) ;  /* 0x00000da000007947 */ /* 0x000fea0003800000 */
.L_x_899:
[----:B------:R-:W-:-:S04]  /*3280*/  HADD2.F32 R0, -RZ, R0.H0_H0 ;  /* 0x20000000ff007230 */ /* 0x000fc80000004100 */
[----:B------:R-:W0:Y:S02]  /*3290*/  F2I.FTZ.TRUNC.NTZ R3, R0 ;  /* 0x0000000000037305 */ /* 0x000e24000021f100 */
[----:B0-----:R0:W-:Y:S01]  /*32a0*/  STG.E [R16.64], R3 ;  /* 0x0000000310007986 */ /* 0x0011e2000c101924 */
[----:B------:R-:W-:Y:S05]  /*32b0*/  BRA `(.L_x_897) ;  /* 0x00000d6000007947 */ /* 0x000fea0003800000 */
.L_x_898:
[----:B------:R-:W-:-:S04]  /*32c0*/  HADD2.F32 R0, -RZ, R0.H0_H0 ;  /* 0x20000000ff007230 */ /* 0x000fc80000004100 */
[----:B------:R-:W0:Y:S02]  /*32d0*/  F2I.FTZ.TRUNC.NTZ R3, R0 ;  /* 0x0000000000037305 */ /* 0x000e24000021f100 */
[----:B0-----:R0:W-:Y:S01]  /*32e0*/  STG.E.U16 [R16.64], R3 ;  /* 0x0000000310007986 */ /* 0x0011e2000c101524 */
[----:B------:R-:W-:Y:S05]  /*32f0*/  BRA `(.L_x_897) ;  /* 0x00000d2000007947 */ /* 0x000fea0003800000 */
.L_x_893:
[----:B------:R-:W-:-:S13]  /*3300*/  ISETP.GT.AND P0, PT, R2, 0x6, PT ;  /* 0x000000060200780c */ /* 0x000fda0003f04270 */
[----:B------:R-:W-:Y:S05]  /*3310*/  @P0 BRA `(.L_x_900) ;  /* 0x0000009000000947 */ /* 0x000fea0003800000 */
[----:B------:R-:W-:-:S13]  /*3320*/  ISETP.NE.AND P0, PT, R2, 0x5, PT ;  /* 0x000000050200780c */ /* 0x000fda0003f05270 */
[----:B------:R-:W-:Y:S05]  /*3330*/  @!P0 BRA `(.L_x_901) ;  /* 0x0000005000008947 */ /* 0x000fea0003800000 */
[----:B------:R-:W-:-:S13]  /*3340*/  ISETP.NE.AND P0, PT, R2, 0x6, PT ;  /* 0x000000060200780c */ /* 0x000fda0003f05270 */
[----:B------:R-:W-:Y:S05]  /*3350*/  @P0 BRA `(.L_x_896) ;  /* 0x00000b1000000947 */ /* 0x000fea0003800000 */
[----:B------:R-:W-:-:S05]  /*3360*/  HADD2.F32 R3, -RZ, R0.H0_H0 ;  /* 0x20000000ff037230 */ /* 0x000fca0000004100 */
[----:B------:R0:W-:Y:S01]  /*3370*/  STG.E [R16.64], R3 ;  /* 0x0000000310007986 */ /* 0x0001e2000c101924 */
[----:B------:R-:W-:Y:S05]  /*3380*/  BRA `(.L_x_897) ;  /* 0x00000c9000007947 */ /* 0x000fea0003800000 */
.L_x_901:
[----:B------:R0:W-:Y:S01]  /*3390*/  STG.E.U16 [R16.64], R0 ;  /* 0x0000000010007986 */ /* 0x0001e2000c101524 */
[----:B------:R-:W-:Y:S05]  /*33a0*/  BRA `(.L_x_897) ;  /* 0x00000c7000007947 */ /* 0x000fea0003800000 */
.L_x_900:
[----:B------:R-:W-:-:S13]  /*33b0*/  ISETP.NE.AND P0, PT, R2, 0x7, PT ;  /* 0x000000070200780c */ /* 0x000fda0003f05270 */
[----:B------:R-:W-:Y:S05]  /*33c0*/  @!P0 BRA `(.L_x_902) ;  /* 0x000000d000008947 */ /* 0x000fea0003800000 */
[----:B------:R-:W-:-:S13]  /*33d0*/  ISETP.NE.AND P0, PT, R2, 0x8, PT ;  /* 0x000000080200780c */ /* 0x000fda0003f05270 */
[----:B------:R-:W-:Y:S05]  /*33e0*/  @!P0 BRA `(.L_x_903) ;  /* 0x0000006000008947 */ /* 0x000fea0003800000 */
[----:B------:R-:W-:-:S13]  /*33f0*/  ISETP.NE.AND P0, PT, R2, 0x9, PT ;  /* 0x000000090200780c */ /* 0x000fda0003f05270 */
[----:B------:R-:W-:Y:S05]  /*3400*/  @P0 BRA `(.L_x_896) ;  /* 0x00000a6000000947 */ /* 0x000fea0003800000 */
[----:B------:R-:W-:Y:S01]  /*3410*/  HADD2.F32 R2, -RZ, R0.H0_H0 ;  /* 0x20000000ff027230 */ /* 0x000fe20000004100 */
[----:B------:R-:W-:-:S05]  /*3420*/  IMAD.MOV.U32 R3, RZ, RZ, RZ ;  /* 0x000000ffff037224 */ /* 0x000fca00078e00ff */
[----:B------:R0:W-:Y:S01]  /*3430*/  STG.E.64 [R16.64], R2 ;  /* 0x0000000210007986 */ /* 0x0001e2000c101b24 */
[----:B------:R-:W-:Y:S05]  /*3440*/  BRA `(.L_x_897) ;  /* 0x00000bd000007947 */ /* 0x000fea0003800000 */
.L_x_903:
[----:B------:R-:W-:-:S05]  /*3450*/  HADD2.F32 R0, -RZ, R0.H0_H0 ;  /* 0x20000000ff007230 */ /* 0x000fca0000004100 */
[----:B------:R-:W-:-:S04]  /*3460*/  F2FP.PACK_AB R0, RZ, R0 ;  /* 0x00000000ff00723e */ /* 0x000fc800000000ff */
[----:B------:R-:W-:-:S05]  /*3470*/  PRMT R0, R0, 0x5410, RZ ;  /* 0x0000541000007816 */ /* 0x000fca00000000ff */
[----:B------:R0:W-:Y:S01]  /*3480*/  STG.E [R16.64], R0 ;  /* 0x0000000010007986 */ /* 0x0001e2000c101924 */
[----:B------:R-:W-:Y:S05]  /*3490*/  BRA `(.L_x_897) ;  /* 0x00000b8000007947 */ /* 0x000fea0003800000 */
.L_x_902:
[----:B------:R-:W-:-:S05]  /*34a0*/  HADD2.F32 R2, -RZ, R0.H0_H0 ;  /* 0x20000000ff027230 */ /* 0x000fca0000004100 */
[----:B------:R-:W-:-:S06]  /*34b0*/  FMUL.FTZ R2, R2, 1 ;  /* 0x3f80000002027820 */ /* 0x000fcc0000410000 */
[----:B------:R-:W0:Y:S02]  /*34c0*/  F2F.F64.F32 R2, R2 ;  /* 0x0000000200027310 */ /* 0x000e240000201800 */
[----:B0-----:R0:W-:Y:S01]  /*34d0*/  STG.E.64 [R16.64], R2 ;  /* 0x0000000210007986 */ /* 0x0011e2000c101b24 */
[----:B------:R-:W-:Y:S05]  /*34e0*/  BRA `(.L_x_897) ;  /* 0x00000b3000007947 */ /* 0x000fea0003800000 */
.L_x_892:
        /* <DEDUP_REMOVED lines=8> */
[----:B------:R-:W-:-:S05]  /*3570*/  HADD2.F32 R0, -RZ, R0.H0_H0 ;  /* 0x20000000ff007230 */ /* 0x000fca0000004100 */
[----:B------:R-:W-:-:S04]  /*3580*/  FSETP.NEU.FTZ.AND P0, PT, R0, RZ, PT ;  /* 0x000000ff0000720b */ /* 0x000fc80003f1d000 */
[----:B------:R-:W-:-:S05]  /*3590*/  SEL R3, RZ, 0x1, !P0 ;  /* 0x00000001ff037807 */ /* 0x000fca0004000000 */
[----:B------:R0:W-:Y:S01]  /*35a0*/  STG.E.U8 [R16.64], R3 ;  /* 0x0000000310007986 */ /* 0x0001e2000c101124 */
[----:B------:R-:W-:Y:S05]  /*35b0*/  BRA `(.L_x_897) ;  /* 0x00000a6000007947 */ /* 0x000fea0003800000 */
.L_x_906:
[----:B------:R-:W-:Y:S01]  /*35c0*/  HADD2.F32 R0, -RZ, R0.H0_H0 ;  /* 0x20000000ff007230 */ /* 0x000fe20000004100 */
[----:B------:R-:W-:-:S04]  /*35d0*/  CS2R R6, SRZ ;  /* 0x0000000000067805 */ /* 0x000fc8000001ff00 */
[----:B------:R-:W-:-:S04]  /*35e0*/  FMUL.FTZ R0, R0, 1 ;  /* 0x3f80000000007820 */ /* 0x000fc80000410000 */
[----:B------:R-:W0:Y:S02]  /*35f0*/  F2F.F64.F32 R4, R0 ;  /* 0x0000000000047310 */ /* 0x000e240000201800 */
[----:B0-----:R0:W-:Y:S01]  /*3600*/  STG.E.128 [R16.64], R4 ;  /* 0x0000000410007986 */ /* 0x0011e2000c101d24 */
[----:B------:R-:W-:Y:S05]  /*3610*/  BRA `(.L_x_897) ;  /* 0x00000a0000007947 */ /* 0x000fea0003800000 */
.L_x_905:
[----:B------:R-:W-:-:S13]  /*3620*/  ISETP.NE.AND P0, PT, R2, 0xf, PT ;  /* 0x0000000f0200780c */ /* 0x000fda0003f05270 */
[----:B------:R-:W-:Y:S05]  /*3630*/  @!P0 BRA `(.L_x_907) ;  /* 0x000002d000008947 */ /* 0x000fea0003800000 */
[----:B------:R-:W-:-:S13]  /*3640*/  ISETP.NE.AND P0, PT, R2, 0x17, PT ;  /* 0x000000170200780c */ /* 0x000fda0003f05270 */
[----:B------:R-:W-:Y:S05]  /*3650*/  @!P0 BRA `(.L_x_908) ;  /* 0x0000015000008947 */ /* 0x000fea0003800000 */
[----:B------:R-:W-:-:S13]  /*3660*/  ISETP.NE.AND P0, PT, R2, 0x18, PT ;  /* 0x000000180200780c */ /* 0x000fda0003f05270 */
[----:B------:R-:W-:Y:S05]  /*3670*/  @P0 BRA `(.L_x_896) ;  /* 0x000007f000000947 */ /* 0x000fea0003800000 */
[----:B------:R-:W-:Y:S01]  /*3680*/  HADD2.F32 R5, -RZ, R0.H0_H0 ;  /* 0x20000000ff057230 */ /* 0x000fe20000004100 */
[----:B------:R-:W-:Y:S04]  /*3690*/  BSSY B0, `(.L_x_909) ;  /* 0x000000e000007945 */ /* 0x000fe80003800000 */
        /* <DEDUP_REMOVED lines=13> */
.L_x_910:
[----:B------:R-:W-:Y:S05]  /*3770*/  BSYNC B0 ;  /* 0x0000000000007941 */ /* 0x000fea0003800000 */
.L_x_909:
[----:B------:R-:W-:-:S05]  /*3780*/  LOP3.LUT R3, R0, R3, RZ, 0xfc, !PT ;  /* 0x0000000300037212 */ /* 0x000fca00078efcff */
[----:B------:R0:W-:Y:S01]  /*3790*/  STG.E.U8 [R16.64], R3 ;  /* 0x0000000310007986 */ /* 0x0001e2000c101124 */
[----:B------:R-:W-:Y:S05]  /*37a0*/  BRA `(.L_x_897) ;  /* 0x0000087000007947 */ /* 0x000fea0003800000 */
.L_x_908:
[----:B------:R-:W-:Y:S01]  /*37b0*/  HADD2.F32 R3, -RZ, R0.H0_H0 ;  /* 0x20000000ff037230 */ /* 0x000fe20000004100 */
[----:B------:R-:W-:Y:S04]  /*37c0*/  BSSY B0, `(.L_x_911) ;  /* 0x000000f000007945 */ /* 0x000fe80003800000 */
        /* <DEDUP_REMOVED lines=11> */
.L_x_912:
[----:B------:R-:W-:Y:S01]  /*3880*/  IMAD.MOV.U32 R0, RZ, RZ, 0x7f ;  /* 0x0000007fff007424 */ /* 0x000fe200078e00ff */
[----:B------:R-:W-:-:S04]  /*3890*/  ISETP.GT.U32.AND P0, PT, R2, 0x7f800000, PT ;  /* 0x7f8000000200780c */ /* 0x000fc80003f04070 */
[----:B------:R-:W-:-:S04]  /*38a0*/  SEL R0, R0, 0x7c, P0 ;  /* 0x0000007c00007807 */ /* 0x000fc80000000000 */
.L_x_913:
[----:B------:R-:W-:Y:S05]  /*38b0*/  BSYNC B0 ;  /* 0x0000000000007941 */ /* 0x000fea0003800000 */
.L_x_911:
[----:B------:R-:W-:-:S04]  /*38c0*/  LOP3.LUT R2, R3, 0x80000000, RZ, 0xc0, !PT ;  /* 0x8000000003027812 */ /* 0x000fc800078ec0ff */
[----:B------:R-:W-:-:S04]  /*38d0*/  SHF.R.U32.HI R3, RZ, 0x18, R2 ;  /* 0x00000018ff037819 */ /* 0x000fc80000011602 */
[----:B------:R-:W-:-:S05]  /*38e0*/  LOP3.LUT R3, R0, R3, RZ, 0xfc, !PT ;  /* 0x0000000300037212 */ /* 0x000fca00078efcff */
[----:B------:R0:W-:Y:S01]  /*38f0*/  STG.E.U8 [R16.64], R3 ;  /* 0x0000000310007986 */ /* 0x0001e2000c101124 */
[----:B------:R-:W-:Y:S05]  /*3900*/  BRA `(.L_x_897) ;  /* 0x0000071000007947 */ /* 0x000fea0003800000 */
.L_x_907:
[----:B------:R-:W-:-:S05]  /*3910*/  HADD2.F32 R0, -RZ, R0.H0_H0 ;  /* 0x20000000ff007230 */ /* 0x000fca0000004100 */
[----:B------:R-:W-:-:S05]  /*3920*/  F2FP.BF16.PACK_AB R0, RZ, R0 ;  /* 0x00000000ff00723e */ /* 0x000fca00000010ff */
[----:B------:R0:W-:Y:S01]  /*3930*/  STG.E.U16 [R16.64], R0 ;  /* 0x0000000010007986 */ /* 0x0001e2000c101524 */
[----:B------:R-:W-:Y:S05]  /*3940*/  BRA `(.L_x_897) ;  /* 0x000006d000007947 */ /* 0x000fea0003800000 */
.L_x_904:
        /* <DEDUP_REMOVED lines=8> */
[----:B------:R-:W-:-:S06]  /*39d0*/  HADD2.F32 R3, -RZ, R0.H0_H0 ;  /* 0x20000000ff037230 */ /* 0x000fcc0000004100 */
[----:B------:R-:W0:Y:S02]  /*39e0*/  F2I.FTZ.U32.TRUNC.NTZ R3, R3 ;  /* 0x0000000300037305 */ /* 0x000e24000021f000 */
[----:B0-----:R0:W-:Y:S01]  /*39f0*/  STG.E.U16 [R16.64], R3 ;  /* 0x0000000310007986 */ /* 0x0011e2000c101524 */
[----:B------:R-:W-:Y:S05]  /*3a00*/  BRA `(.L_x_897) ;  /* 0x0000061000007947 */ /* 0x000fea0003800000 */
.L_x_916:
[----:B------:R-:W-:Y:S01]  /*3a10*/  HADD2.F32 R3, -RZ, R0.H0_H0 ;  /* 0x20000000ff037230 */ /* 0x000fe20000004100 */
[----:B------:R-:W-:Y:S01]  /*3a20*/  BSSY B0, `(.L_x_917) ;  /* 0x0000014000007945 */ /* 0x000fe20003800000 */
[----:B------:R-:W-:-:S03]  /*3a30*/  IMAD.MOV.U32 R8, RZ, RZ, 0x80 ;  /* 0x00000080ff087424 */ /* 0x000fc600078e00ff */
        /* <DEDUP_REMOVED lines=14> */
.L_x_919:
[----:B------:R-:W-:-:S04]  /*3b20*/  LOP3.LUT R2, R3, 0x80000000, RZ, 0xc0, !PT ;  /* 0x8000000003027812 */ /* 0x000fc800078ec0ff */
[----:B------:R-:W-:-:S04]  /*3b30*/  SHF.R.U32.HI R3, RZ, 0x18, R2 ;  /* 0x00000018ff037819 */ /* 0x000fc80000011602 */
[----:B------:R-:W-:-:S04]  /*3b40*/  LOP3.LUT R0, R0, R3, RZ, 0xfc, !PT ;  /* 0x0000000300007212 */ /* 0x000fc800078efcff */
[----:B------:R-:W-:Y:S02]  /*3b50*/  PRMT R8, R0, 0x7610, R8 ;  /* 0x0000761000087816 */ /* 0x000fe40000000008 */
.L_x_918:
[----:B------:R-:W-:Y:S05]  /*3b60*/  BSYNC B0 ;  /* 0x0000000000007941 */ /* 0x000fea0003800000 */
.L_x_917:
[----:B------:R0:W-:Y:S01]  /*3b70*/  STG.E.U8 [R16.64], R8 ;  /* 0x0000000810007986 */ /* 0x0001e2000c101124 */
[----:B------:R-:W-:Y:S05]  /*3b80*/  BRA `(.L_x_897) ;  /* 0x0000049000007947 */ /* 0x000fea0003800000 */
.L_x_915:
        /* <DEDUP_REMOVED lines=17> */
.L_x_922:
[----:B------:R-:W-:-:S04]  /*3ca0*/  LOP3.LUT R2, R3, 0x80000000, RZ, 0xc0, !PT ;  /* 0x8000000003027812 */ /* 0x000fc800078ec0ff */
[----:B------:R-:W-:-:S04]  /*3cb0*/  SHF.R.U32.HI R3, RZ, 0x18, R2 ;  /* 0x00000018ff037819 */ /* 0x000fc80000011602 */
[----:B------:R-:W-:-:S04]  /*3cc0*/  LOP3.LUT R0, R0, R3, RZ, 0xfc, !PT ;  /* 0x0000000300007212 */ /* 0x000fc800078efcff */
[----:B------:R-:W-:Y:S02]  /*3cd0*/  PRMT R8, R0, 0x7610, R8 ;  /* 0x0000761000087816 */ /* 0x000fe40000000008 */
.L_x_921:
[----:B------:R-:W-:Y:S05]  /*3ce0*/  BSYNC B0 ;  /* 0x0000000000007941 */ /* 0x000fea0003800000 */
.L_x_920:
[----:B------:R0:W-:Y:S01]  /*3cf0*/  STG.E.U8 [R16.64], R8 ;  /* 0x0000000810007986 */ /* 0x0001e2000c101124 */
[----:B------:R-:W-:Y:S05]  /*3d00*/  BRA `(.L_x_897) ;  /* 0x0000031000007947 */ /* 0x000fea0003800000 */
.L_x_914:
[----:B------:R-:W-:-:S13]  /*3d10*/  ISETP.NE.AND P0, PT, R2, 0x1c, PT ;  /* 0x0000001c0200780c */ /* 0x000fda0003f05270 */
[----:B------:R-:W-:Y:S05]  /*3d20*/  @!P0 BRA `(.L_x_923) ;  /* 0x000002c000008947 */ /* 0x000fea0003800000 */
[----:B------:R-:W-:-:S13]  /*3d30*/  ISETP.NE.AND P0, PT, R2, 0x1d, PT ;  /* 0x0000001d0200780c */ /* 0x000fda0003f05270 */
[----:B------:R-:W-:Y:S05]  /*3d40*/  @!P0 BRA `(.L_x_924) ;  /* 0x0000026000008947 */ /* 0x000fea0003800000 */
[----:B------:R-:W-:-:S13]  /*3d50*/  ISETP.NE.AND P0, PT, R2, 0x2c, PT ;  /* 0x0000002c0200780c */ /* 0x000fda0003f05270 */
[----:B------:R-:W-:Y:S05]  /*3d60*/  @P0 BRA `(.L_x_896) ;  /* 0x0000010000000947 */ /* 0x000fea0003800000 */
[----:B------:R-:W-:Y:S01]  /*3d70*/  HADD2.F32 R3, -RZ, R0.H0_H0 ;  /* 0x20000000ff037230 */ /* 0x000fe20000004100 */
[----:B------:R-:W-:-:S04]  /*3d80*/  PLOP3.LUT P0, PT, PT, PT, PT, 0x80, 0x0 ;  /* 0x000000000000781c */ /* 0x000fc80003f0f070 */
        /* <DEDUP_REMOVED lines=14> */
.L_x_896:
        /* <DEDUP_REMOVED lines=20> */
.L_x_924:
[----:B------:R-:W-:-:S06]  /*3fb0*/  HADD2.F32 R2, -RZ, R0.H0_H0 ;  /* 0x20000000ff027230 */ /* 0x000fcc0000004100 */
[----:B------:R-:W0:Y:S02]  /*3fc0*/  F2I.U64.TRUNC R2, R2 ;  /* 0x0000000200027311 */ /* 0x000e24000020d800 */
[----:B0-----:R0:W-:Y:S01]  /*3fd0*/  STG.E.64 [R16.64], R2 ;  /* 0x0000000210007986 */ /* 0x0011e2000c101b24 */
[----:B------:R-:W-:Y:S05]  /*3fe0*/  BRA `(.L_x_897) ;  /* 0x0000003000007947 */ /* 0x000fea0003800000 */
.L_x_923:
[----:B------:R-:W-:-:S04]  /*3ff0*/  HADD2.F32 R0, -RZ, R0.H0_H0 ;  /* 0x20000000ff007230 */ /* 0x000fc80000004100 */
[----:B------:R-:W0:Y:S02]  /*4000*/  F2I.FTZ.U32.TRUNC.NTZ R3, R0 ;  /* 0x0000000000037305 */ /* 0x000e24000021f000 */
[----:B0-----:R0:W-:Y:S02]  /*4010*/  STG.E [R16.64], R3 ;  /* 0x0000000310007986 */ /* 0x0011e4000c101924 */
.L_x_897:
[----:B------:R-:W-:-:S05]  /*4020*/  IMAD R18, R19, 0x200, R18 ;  /* 0x0000020013127824 */ /* 0x000fca00078e0212 */
[----:B------:R-:W-:Y:S02]  /*4030*/  IADD3 R23, R18, 0x80, RZ ;  /* 0x0000008012177810 */ /* 0x000fe40007ffe0ff */
.L_x_826:
[----:B------:R-:W-:Y:S05]  /*4040*/  BSYNC B6 ;  /* 0x0000000000067941 */ /* 0x000fea0003800000 */
.L_x_825:
        /* <DEDUP_REMOVED lines=258> */
.L_x_927:
        /* <DEDUP_REMOVED lines=21> */
.L_x_931:
[----:B------:R-:W2:Y:S02]  /*51c0*/  LDG.E.U8 R2, [R2.64] ;  /* 0x0000002402027981 */ /* 0x000ea4000c1e1100 */
[----:B--2---:R-:W0:Y:S02]  /*51d0*/  I2F.U16 R0, R2 ;  /* 0x0000000200007306 */ /* 0x004e240000101000 */
[----:B0-----:R-:W-:-:S04]  /*51e0*/  F2FP.PACK_AB R0, RZ, R0 ;  /* 0x00000000ff00723e */ /* 0x001fc800000000ff */
[----:B------:R-:W-:Y:S01]  /*51f0*/  PRMT R19, R0, 0x7610, R19 ;  /* 0x0000761000137816 */ /* 0x000fe20000000013 */
[----:B------:R-:W-:Y:S05]  /*5200*/  BRA `(.L_x_933) ;  /* 0x00000ed000007947 */ /* 0x000fea0003800000 */
.L_x_930:
        /* <DEDUP_REMOVED lines=11> */
.L_x_935:
[----:B------:R-:W2:Y:S02]  /*52c0*/  LDG.E R2, [R2.64] ;  /* 0x0000002402027981 */ /* 0x000ea4000c1e1900 */
[----:B--2---:R-:W0:Y:S02]  /*52d0*/  I2F R0, R2 ;  /* 0x0000000200007306 */ /* 0x004e240000201400 */
[----:B0-----:R-:W-:-:S04]  /*52e0*/  F2FP.PACK_AB R0, RZ, R0 ;  /* 0x00000000ff00723e */ /* 0x001fc800000000ff */
[----:B------:R-:W-:Y:S01]  /*52f0*/  PRMT R19, R0, 0x7610, R19 ;  /* 0x0000761000137816 */ /* 0x000fe20000000013 */
[----:B------:R-:W-:Y:S05]  /*5300*/  BRA `(.L_x_933) ;  /* 0x00000dd000007947 */ /* 0x000fea0003800000 */
.L_x_934:
[----:B------:R-:W2:Y:S02]  /*5310*/  LDG.E.U16 R2, [R2.64] ;  /* 0x0000002402027981 */ /* 0x000ea4000c1e1500 */
[----:B--2---:R-:W0:Y:S02]  /*5320*/  I2F.S16 R0, R2 ;  /* 0x0000000200007306 */ /* 0x004e240000101400 */
[----:B0-----:R-:W-:-:S04]  /*5330*/  F2FP.PACK_AB R0, RZ, R0 ;  /* 0x00000000ff00723e */ /* 0x001fc800000000ff */
[----:B------:R-:W-:Y:S01]  /*5340*/  PRMT R19, R0, 0x7610, R19 ;  /* 0x0000761000137816 */ /* 0x000fe20000000013 */
[----:B------:R-:W-:Y:S05]  /*5350*/  BRA `(.L_x_933) ;  /* 0x00000d8000007947 */ /* 0x000fea0003800000 */
.L_x_929:
        /* <DEDUP_REMOVED lines=9> */
.L_x_937:
[----:B------:R0:W5:Y:S01]  /*53f0*/  LDG.E.U16 R19, [R2.64] ;  /* 0x0000002402137981 */ /* 0x000162000c1e1500 */
[----:B------:R-:W-:Y:S05]  /*5400*/  BRA `(.L_x_933) ;  /* 0x00000cd000007947 */ /* 0x000fea0003800000 */
.L_x_936:
        /* <DEDUP_REMOVED lines=9> */
.L_x_939:
[----:B------:R0:W5:Y:S01]  /*54a0*/  LDG.E.U16 R19, [R2.64] ;  /* 0x0000002402137981 */ /* 0x000162000c1e1500 */
[----:B------:R-:W-:Y:S05]  /*54b0*/  BRA `(.L_x_933) ;  /* 0x00000c2000007947 */ /* 0x000fea0003800000 */
.L_x_938:
[----:B------:R-:W2:Y:S02]  /*54c0*/  LDG.E.64 R2, [R2.64] ;  /* 0x0000002402027981 */ /* 0x000ea4000c1e1b00 */
[----:B--2---:R-:W0:Y:S01]  /*54d0*/  F2F.F32.F64 R0, R2 ;  /* 0x0000000200007310 */ /* 0x004e220000301000 */
[----:B------:R-:W0:-:S14]  /*54e0*/  DSETP.GEU.AND P0, PT, |R2|, c[0x2][0x0], PT ;  /* 0x008000000200762a */ /* 0x000e1c0003f0e200 */
[----:B0-----:R-:W-:-:S05]  /*54f0*/  @!P0 FMUL R0, R0, 1.175494350822287508e-38 ;  /* 0x0080000000008820 */ /* 0x001fca0000400000 */
[----:B------:R-:W-:-:S04]  /*5500*/  F2FP.PACK_AB R0, RZ, R0 ;  /* 0x00000000ff00723e */ /* 0x000fc800000000ff */
[----:B------:R-:W-:Y:S01]  /*5510*/  PRMT R19, R0, 0x7610, R19 ;  /* 0x0000761000137816 */ /* 0x000fe20000000013 */
[----:B------:R-:W-:Y:S05]  /*5520*/  BRA `(.L_x_933) ;  /* 0x00000bb000007947 */ /* 0x000fea0003800000 */
.L_x_928:
        /* <DEDUP_REMOVED lines=14> */
.L_x_942:
[----:B------:R-:W2:Y:S02]  /*5610*/  LDG.E.64 R2, [R2.64] ;  /* 0x0000002402027981 */ /* 0x000ea4000c1e1b00 */
[----:B--2---:R-:W0:Y:S01]  /*5620*/  F2F.F32.F64 R0, R2 ;  /* 0x0000000200007310 */ /* 0x004e220000301000 */
[----:B------:R-:W0:-:S14]  /*5630*/  DSETP.GEU.AND P0, PT, |R2|, c[0x2][0x0], PT ;  /* 0x008000000200762a */ /* 0x000e1c0003f0e200 */
[----:B0-----:R-:W-:-:S05]  /*5640*/  @!P0 FMUL R0, R0, 1.175494350822287508e-38 ;  /* 0x0080000000008820 */ /* 0x001fca0000400000 */
[----:B------:R-:W-:-:S04]  /*5650*/  F2FP.PACK_AB R0, RZ, R0 ;  /* 0x00000000ff00723e */ /* 0x000fc800000000ff */
[----:B------:R-:W-:Y:S01]  /*5660*/  PRMT R19, R0, 0x7610, R19 ;  /* 0x0000761000137816 */ /* 0x000fe20000000013 */
[----:B------:R-:W-:Y:S05]  /*5670*/  BRA `(.L_x_933) ;  /* 0x00000a6000007947 */ /* 0x000fea0003800000 */
.L_x_941:
        /* <DEDUP_REMOVED lines=28> */
.L_x_944:
        /* <DEDUP_REMOVED lines=15> */
.L_x_943:
[----:B------:R-:W2:Y:S02]  /*5930*/  LDG.E.U16 R0, [R2.64] ;  /* 0x0000002402007981 */ /* 0x000ea4000c1e1500 */
[----:B--2---:R-:W-:-:S04]  /*5940*/  PRMT R0, RZ, 0x5410, R0 ;  /* 0x00005410ff007816 */ /* 0x004fc80000000000 */
[----:B------:R-:W-:-:S04]  /*5950*/  F2FP.PACK_AB R0, RZ, R0 ;  /* 0x00000000ff00723e */ /* 0x000fc800000000ff */
[----:B------:R-:W-:Y:S01]  /*5960*/  PRMT R19, R0, 0x7610, R19 ;  /* 0x0000761000137816 */ /* 0x000fe20000000013 */
[----:B------:R-:W-:Y:S05]  /*5970*/  BRA `(.L_x_933) ;  /* 0x0000076000007947 */ /* 0x000fea0003800000 */
.L_x_940:
        /* <DEDUP_REMOVED lines=12> */
.L_x_947:
        /* <DEDUP_REMOVED lines=21> */
.L_x_951:
[----:B------:R-:W-:Y:S05]  /*5b90*/  BSYNC B1 ;  /* 0x0000000000017941 */ /* 0x000fea0003800000 */
.L_x_950:
[----:B------:R-:W-:Y:S01]  /*5ba0*/  LEA R3, R0, 0x3b800000, 0x17 ;  /* 0x3b80000000037811 */ /* 0x000fe200078eb8ff */
[----:B------:R-:W-:-:S05]  /*5bb0*/  IMAD.SHL.U32 R0, R2, 0x100000, RZ ;  /* 0x0010000002007824 */ /* 0x000fca00078e00ff */
[----:B------:R-:W-:Y:S02]  /*5bc0*/  LOP3.LUT R0, R3, R0, R4, 0xfe, !PT ;  /* 0x0000000003007212 */ /* 0x000fe400078efe04 */
.L_x_949:
[----:B------:R-:W-:Y:S05]  /*5bd0*/  BSYNC B0 ;  /* 0x0000000000007941 */ /* 0x000fea0003800000 */
.L_x_948:
[----:B------:R-:W-:-:S04]  /*5be0*/  F2FP.PACK_AB R0, RZ, R0 ;  /* 0x00000000ff00723e */ /* 0x000fc800000000ff */
[----:B------:R-:W-:Y:S01]  /*5bf0*/  PRMT R19, R0, 0x7610, R19 ;  /* 0x0000761000137816 */ /* 0x000fe20000000013 */
[----:B------:R-:W-:Y:S05]  /*5c00*/  BRA `(.L_x_933) ;  /* 0x000004d000007947 */ /* 0x000fea0003800000 */
.L_x_946:
        /* <DEDUP_REMOVED lines=21> */
.L_x_955:
[----:B------:R-:W-:Y:S05]  /*5d60*/  BSYNC B1 ;  /* 0x0000000000017941 */ /* 0x000fea0003800000 */
.L_x_954:
[----:B------:R-:W-:Y:S01]  /*5d70*/  LEA R3, R0, 0x37800000, 0x17 ;  /* 0x3780000000037811 */ /* 0x000fe200078eb8ff */
[----:B------:R-:W-:-:S05]  /*5d80*/  IMAD.SHL.U32 R0, R2, 0x200000, RZ ;  /* 0x0020000002007824 */ /* 0x000fca00078e00ff */
[----:B------:R-:W-:Y:S02]  /*5d90*/  LOP3.LUT R0, R3, R0, R4, 0xfe, !PT ;  /* 0x0000000003007212 */ /* 0x000fe400078efe04 */
.L_x_953:
[----:B------:R-:W-:Y:S05]  /*5da0*/  BSYNC B0 ;  /* 0x0000000000007941 */ /* 0x000fea0003800000 */
.L_x_952:
[----:B------:R-:W-:-:S04]  /*5db0*/  F2FP.PACK_AB R0, RZ, R0 ;  /* 0x00000000ff00723e */ /* 0x000fc800000000ff */
[----:B------:R-:W-:Y:S01]  /*5dc0*/  PRMT R19, R0, 0x7610, R19 ;  /* 0x0000761000137816 */ /* 0x000fe20000000013 */
[----:B------:R-:W-:Y:S05]  /*5dd0*/  BRA `(.L_x_933) ;  /* 0x0000030000007947 */ /* 0x000fea0003800000 */
.L_x_945:
        /* <DEDUP_REMOVED lines=14> */
.L_x_959:
[----:B------:R-:W-:Y:S05]  /*5ec0*/  BSYNC B0 ;  /* 0x0000000000007941 */ /* 0x000fea0003800000 */
.L_x_958:
[----:B------:R-:W-:-:S04]  /*5ed0*/  F2FP.PACK_AB R0, RZ, R0 ;  /* 0x00000000ff00723e */ /* 0x000fc800000000ff */
[----:B------:R-:W-:Y:S01]  /*5ee0*/  PRMT R19, R0, 0x7610, R19 ;  /* 0x0000761000137816 */ /* 0x000fe20000000013 */
[----:B------:R-:W-:Y:S05]  /*5ef0*/  BRA `(.L_x_933) ;  /* 0x000001e000007947 */ /* 0x000fea0003800000 */
.L_x_932:
        /* <DEDUP_REMOVED lines=21> */
.L_x_957:
[----:B------:R-:W2:Y:S02]  /*6050*/  LDG.E.64 R2, [R2.64] ;  /* 0x0000002402027981 */ /* 0x000ea4000c1e1b00 */
[----:B--2---:R-:W0:Y:S02]  /*6060*/  I2F.U64 R0, R2 ;  /* 0x0000000200007312 */ /* 0x004e240000301000 */
[----:B0-----:R-:W-:-:S04]  /*6070*/  F2FP.PACK_AB R0, RZ, R0 ;  /* 0x00000000ff00723e */ /* 0x001fc800000000ff */
[----:B------:R-:W-:Y:S01]  /*6080*/  PRMT R19, R0, 0x7610, R19 ;  /* 0x0000761000137816 */ /* 0x000fe20000000013 */
[----:B------:R-:W-:Y:S05]  /*6090*/  BRA `(.L_x_933) ;  /* 0x0000004000007947 */ /* 0x000fea0003800000 */
.L_x_956:
[----:B------:R-:W2:Y:S02]  /*60a0*/  LDG.E R2, [R2.64] ;  /* 0x0000002402027981 */ /* 0x000ea4000c1e1900 */
[----:B--2---:R-:W0:Y:S02]  /*60b0*/  I2F.U32 R0, R2 ;  /* 0x0000000200007306 */ /* 0x004e240000201000 */
[----:B0-----:R-:W-:-:S04]  /*60c0*/  F2FP.PACK_AB R0, RZ, R0 ;  /* 0x00000000ff00723e */ /* 0x001fc800000000ff */
[----:B------:R-:W-:Y:S02]  /*60d0*/  PRMT R19, R0, 0x7610, R19 ;  /* 0x0000761000137816 */ /* 0x000fe40000000013 */
.L_x_933:
        /* <DEDUP_REMOVED lines=18> */
.L_x_963:
[----:B------:R-:W2:Y:S02]  /*6200*/  LDG.E.U8 R2, [R2.64] ;  /* 0x0000002402027981 */ /* 0x000ea4000c1e1100 */
[----:B--2---:R-:W0:Y:S02]  /*6210*/  I2F.U16 R0, R2 ;  /* 0x0000000200007306 */ /* 0x004e240000101000 */
[----:B0-----:R-:W-:Y:S01]  /*6220*/  F2FP.PACK_AB R0, RZ, R0 ;  /* 0x00000000ff00723e */ /* 0x001fe200000000ff */
[----:B------:R-:W-:Y:S05]  /*6230*/  BRA `(.L_x_965) ;  /* 0x00000e1000007947 */ /* 0x000fea0003800000 */
.L_x_962:
        /* <DEDUP_REMOVED lines=10> */
.L_x_967:
[----:B------:R-:W2:Y:S02]  /*62e0*/  LDG.E R2, [R2.64] ;  /* 0x0000002402027981 */ /* 0x000ea4000c1e1900 */
[----:B--2---:R-:W0:Y:S02]  /*62f0*/  I2F R0, R2 ;  /* 0x0000000200007306 */ /* 0x004e240000201400 */
[----:B0-----:R-:W-:Y:S01]  /*6300*/  F2FP.PACK_AB R0, RZ, R0 ;  /* 0x00000000ff00723e */ /* 0x001fe200000000ff */
[----:B------:R-:W-:Y:S05]  /*6310*/  BRA `(.L_x_965) ;  /* 0x00000d3000007947 */ /* 0x000fea0003800000 */
.L_x_966:
[----:B------:R-:W2:Y:S02]  /*6320*/  LDG.E.U16 R2, [R2.64] ;  /* 0x0000002402027981 */ /* 0x000ea4000c1e1500 */
[----:B--2---:R-:W0:Y:S02]  /*6330*/  I2F.S16 R0, R2 ;  /* 0x0000000200007306 */ /* 0x004e240000101400 */
[----:B0-----:R-:W-:Y:S01]  /*6340*/  F2FP.PACK_AB R0, RZ, R0 ;  /* 0x00000000ff00723e */ /* 0x001fe200000000ff */
[----:B------:R-:W-:Y:S05]  /*6350*/  BRA `(.L_x_965) ;  /* 0x00000cf000007947 */ /* 0x000fea0003800000 */
.L_x_961:
        /* <DEDUP_REMOVED lines=9> */
.L_x_969:
[----:B------:R0:W5:Y:S01]  /*63f0*/  LDG.E.U16 R0, [R2.64] ;  /* 0x0000002402007981 */ /* 0x000162000c1e1500 */
[----:B------:R-:W-:Y:S05]  /*6400*/  BRA `(.L_x_965) ;  /* 0x00000c4000007947 */ /* 0x000fea0003800000 */
.L_x_968:
        /* <DEDUP_REMOVED lines=9> */
.L_x_971:
[----:B------:R0:W5:Y:S01]  /*64a0*/  LDG.E.U16 R0, [R2.64] ;  /* 0x0000002402007981 */ /* 0x000162000c1e1500 */
[----:B------:R-:W-:Y:S05]  /*64b0*/  BRA `(.L_x_965) ;  /* 0x00000b9000007947 */ /* 0x000fea0003800000 */
.L_x_970:
[----:B------:R-:W2:Y:S02]  /*64c0*/  LDG.E.64 R2, [R2.64] ;  /* 0x0000002402027981 */ /* 0x000ea4000c1e1b00 */
[----:B--2---:R-:W0:Y:S01]  /*64d0*/  F2F.F32.F64 R0, R2 ;  /* 0x0000000200007310 */ /* 0x004e220000301000 */
[----:B------:R-:W0:-:S14]  /*64e0*/  DSETP.GEU.AND P0, PT, |R2|, c[0x2][0x0], PT ;  /* 0x008000000200762a */ /* 0x000e1c0003f0e200 */
[----:B0-----:R-:W-:-:S05]  /*64f0*/  @!P0 FMUL R0, R0, 1.175494350822287508e-38 ;  /* 0x0080000000008820 */ /* 0x001fca0000400000 */
[----:B------:R-:W-:Y:S01]  /*6500*/  F2FP.PACK_AB R0, RZ, R0 ;  /* 0x00000000ff00723e */ /* 0x000fe200000000ff */
[----:B------:R-:W-:Y:S05]  /*6510*/  BRA `(.L_x_965) ;  /* 0x00000b3000007947 */ /* 0x000fea0003800000 */
.L_x_960:
        /* <DEDUP_REMOVED lines=13> */
.L_x_974:
[----:B------:R-:W2:Y:S02]  /*65f0*/  LDG.E.64 R2, [R2.64] ;  /* 0x0000002402027981 */ /* 0x000ea4000c1e1b00 */
[----:B--2---:R-:W0:Y:S01]  /*6600*/  F2F.F32.F64 R0, R2 ;  /* 0x0000000200007310 */ /* 0x004e220000301000 */
[----:B------:R-:W0:-:S14]  /*6610*/  DSETP.GEU.AND P0, PT, |R2|, c[0x2][0x0], PT ;  /* 0x008000000200762a */ /* 0x000e1c0003f0e200 */
[----:B0-----:R-:W-:-:S05]  /*6620*/  @!P0 FMUL R0, R0, 1.175494350822287508e-38 ;  /* 0x0080000000008820 */ /* 0x001fca0000400000 */
[----:B------:R-:W-:Y:S01]  /*6630*/  F2FP.PACK_AB R0, RZ, R0 ;  /* 0x00000000ff00723e */ /* 0x000fe200000000ff */
[----:B------:R-:W-:Y:S05]  /*6640*/  BRA `(.L_x_965) ;  /* 0x00000a0000007947 */ /* 0x000fea0003800000 */
.L_x_973:
        /* <DEDUP_REMOVED lines=28> */
.L_x_976:
        /* <DEDUP_REMOVED lines=15> */
.L_x_975:
[----:B------:R-:W2:Y:S02]  /*6900*/  LDG.E.U16 R0, [R2.64] ;  /* 0x0000002402007981 */ /* 0x000ea4000c1e1500 */
[----:B--2---:R-:W-:-:S04]  /*6910*/  PRMT R0, RZ, 0x5410, R0 ;  /* 0x00005410ff007816 */ /* 0x004fc80000000000 */
[----:B------:R-:W-:Y:S01]  /*6920*/  F2FP.PACK_AB R0, RZ, R0 ;  /* 0x00000000ff00723e */ /* 0x000fe200000000ff */
[----:B------:R-:W-:Y:S05]  /*6930*/  BRA `(.L_x_965) ;  /* 0x0000071000007947 */ /* 0x000fea0003800000 */
.L_x_972:
        /* <DEDUP_REMOVED lines=12> */
.L_x_979:
        /* <DEDUP_REMOVED lines=21> */
.L_x_983:
[----:B------:R-:W-:Y:S05]  /*6b50*/  BSYNC B1 ;  /* 0x0000000000017941 */ /* 0x000fea0003800000 */
.L_x_982:
[----:B------:R-:W-:Y:S01]  /*6b60*/  LEA R3, R0, 0x3b800000, 0x17 ;  /* 0x3b80000000037811 */ /* 0x000fe200078eb8ff */
[----:B------:R-:W-:-:S05]  /*6b70*/  IMAD.SHL.U32 R0, R2, 0x100000, RZ ;  /* 0x0010000002007824 */ /* 0x000fca00078e00ff */
[----:B------:R-:W-:Y:S02]  /*6b80*/  LOP3.LUT R0, R3, R0, R4, 0xfe, !PT ;  /* 0x0000000003007212 */ /* 0x000fe400078efe04 */
.L_x_981:
[----:B------:R-:W-:Y:S05]  /*6b90*/  BSYNC B0 ;  /* 0x0000000000007941 */ /* 0x000fea0003800000 */
.L_x_980:
[----:B------:R-:W-:Y:S01]  /*6ba0*/  F2FP.PACK_AB R0, RZ, R0 ;  /* 0x00000000ff00723e */ /* 0x000fe200000000ff */
[----:B------:R-:W-:Y:S05]  /*6bb0*/  BRA `(.L_x_965) ;  /* 0x0000049000007947 */ /* 0x000fea0003800000 */
.L_x_978:
        /* <DEDUP_REMOVED lines=21> */
.L_x_987:
[----:B------:R-:W-:Y:S05]  /*6d10*/  BSYNC B1 ;  /* 0x0000000000017941 */ /* 0x000fea0003800000 */
.L_x_986:
[----:B------:R-:W-:Y:S01]  /*6d20*/  LEA R3, R0, 0x37800000, 0x17 ;  /* 0x3780000000037811 */ /* 0x000fe200078eb8ff */
[----:B------:R-:W-:-:S05]  /*6d30*/  IMAD.SHL.U32 R0, R2, 0x200000, RZ ;  /* 0x0020000002007824 */ /* 0x000fca00078e00ff */
[----:B------:R-:W-:Y:S02]  /*6d40*/  LOP3.LUT R0, R3, R0, R4, 0xfe, !PT ;  /* 0x0000000003007212 */ /* 0x000fe400078efe04 */
.L_x_985:
[----:B------:R-:W-:Y:S05]  /*6d50*/  BSYNC B0 ;  /* 0x0000000000007941 */ /* 0x000fea0003800000 */
.L_x_984:
[----:B------:R-:W-:Y:S01]  /*6d60*/  F2FP.PACK_AB R0, RZ, R0 ;  /* 0x00000000ff00723e */ /* 0x000fe200000000ff */
[----:B------:R-:W-:Y:S05]  /*6d70*/  BRA `(.L_x_965) ;  /* 0x000002d000007947 */ /* 0x000fea0003800000 */
.L_x_977:
        /* <DEDUP_REMOVED lines=14> */
.L_x_991:
[----:B------:R-:W-:Y:S05]  /*6e60*/  BSYNC B0 ;  /* 0x0000000000007941 */ /* 0x000fea0003800000 */
.L_x_990:
[----:B------:R-:W-:Y:S01]  /*6e70*/  F2FP.PACK_AB R0, RZ, R0 ;  /* 0x00000000ff00723e */ /* 0x000fe200000000ff */
[----:B------:R-:W-:Y:S05]  /*6e80*/  BRA `(.L_x_965) ;  /* 0x000001c000007947 */ /* 0x000fea0003800000 */
.L_x_964:
        /* <DEDUP_REMOVED lines=21> */
.L_x_989:
[----:B------:R-:W2:Y:S02]  /*6fe0*/  LDG.E.64 R2, [R2.64] ;  /* 0x0000002402027981 */ /* 0x000ea4000c1e1b00 */
[----:B--2---:R-:W0:Y:S02]  /*6ff0*/  I2F.U64 R0, R2 ;  /* 0x0000000200007312 */ /* 0x004e240000301000 */
[----:B0-----:R-:W-:Y:S01]  /*7000*/  F2FP.PACK_AB R0, RZ, R0 ;  /* 0x00000000ff00723e */ /* 0x001fe200000000ff */
[----:B------:R-:W-:Y:S05]  /*7010*/  BRA `(.L_x_965) ;  /* 0x0000003000007947 */ /* 0x000fea0003800000 */
.L_x_988:
[----:B------:R-:W2:Y:S02]  /*7020*/  LDG.E R2, [R2.64] ;  /* 0x0000002402027981 */ /* 0x000ea4000c1e1900 */
[----:B--2---:R-:W0:Y:S02]  /*7030*/  I2F.U32 R0, R2 ;  /* 0x0000000200007306 */ /* 0x004e240000201000 */
[----:B0-----:R-:W-:-:S06]  /*7040*/  F2FP.PACK_AB R0, RZ, R0 ;  /* 0x00000000ff00723e */ /* 0x001fcc00000000ff */
.L_x_965:
        /* <DEDUP_REMOVED lines=21> */
.L_x_995:
[----:B------:R-:W-:-:S06]  /*71a0*/  HADD2.F32 R3, -RZ, R0.H0_H0 ;  /* 0x20000000ff037230 */ /* 0x000fcc0000004100 */
[----:B------:R-:W0:Y:S02]  /*71b0*/  F2I.S64.TRUNC R2, R3 ;  /* 0x0000000300027311 */ /* 0x000e24000020d900 */
[----:B0-----:R0:W-:Y:S01]  /*71c0*/  STG.E.U8 [R16.64], R2 ;  /* 0x0000000210007986 */ /* 0x0011e2000c101124 */
[----:B------:R-:W-:Y:S05]  /*71d0*/  BRA `(.L_x_997) ;  /* 0x00000e4000007947 */ /* 0x000fea0003800000 */
.L_x_994:
        /* <DEDUP_REMOVED lines=10> */
.L_x_999:
[----:B------:R-:W-:-:S04]  /*7280*/  HADD2.F32 R0, -RZ, R0.H0_H0 ;  /* 0x20000000ff007230 */ /* 0x000fc80000004100 */
[----:B------:R-:W0:Y:S02]  /*7290*/  F2I.FTZ.TRUNC.NTZ R3, R0 ;  /* 0x0000000000037305 */ /* 0x000e24000021f100 */
[----:B0-----:R0:W-:Y:S01]  /*72a0*/  STG.E [R16.64], R3 ;  /* 0x0000000310007986 */ /* 0x0011e2000c101924 */
[----:B------:R-:W-:Y:S05]  /*72b0*/  BRA `(.L_x_997) ;  /* 0x00000d6000007947 */ /* 0x000fea0003800000 */
.L_x_998:
[----:B------:R-:W-:-:S04]  /*72c0*/  HADD2.F32 R0, -RZ, R0.H0_H0 ;  /* 0x20000000ff007230 */ /* 0x000fc80000004100 */
[----:B------:R-:W0:Y:S02]  /*72d0*/  F2I.FTZ.TRUNC.NTZ R3, R0 ;  /* 0x0000000000037305 */ /* 0x000e24000021f100 */
[----:B0-----:R0:W-:Y:S01]  /*72e0*/  STG.E.U16 [R16.64], R3 ;  /* 0x0000000310007986 */ /* 0x0011e2000c101524 */
[----:B------:R-:W-:Y:S05]  /*72f0*/  BRA `(.L_x_997) ;  /* 0x00000d2000007947 */ /* 0x000fea0003800000 */
.L_x_993:
        /* <DEDUP_REMOVED lines=9> */
.L_x_1001:
[----:B------:R0:W-:Y:S01]  /*7390*/  STG.E.U16 [R16.64], R0 ;  /* 0x0000000010007986 */ /* 0x0001e2000c101524 */
[----:B------:R-:W-:Y:S05]  /*73a0*/  BRA `(.L_x_997) ;  /* 0x00000c7000007947 */ /* 0x000fea0003800000 */
.L_x_1000:
        /* <DEDUP_REMOVED lines=10> */
.L_x_1003:
[----:B------:R-:W-:-:S05]  /*7450*/  HADD2.F32 R0, -RZ, R0.H0_H0 ;  /* 0x20000000ff007230 */ /* 0x000fca0000004100 */
[----:B------:R-:W-:-:S04]  /*7460*/  F2FP.PACK_AB R0, RZ, R0 ;  /* 0x00000000ff00723e */ /* 0x000fc800000000ff */
[----:B------:R-:W-:-:S05]  /*7470*/  PRMT R0, R0, 0x5410, RZ ;  /* 0x0000541000007816 */ /* 0x000fca00000000ff */
[----:B------:R0:W-:Y:S01]  /*7480*/  STG.E [R16.64], R0 ;  /* 0x0000000010007986 */ /* 0x0001e2000c101924 */
[----:B------:R-:W-:Y:S05]  /*7490*/  BRA `(.L_x_997) ;  /* 0x00000b8000007947 */ /* 0x000fea0003800000 */
.L_x_1002:
[----:B------:R-:W-:-:S05]  /*74a0*/  HADD2.F32 R2, -RZ, R0.H0_H0 ;  /* 0x20000000ff027230 */ /* 0x000fca0000004100 */
[----:B------:R-:W-:-:S06]  /*74b0*/  FMUL.FTZ R2, R2, 1 ;  /* 0x3f80000002027820 */ /* 0x000fcc0000410000 */
[----:B------:R-:W0:Y:S02]  /*74c0*/  F2F.F64.F32 R2, R2 ;  /* 0x0000000200027310 */ /* 0x000e240000201800 */
[----:B0-----:R0:W-:Y:S01]  /*74d0*/  STG.E.64 [R16.64], R2 ;  /* 0x0000000210007986 */ /* 0x0011e2000c101b24 */
[----:B------:R-:W-:Y:S05]  /*74e0*/  BRA `(.L_x_997) ;  /* 0x00000b3000007947 */ /* 0x000fea0003800000 */
.L_x_992:
        /* <DEDUP_REMOVED lines=13> */
.L_x_1006:
[----:B------:R-:W-:Y:S01]  /*75c0*/  HADD2.F32 R0, -RZ, R0.H0_H0 ;  /* 0x20000000ff007230 */ /* 0x000fe20000004100 */
[----:B------:R-:W-:-:S04]  /*75d0*/  CS2R R6, SRZ ;  /* 0x0000000000067805 */ /* 0x000fc8000001ff00 */
[----:B------:R-:W-:-:S04]  /*75e0*/  FMUL.FTZ R0, R0, 1 ;  /* 0x3f80000000007820 */ /* 0x000fc80000410000 */
[----:B------:R-:W0:Y:S02]  /*75f0*/  F2F.F64.F32 R4, R0 ;  /* 0x0000000000047310 */ /* 0x000e240000201800 */
[----:B0-----:R0:W-:Y:S01]  /*7600*/  STG.E.128 [R16.64], R4 ;  /* 0x0000000410007986 */ /* 0x0011e2000c101d24 */
[----:B------:R-:W-:Y:S05]  /*7610*/  BRA `(.L_x_997) ;  /* 0x00000a0000007947 */ /* 0x000fea0003800000 */
.L_x_1005:
        /* <DEDUP_REMOVED lines=21> */
.L_x_1010:
[----:B------:R-:W-:Y:S05]  /*7770*/  BSYNC B0 ;  /* 0x0000000000007941 */ /* 0x000fea0003800000 */
.L_x_1009:
[----:B------:R-:W-:-:S05]  /*7780*/  LOP3.LUT R3, R0, R3, RZ, 0xfc, !PT ;  /* 0x0000000300037212 */ /* 0x000fca00078efcff */
[----:B------:R0:W-:Y:S01]  /*7790*/  STG.E.U8 [R16.64], R3 ;  /* 0x0000000310007986 */ /* 0x0001e2000c101124 */
[----:B------:R-:W-:Y:S05]  /*77a0*/  BRA `(.L_x_997) ;  /* 0x0000087000007947 */ /* 0x000fea0003800000 */
.L_x_1008:
        /* <DEDUP_REMOVED lines=13> */
.L_x_1012:
[----:B------:R-:W-:Y:S01]  /*7880*/  IMAD.MOV.U32 R0, RZ, RZ, 0x7f ;  /* 0x0000007fff007424 */ /* 0x000fe200078e00ff */
[----:B------:R-:W-:-:S04]  /*7890*/  ISETP.GT.U32.AND P0, PT, R2, 0x7f800000, PT ;  /* 0x7f8000000200780c */ /* 0x000fc80003f04070 */
[----:B------:R-:W-:-:S04]  /*78a0*/  SEL R0, R0, 0x7c, P0 ;  /* 0x0000007c00007807 */ /* 0x000fc80000000000 */
.L_x_1013:
[----:B------:R-:W-:Y:S05]  /*78b0*/  BSYNC B0 ;  /* 0x0000000000007941 */ /* 0x000fea0003800000 */
.L_x_1011:
[----:B------:R-:W-:-:S04]  /*78c0*/  LOP3.LUT R2, R3, 0x80000000, RZ, 0xc0, !PT ;  /* 0x8000000003027812 */ /* 0x000fc800078ec0ff */
[----:B------:R-:W-:-:S04]  /*78d0*/  SHF.R.U32.HI R3, RZ, 0x18, R2 ;  /* 0x00000018ff037819 */ /* 0x000fc80000011602 */
[----:B------:R-:W-:-:S05]  /*78e0*/  LOP3.LUT R3, R0, R3, RZ, 0xfc, !PT ;  /* 0x0000000300037212 */ /* 0x000fca00078efcff */
[----:B------:R0:W-:Y:S01]  /*78f0*/  STG.E.U8 [R16.64], R3 ;  /* 0x0000000310007986 */ /* 0x0001e2000c101124 */
[----:B------:R-:W-:Y:S05]  /*7900*/  BRA `(.L_x_997) ;  /* 0x0000071000007947 */ /* 0x000fea0003800000 */
.L_x_1007:
[----:B------:R-:W-:-:S05]  /*7910*/  HADD2.F32 R0, -RZ, R0.H0_H0 ;  /* 0x20000000ff007230 */ /* 0x000fca0000004100 */
[----:B------:R-:W-:-:S05]  /*7920*/  F2FP.BF16.PACK_AB R0, RZ, R0 ;  /* 0x00000000ff00723e */ /* 0x000fca00000010ff */
[----:B------:R0:W-:Y:S01]  /*7930*/  STG.E.U16 [R16.64], R0 ;  /* 0x0000000010007986 */ /* 0x0001e2000c101524 */
[----:B------:R-:W-:Y:S05]  /*7940*/  BRA `(.L_x_997) ;  /* 0x000006d000007947 */ /* 0x000fea0003800000 */
.L_x_1004:
        /* <DEDUP_REMOVED lines=12> */
.L_x_1016:
        /* <DEDUP_REMOVED lines=17> */
.L_x_1019:
[----:B------:R-:W-:-:S04]  /*7b20*/  LOP3.LUT R2, R3, 0x80000000, RZ, 0xc0, !PT ;  /* 0x8000000003027812 */ /* 0x000fc800078ec0ff */
[----:B------:R-:W-:-:S04]  /*7b30*/  SHF.R.U32.HI R3, RZ, 0x18, R2 ;  /* 0x00000018ff037819 */ /* 0x000fc80000011602 */
[----:B------:R-:W-:-:S04]  /*7b40*/  LOP3.LUT R0, R0, R3, RZ, 0xfc, !PT ;  /* 0x0000000300007212 */ /* 0x000fc800078efcff */
[----:B------:R-:W-:Y:S02]  /*7b50*/  PRMT R8, R0, 0x7610, R8 ;  /* 0x0000761000087816 */ /* 0x000fe40000000008 */
.L_x_1018:
[----:B------:R-:W-:Y:S05]  /*7b60*/  BSYNC B0 ;  /* 0x0000000000007941 */ /* 0x000fea0003800000 */
.L_x_1017:
[----:B------:R0:W-:Y:S01]  /*7b70*/  STG.E.U8 [R16.64], R8 ;  /* 0x0000000810007986 */ /* 0x0001e2000c101124 */
[----:B------:R-:W-:Y:S05]  /*7b80*/  BRA `(.L_x_997) ;  /* 0x0000049000007947 */ /* 0x000fea0003800000 */
.L_x_1015:
        /* <DEDUP_REMOVED lines=17> */
.L_x_1022:
[----:B------:R-:W-:-:S04]  /*7ca0*/  LOP3.LUT R2, R3, 0x80000000, RZ, 0xc0, !PT ;  /* 0x8000000003027812 */ /* 0x000fc800078ec0ff */
[----:B------:R-:W-:-:S04]  /*7cb0*/  SHF.R.U32.HI R3, RZ, 0x18, R2 ;  /* 0x00000018ff037819 */ /* 0x000fc80000011602 */
[----:B------:R-:W-:-:S04]  /*7cc0*/  LOP3.LUT R0, R0, R3, RZ, 0xfc, !PT ;  /* 0x0000000300007212 */ /* 0x000fc800078efcff */
[----:B------:R-:W-:Y:S02]  /*7cd0*/  PRMT R8, R0, 0x7610, R8 ;  /* 0x0000761000087816 */ /* 0x000fe40000000008 */
.L_x_1021:
[----:B------:R-:W-:Y:S05]  /*7ce0*/  BSYNC B0 ;  /* 0x0000000000007941 */ /* 0x000fea0003800000 */
.L_x_1020:
[----:B------:R0:W-:Y:S01]  /*7cf0*/  STG.E.U8 [R16.64], R8 ;  /* 0x0000000810007986 */ /* 0x0001e2000c101124 */
[----:B------:R-:W-:Y:S05]  /*7d00*/  BRA `(.L_x_997) ;  /* 0x0000031000007947 */ /* 0x000fea0003800000 */
.L_x_1014:
        /* <DEDUP_REMOVED lines=22> */
.L_x_996:
        /* <DEDUP_REMOVED lines=20> */
.L_x_1024:
[----:B------:R-:W-:-:S06]  /*7fb0*/  HADD2.F32 R2, -RZ, R0.H0_H0 ;  /* 0x20000000ff027230 */ /* 0x000fcc0000004100 */
[----:B------:R-:W0:Y:S02]  /*7fc0*/  F2I.U64.TRUNC R2, R2 ;  /* 0x0000000200027311 */ /* 0x000e24000020d800 */
[----:B0-----:R0:W-:Y:S01]  /*7fd0*/  STG.E.64 [R16.64], R2 ;  /* 0x0000000210007986 */ /* 0x0011e2000c101b24 */
[----:B------:R-:W-:Y:S05]  /*7fe0*/  BRA `(.L_x_997) ;  /* 0x0000003000007947 */ /* 0x000fea0003800000 */
.L_x_1023:
[----:B------:R-:W-:-:S04]  /*7ff0*/  HADD2.F32 R0, -RZ, R0.H0_H0 ;  /* 0x20000000ff007230 */ /* 0x000fc80000004100 */
[----:B------:R-:W0:Y:S02]  /*8000*/  F2I.FTZ.U32.TRUNC.NTZ R3, R0 ;  /* 0x0000000000037305 */ /* 0x000e24000021f000 */
[----:B0-----:R0:W-:Y:S02]  /*8010*/  STG.E [R16.64], R3 ;  /* 0x0000000310007986 */ /* 0x0011e4000c101924 */
.L_x_997:
        /* <DEDUP_REMOVED lines=258> */
.L_x_1025:
        /* <DEDUP_REMOVED lines=21> */
.L_x_1029:
[----:B------:R-:W2:Y:S02]  /*9190*/  LDG.E.U8 R2, [R2.64] ;  /* 0x0000002402027981 */ /* 0x000ea4000c1e1100 */
[----:B--2---:R-:W0:Y:S02]  /*91a0*/  I2F.U16 R0, R2 ;  /* 0x0000000200007306 */ /* 0x004e240000101000 */
[----:B0-----:R-:W-:-:S04]  /*91b0*/  F2FP.PACK_AB R0, RZ, R0 ;  /* 0x00000000ff00723e */ /* 0x001fc800000000ff */
[----:B------:R-:W-:Y:S01]  /*91c0*/  PRMT R19, R0, 0x7610, R19 ;  /* 0x0000761000137816 */ /* 0x000fe20000000013 */
[----:B------:R-:W-:Y:S05]  /*91d0*/  BRA `(.L_x_1031) ;  /* 0x00000ed000007947 */ /* 0x000fea0003800000 */
.L_x_1028:
        /* <DEDUP_REMOVED lines=11> */
.L_x_1033:
[----:B------:R-:W2:Y:S02]  /*9290*/  LDG.E R2, [R2.64] ;  /* 0x0000002402027981 */ /* 0x000ea4000c1e1900 */
[----:B--2---:R-:W0:Y:S02]  /*92a0*/  I2F R0, R2 ;  /* 0x0000000200007306 */ /* 0x004e240000201400 */
[----:B0-----:R-:W-:-:S04]  /*92b0*/  F2FP.PACK_AB R0, RZ, R0 ;  /* 0x00000000ff00723e */ /* 0x001fc800000000ff */
[----:B------:R-:W-:Y:S01]  /*92c0*/  PRMT R19, R0, 0x7610, R19 ;  /* 0x0000761000137816 */ /* 0x000fe20000000013 */
[----:B------:R-:W-:Y:S05]  /*92d0*/  BRA `(.L_x_1031) ;  /* 0x00000dd000007947 */ /* 0x000fea0003800000 */
.L_x_1032:
[----:B------:R-:W2:Y:S02]  /*92e0*/  LDG.E.U16 R2, [R2.64] ;  /* 0x0000002402027981 */ /* 0x000ea4000c1e1500 */
[----:B--2---:R-:W0:Y:S02]  /*92f0*/  I2F.S16 R0, R2 ;  /* 0x0000000200007306 */ /* 0x004e240000101400 */
[----:B0-----:R-:W-:-:S04]  /*9300*/  F2FP.PACK_AB R0, RZ, R0 ;  /* 0x00000000ff00723e */ /* 0x001fc800000000ff */
[----:B------:R-:W-:Y:S01]  /*9310*/  PRMT R19, R0, 0x7610, R19 ;  /* 0x0000761000137816 */ /* 0x000fe20000000013 */
[----:B------:R-:W-:Y:S05]  /*9320*/  BRA `(.L_x_1031) ;  /* 0x00000d8000007947 */ /* 0x000fea0003800000 */
.L_x_1027:
        /* <DEDUP_REMOVED lines=9> */
.L_x_1035:
[----:B------:R0:W5:Y:S01]  /*93c0*/  LDG.E.U16 R19, [R2.64] ;  /* 0x0000002402137981 */ /* 0x000162000c1e1500 */
[----:B------:R-:W-:Y:S05]  /*93d0*/  BRA `(.L_x_1031) ;  /* 0x00000cd000007947 */ /* 0x000fea0003800000 */
.L_x_1034:
        /* <DEDUP_REMOVED lines=9> */
.L_x_1037:
[----:B------:R0:W5:Y:S01]  /*9470*/  LDG.E.U16 R19, [R2.64] ;  /* 0x0000002402137981 */ /* 0x000162000c1e1500 */
[----:B------:R-:W-:Y:S05]  /*9480*/  BRA `(.L_x_1031) ;  /* 0x00000c2000007947 */ /* 0x000fea0003800000 */
.L_x_1036:
[----:B------:R-:W2:Y:S02]  /*9490*/  LDG.E.64 R2, [R2.64] ;  /* 0x0000002402027981 */ /* 0x000ea4000c1e1b00 */
[----:B--2---:R-:W0:Y:S01]  /*94a0*/  F2F.F32.F64 R0, R2 ;  /* 0x0000000200007310 */ /* 0x004e220000301000 */
[----:B------:R-:W0:-:S14]  /*94b0*/  DSETP.GEU.AND P0, PT, |R2|, c[0x2][0x0], PT ;  /* 0x008000000200762a */ /* 0x000e1c0003f0e200 */
[----:B0-----:R-:W-:-:S05]  /*94c0*/  @!P0 FMUL R0, R0, 1.175494350822287508e-38 ;  /* 0x0080000000008820 */ /* 0x001fca0000400000 */
[----:B------:R-:W-:-:S04]  /*94d0*/  F2FP.PACK_AB R0, RZ, R0 ;  /* 0x00000000ff00723e */ /* 0x000fc800000000ff */
[----:B------:R-:W-:Y:S01]  /*94e0*/  PRMT R19, R0, 0x7610, R19 ;  /* 0x0000761000137816 */ /* 0x000fe20000000013 */
[----:B------:R-:W-:Y:S05]  /*94f0*/  BRA `(.L_x_1031) ;  /* 0x00000bb000007947 */ /* 0x000fea0003800000 */
.L_x_1026:
        /* <DEDUP_REMOVED lines=14> */
.L_x_1040:
[----:B------:R-:W2:Y:S02]  /*95e0*/  LDG.E.64 R2, [R2.64] ;  /* 0x0000002402027981 */ /* 0x000ea4000c1e1b00 */
[----:B--2---:R-:W0:Y:S01]  /*95f0*/  F2F.F32.F64 R0, R2 ;  /* 0x0000000200007310 */ /* 0x004e220000301000 */
[----:B------:R-:W0:-:S14]  /*9600*/  DSETP.GEU.AND P0, PT, |R2|, c[0x2][0x0], PT ;  /* 0x008000000200762a */ /* 0x000e1c0003f0e200 */
[----:B0-----:R-:W-:-:S05]  /*9610*/  @!P0 FMUL R0, R0, 1.175494350822287508e-38 ;  /* 0x0080000000008820 */ /* 0x001fca0000400000 */
[----:B------:R-:W-:-:S04]  /*9620*/  F2FP.PACK_AB R0, RZ, R0 ;  /* 0x00000000ff00723e */ /* 0x000fc800000000ff */
[----:B------:R-:W-:Y:S01]  /*9630*/  PRMT R19, R0, 0x7610, R19 ;  /* 0x0000761000137816 */ /* 0x000fe20000000013 */
[----:B------:R-:W-:Y:S05]  /*9640*/  BRA `(.L_x_1031) ;  /* 0x00000a6000007947 */ /* 0x000fea0003800000 */
.L_x_1039:
        /* <DEDUP_REMOVED lines=28> */
.L_x_1042:
        /* <DEDUP_REMOVED lines=15> */
.L_x_1041:
[----:B------:R-:W2:Y:S02]  /*9900*/  LDG.E.U16 R0, [R2.64] ;  /* 0x0000002402007981 */ /* 0x000ea4000c1e1500 */
[----:B--2---:R-:W-:-:S04]  /*9910*/  PRMT R0, RZ, 0x5410, R0 ;  /* 0x00005410ff007816 */ /* 0x004fc80000000000 */
[----:B------:R-:W-:-:S04]  /*9920*/  F2FP.PACK_AB R0, RZ, R0 ;  /* 0x00000000ff00723e */ /* 0x000fc800000000ff */
[----:B------:R-:W-:Y:S01]  /*9930*/  PRMT R19, R0, 0x7610, R19 ;  /* 0x0000761000137816 */ /* 0x000fe20000000013 */
[----:B------:R-:W-:Y:S05]  /*9940*/  BRA `(.L_x_1031) ;  /* 0x0000076000007947 */ /* 0x000fea0003800000 */
.L_x_1038:
        /* <DEDUP_REMOVED lines=12> */
.L_x_1045:
        /* <DEDUP_REMOVED lines=21> */
.L_x_1049:
[----:B------:R-:W-:Y:S05]  /*9b60*/  BSYNC B1 ;  /* 0x0000000000017941 */ /* 0x000fea0003800000 */
.L_x_1048:
[----:B------:R-:W-:Y:S01]  /*9b70*/  LEA R3, R0, 0x3b800000, 0x17 ;  /* 0x3b80000000037811 */ /* 0x000fe200078eb8ff */
[----:B------:R-:W-:-:S05]  /*9b80*/  IMAD.SHL.U32 R0, R2, 0x100000, RZ ;  /* 0x0010000002007824 */ /* 0x000fca00078e00ff */
[----:B------:R-:W-:Y:S02]  /*9b90*/  LOP3.LUT R0, R3, R0, R4, 0xfe, !PT ;  /* 0x0000000003007212 */ /* 0x000fe400078efe04 */
.L_x_1047:
[----:B------:R-:W-:Y:S05]  /*9ba0*/  BSYNC B0 ;  /* 0x0000000000007941 */ /* 0x000fea0003800000 */
.L_x_1046:
[----:B------:R-:W-:-:S04]  /*9bb0*/  F2FP.PACK_AB R0, RZ, R0 ;  /* 0x00000000ff00723e */ /* 0x000fc800000000ff */
[----:B------:R-:W-:Y:S01]  /*9bc0*/  PRMT R19, R0, 0x7610, R19 ;  /* 0x0000761000137816 */ /* 0x000fe20000000013 */
[----:B------:R-:W-:Y:S05]  /*9bd0*/  BRA `(.L_x_1031) ;  /* 0x000004d000007947 */ /* 0x000fea0003800000 */
.L_x_1044:
        /* <DEDUP_REMOVED lines=21> */
.L_x_1053:
[----:B------:R-:W-:Y:S05]  /*9d30*/  BSYNC B1 ;  /* 0x0000000000017941 */ /* 0x000fea0003800000 */
.L_x_1052:
[----:B------:R-:W-:Y:S01]  /*9d40*/  LEA R3, R0, 0x37800000, 0x17 ;  /* 0x3780000000037811 */ /* 0x000fe200078eb8ff */
[----:B------:R-:W-:-:S05]  /*9d50*/  IMAD.SHL.U32 R0, R2, 0x200000, RZ ;  /* 0x0020000002007824 */ /* 0x000fca00078e00ff */
[----:B------:R-:W-:Y:S02]  /*9d60*/  LOP3.LUT R0, R3, R0, R4, 0xfe, !PT ;  /* 0x0000000003007212 */ /* 0x000fe400078efe04 */
.L_x_1051:
[----:B------:R-:W-:Y:S05]  /*9d70*/  BSYNC B0 ;  /* 0x0000000000007941 */ /* 0x000fea0003800000 */
.L_x_1050:
[----:B------:R-:W-:-:S04]  /*9d80*/  F2FP.PACK_AB R0, RZ, R0 ;  /* 0x00000000ff00723e */ /* 0x000fc800000000ff */
[----:B------:R-:W-:Y:S01]  /*9d90*/  PRMT R19, R0, 0x7610, R19 ;  /* 0x0000761000137816 */ /* 0x000fe20000000013 */
[----:B------:R-:W-:Y:S05]  /*9da0*/  BRA `(.L_x_1031) ;  /* 0x0000030000007947 */ /* 0x000fea0003800000 */
.L_x_1043:
        /* <DEDUP_REMOVED lines=14> */
.L_x_1057:
[----:B------:R-:W-:Y:S05]  /*9e90*/  BSYNC B0 ;  /* 0x0000000000007941 */ /* 0x000fea0003800000 */
.L_x_1056:
[----:B------:R-:W-:-:S04]  /*9ea0*/  F2FP.PACK_AB R0, RZ, R0 ;  /* 0x00000000ff00723e */ /* 0x000fc800000000ff */
[----:B------:R-:W-:Y:S01]  /*9eb0*/  PRMT R19, R0, 0x7610, R19 ;  /* 0x0000761000137816 */ /* 0x000fe20000000013 */
[----:B------:R-:W-:Y:S05]  /*9ec0*/  BRA `(.L_x_1031) ;  /* 0x000001e000007947 */ /* 0x000fea0003800000 */
.L_x_1030:
        /* <DEDUP_REMOVED lines=21> */
.L_x_1055:
[----:B------:R-:W2:Y:S02]  /*a020*/  LDG.E.64 R2, [R2.64] ;  /* 0x0000002402027981 */ /* 0x000ea4000c1e1b00 */
[----:B--2---:R-:W0:Y:S02]  /*a030*/  I2F.U64 R0, R2 ;  /* 0x0000000200007312 */ /* 0x004e240000301000 */
[----:B0-----:R-:W-:-:S04]  /*a040*/  F2FP.PACK_AB R0, RZ, R0 ;  /* 0x00000000ff00723e */ /* 0x001fc800000000ff */
[----:B------:R-:W-:Y:S01]  /*a050*/  PRMT R19, R0, 0x7610, R19 ;  /* 0x0000761000137816 */ /* 0x000fe20000000013 */
[----:B------:R-:W-:Y:S05]  /*a060*/  BRA `(.L_x_1031) ;  /* 0x0000004000007947 */ /* 0x000fea0003800000 */
.L_x_1054:
[----:B------:R-:W2:Y:S02]  /*a070*/  LDG.E R2, [R2.64] ;  /* 0x0000002402027981 */ /* 0x000ea4000c1e1900 */
[----:B--2---:R-:W0:Y:S02]  /*a080*/  I2F.U32 R0, R2 ;  /* 0x0000000200007306 */ /* 0x004e240000201000 */
[----:B0-----:R-:W-:-:S04]  /*a090*/  F2FP.PACK_AB R0, RZ, R0 ;  /* 0x00000000ff00723e */ /* 0x001fc800000000ff */
[----:B------:R-:W-:Y:S02]  /*a0a0*/  PRMT R19, R0, 0x7610, R19 ;  /* 0x0000761000137816 */ /* 0x000fe40000000013 */
.L_x_1031:
        /* <DEDUP_REMOVED lines=18> */
.L_x_1061:
[----:B------:R-:W2:Y:S02]  /*a1d0*/  LDG.E.U8 R2, [R2.64] ;  /* 0x0000002402027981 */ /* 0x000ea4000c1e1100 */
[----:B--2---:R-:W0:Y:S02]  /*a1e0*/  I2F.U16 R0, R2 ;  /* 0x0000000200007306 */ /* 0x004e240000101000 */
[----:B0-----:R-:W-:Y:S01]  /*a1f0*/  F2FP.PACK_AB R0, RZ, R0 ;  /* 0x00000000ff00723e */ /* 0x001fe200000000ff */
[----:B------:R-:W-:Y:S05]  /*a200*/  BRA `(.L_x_1063) ;  /* 0x00000e1000007947 */ /* 0x000fea0003800000 */
.L_x_1060:
        /* <DEDUP_REMOVED lines=10> */
.L_x_1065:
[----:B------:R-:W2:Y:S02]  /*a2b0*/  LDG.E R2, [R2.64] ;  /* 0x0000002402027981 */ /* 0x000ea4000c1e1900 */
[----:B--2---:R-:W0:Y:S02]  /*a2c0*/  I2F R0, R2 ;  /* 0x0000000200007306 */ /* 0x004e240000201400 */
[----:B0-----:R-:W-:Y:S01]  /*a2d0*/  F2FP.PACK_AB R0, RZ, R0 ;  /* 0x00000000ff00723e */ /* 0x001fe200000000ff */
[----:B------:R-:W-:Y:S05]  /*a2e0*/  BRA `(.L_x_1063) ;  /* 0x00000d3000007947 */ /* 0x000fea0003800000 */
.L_x_1064:
[----:B------:R-:W2:Y:S02]  /*a2f0*/  LDG.E.U16 R2, [R2.64] ;  /* 0x0000002402027981 */ /* 0x000ea4000c1e1500 */
[----:B--2---:R-:W0:Y:S02]  /*a300*/  I2F.S16 R0, R2 ;  /* 0x0000000200007306 */ /* 0x004e240000101400 */
[----:B0-----:R-:W-:Y:S01]  /*a310*/  F2FP.PACK_AB R0, RZ, R0 ;  /* 0x00000000ff00723e */ /* 0x001fe200000000ff */
[----:B------:R-:W-:Y:S05]  /*a320*/  BRA `(.L_x_1063) ;  /* 0x00000cf000007947 */ /* 0x000fea0003800000 */
.L_x_1059:
        /* <DEDUP_REMOVED lines=9> */
.L_x_1067:
[----:B------:R0:W5:Y:S01]  /*a3c0*/  LDG.E.U16 R0, [R2.64] ;  /* 0x0000002402007981 */ /* 0x000162000c1e1500 */
[----:B------:R-:W-:Y:S05]  /*a3d0*/  BRA `(.L_x_1063) ;  /* 0x00000c4000007947 */ /* 0x000fea0003800000 */
.L_x_1066:
        /* <DEDUP_REMOVED lines=9> */
.L_x_1069:
[----:B------:R0:W5:Y:S01]  /*a470*/  LDG.E.U16 R0, [R2.64] ;  /* 0x0000002402007981 */ /* 0x000162000c1e1500 */
[----:B------:R-:W-:Y:S05]  /*a480*/  BRA `(.L_x_1063) ;  /* 0x00000b9000007947 */ /* 0x000fea0003800000 */
.L_x_1068:
[----:B------:R-:W2:Y:S02]  /*a490*/  LDG.E.64 R2, [R2.64] ;  /* 0x0000002402027981 */ /* 0x000ea4000c1e1b00 */
[----:B--2---:R-:W0:Y:S01]  /*a4a0*/  F2F.F32.F64 R0, R2 ;  /* 0x0000000200007310 */ /* 0x004e220000301000 */
[----:B------:R-:W0:-:S14]  /*a4b0*/  DSETP.GEU.AND P0, PT, |R2|, c[0x2][0x0], PT ;  /* 0x008000000200762a */ /* 0x000e1c0003f0e200 */
[----:B0-----:R-:W-:-:S05]  /*a4c0*/  @!P0 FMUL R0, R0, 1.175494350822287508e-38 ;  /* 0x0080000000008820 */ /* 0x001fca0000400000 */
[----:B------:R-:W-:Y:S01]  /*a4d0*/  F2FP.PACK_AB R0, RZ, R0 ;  /* 0x00000000ff00723e */ /* 0x000fe200000000ff */
[----:B------:R-:W-:Y:S05]  /*a4e0*/  BRA `(.L_x_1063) ;  /* 0x00000b3000007947 */ /* 0x000fea0003800000 */
.L_x_1058:
        /* <DEDUP_REMOVED lines=13> */
.L_x_1072:
[----:B------:R-:W2:Y:S02]  /*a5c0*/  LDG.E.64 R2, [R2.64] ;  /* 0x0000002402027981 */ /* 0x000ea4000c1e1b00 */
[----:B--2---:R-:W0:Y:S01]  /*a5d0*/  F2F.F32.F64 R0, R2 ;  /* 0x0000000200007310 */ /* 0x004e220000301000 */
[----:B------:R-:W0:-:S14]  /*a5e0*/  DSETP.GEU.AND P0, PT, |R2|, c[0x2][0x0], PT ;  /* 0x008000000200762a */ /* 0x000e1c0003f0e200 */
[----:B0-----:R-:W-:-:S05]  /*a5f0*/  @!P0 FMUL R0, R0, 1.175494350822287508e-38 ;  /* 0x0080000000008820 */ /* 0x001fca0000400000 */
[----:B------:R-:W-:Y:S01]  /*a600*/  F2FP.PACK_AB R0, RZ, R0 ;  /* 0x00000000ff00723e */ /* 0x000fe200000000ff */
[----:B------:R-:W-:Y:S05]  /*a610*/  BRA `(.L_x_1063) ;  /* 0x00000a0000007947 */ /* 0x000fea0003800000 */
.L_x_1071:
        /* <DEDUP_REMOVED lines=28> */
.L_x_1074:
        /* <DEDUP_REMOVED lines=15> */
.L_x_1073:
[----:B------:R-:W2:Y:S02]  /*a8d0*/  LDG.E.U16 R0, [R2.64] ;  /* 0x0000002402007981 */ /* 0x000ea4000c1e1500 */
[----:B--2---:R-:W-:-:S04]  /*a8e0*/  PRMT R0, RZ, 0x5410, R0 ;  /* 0x00005410ff007816 */ /* 0x004fc80000000000 */
[----:B------:R-:W-:Y:S01]  /*a8f0*/  F2FP.PACK_AB R0, RZ, R0 ;  /* 0x00000000ff00723e */ /* 0x000fe200000000ff */
[----:B------:R-:W-:Y:S05]  /*a900*/  BRA `(.L_x_1063) ;  /* 0x0000071000007947 */ /* 0x000fea0003800000 */
.L_x_1070:
        /* <DEDUP_REMOVED lines=12> */
.L_x_1077:
        /* <DEDUP_REMOVED lines=21> */
.L_x_1081:
[----:B------:R-:W-:Y:S05]  /*ab20*/  BSYNC B1 ;  /* 0x0000000000017941 */ /* 0x000fea0003800000 */
.L_x_1080:
[----:B------:R-:W-:Y:S01]  /*ab30*/  LEA R3, R0, 0x3b800000, 0x17 ;  /* 0x3b80000000037811 */ /* 0x000fe200078eb8ff */
[----:B------:R-:W-:-:S05]  /*ab40*/  IMAD.SHL.U32 R0, R2, 0x100000, RZ ;  /* 0x0010000002007824 */ /* 0x000fca00078e00ff */
[----:B------:R-:W-:Y:S02]  /*ab50*/  LOP3.LUT R0, R3, R0, R4, 0xfe, !PT ;  /* 0x0000000003007212 */ /* 0x000fe400078efe04 */
.L_x_1079:
[----:B------:R-:W-:Y:S05]  /*ab60*/  BSYNC B0 ;  /* 0x0000000000007941 */ /* 0x000fea0003800000 */
.L_x_1078:
[----:B------:R-:W-:Y:S01]  /*ab70*/  F2FP.PACK_AB R0, RZ, R0 ;  /* 0x00000000ff00723e */ /* 0x000fe200000000ff */
[----:B------:R-:W-:Y:S05]  /*ab80*/  BRA `(.L_x_1063) ;  /* 0x0000049000007947 */ /* 0x000fea0003800000 */
.L_x_1076:
        /* <DEDUP_REMOVED lines=21> */
.L_x_1085:
[----:B------:R-:W-:Y:S05]  /*ace0*/  BSYNC B1 ;  /* 0x0000000000017941 */ /* 0x000fea0003800000 */
.L_x_1084:
[----:B------:R-:W-:Y:S01]  /*acf0*/  LEA R3, R0, 0x37800000, 0x17 ;  /* 0x3780000000037811 */ /* 0x000fe200078eb8ff */
[----:B------:R-:W-:-:S05]  /*ad00*/  IMAD.SHL.U32 R0, R2, 0x200000, RZ ;  /* 0x0020000002007824 */ /* 0x000fca00078e00ff */
[----:B------:R-:W-:Y:S02]  /*ad10*/  LOP3.LUT R0, R3, R0, R4, 0xfe, !PT ;  /* 0x0000000003007212 */ /* 0x000fe400078efe04 */
.L_x_1083:
[----:B------:R-:W-:Y:S05]  /*ad20*/  BSYNC B0 ;  /* 0x0000000000007941 */ /* 0x000fea0003800000 */
.L_x_1082:
[----:B------:R-:W-:Y:S01]  /*ad30*/  F2FP.PACK_AB R0, RZ, R0 ;  /* 0x00000000ff00723e */ /* 0x000fe200000000ff */
[----:B------:R-:W-:Y:S05]  /*ad40*/  BRA `(.L_x_1063) ;  /* 0x000002d000007947 */ /* 0x000fea0003800000 */
.L_x_1075:
        /* <DEDUP_REMOVED lines=14> */
.L_x_1089:
[----:B------:R-:W-:Y:S05]  /*ae30*/  BSYNC B0 ;  /* 0x0000000000007941 */ /* 0x000fea0003800000 */
.L_x_1088:
[----:B------:R-:W-:Y:S01]  /*ae40*/  F2FP.PACK_AB R0, RZ, R0 ;  /* 0x00000000ff00723e */ /* 0x000fe200000000ff */
[----:B------:R-:W-:Y:S05]  /*ae50*/  BRA `(.L_x_1063) ;  /* 0x000001c000007947 */ /* 0x000fea0003800000 */
.L_x_1062:
        /* <DEDUP_REMOVED lines=21> */
.L_x_1087:
[----:B------:R-:W2:Y:S02]  /*afb0*/  LDG.E.64 R2, [R2.64] ;  /* 0x0000002402027981 */ /* 0x000ea4000c1e1b00 */
[----:B--2---:R-:W0:Y:S02]  /*afc0*/  I2F.U64 R0, R2 ;  /* 0x0000000200007312 */ /* 0x004e240000301000 */
[----:B0-----:R-:W-:Y:S01]  /*afd0*/  F2FP.PACK_AB R0, RZ, R0 ;  /* 0x00000000ff00723e */ /* 0x001fe200000000ff */
[----:B------:R-:W-:Y:S05]  /*afe0*/  BRA `(.L_x_1063) ;  /* 0x0000003000007947 */ /* 0x000fea0003800000 */
.L_x_1086:
[----:B------:R-:W2:Y:S02]  /*aff0*/  LDG.E R2, [R2.64] ;  /* 0x0000002402027981 */ /* 0x000ea4000c1e1900 */
[----:B--2---:R-:W0:Y:S02]  /*b000*/  I2F.U32 R0, R2 ;  /* 0x0000000200007306 */ /* 0x004e240000201000 */
[----:B0-----:R-:W-:-:S06]  /*b010*/  F2FP.PACK_AB R0, RZ, R0 ;  /* 0x00000000ff00723e */ /* 0x001fcc00000000ff */
.L_x_1063:
        /* <DEDUP_REMOVED lines=21> */
.L_x_1093:
[----:B------:R-:W-:-:S06]  /*b170*/  HADD2.F32 R3, -RZ, R0.H0_H0 ;  /* 0x20000000ff037230 */ /* 0x000fcc0000004100 */
[----:B------:R-:W0:Y:S02]  /*b180*/  F2I.S64.TRUNC R2, R3 ;  /* 0x0000000300027311 */ /* 0x000e24000020d900 */
[----:B0-----:R0:W-:Y:S01]  /*b190*/  STG.E.U8 [R16.64], R2 ;  /* 0x0000000210007986 */ /* 0x0011e2000c101124 */
[----:B------:R-:W-:Y:S05]  /*b1a0*/  BRA `(.L_x_1095) ;  /* 0x00000e4000007947 */ /* 0x000fea0003800000 */
.L_x_1092:
        /* <DEDUP_REMOVED lines=10> */
.L_x_1097:
[----:B------:R-:W-:-:S04]  /*b250*/  HADD2.F32 R0, -RZ, R0.H0_H0 ;  /* 0x20000000ff007230 */ /* 0x000fc80000004100 */
[----:B------:R-:W0:Y:S02]  /*b260*/  F2I.FTZ.TRUNC.NTZ R3, R0 ;  /* 0x0000000000037305 */ /* 0x000e24000021f100 */
[----:B0-----:R0:W-:Y:S01]  /*b270*/  STG.E [R16.64], R3 ;  /* 0x0000000310007986 */ /* 0x0011e2000c101924 */
[----:B------:R-:W-:Y:S05]  /*b280*/  BRA `(.L_x_1095) ;  /* 0x00000d6000007947 */ /* 0x000fea0003800000 */
.L_x_1096:
[----:B------:R-:W-:-:S04]  /*b290*/  HADD2.F32 R0, -RZ, R0.H0_H0 ;  /* 0x20000000ff007230 */ /* 0x000fc80000004100 */
[----:B------:R-:W0:Y:S02]  /*b2a0*/  F2I.FTZ.TRUNC.NTZ R3, R0 ;  /* 0x0000000000037305 */ /* 0x000e24000021f100 */
[----:B0-----:R0:W-:Y:S01]  /*b2b0*/  STG.E.U16 [R16.64], R3 ;  /* 0x0000000310007986 */ /* 0x0011e2000c101524 */
[----:B------:R-:W-:Y:S05]  /*b2c0*/  BRA `(.L_x_1095) ;  /* 0x00000d2000007947 */ /* 0x000fea0003800000 */
.L_x_1091:
        /* <DEDUP_REMOVED lines=9> */
.L_x_1099:
[----:B------:R0:W-:Y:S01]  /*b360*/  STG.E.U16 [R16.64], R0 ;  /* 0x0000000010007986 */ /* 0x0001e2000c101524 */
[----:B------:R-:W-:Y:S05]  /*b370*/  BRA `(.L_x_1095) ;  /* 0x00000c7000007947 */ /* 0x000fea0003800000 */
.L_x_1098:
        /* <DEDUP_REMOVED lines=10> */
.L_x_1101:
[----:B------:R-:W-:-:S05]  /*b420*/  HADD2.F32 R0, -RZ, R0.H0_H0 ;  /* 0x20000000ff007230 */ /* 0x000fca0000004100 */
[----:B------:R-:W-:-:S04]  /*b430*/  F2FP.PACK_AB R0, RZ, R0 ;  /* 0x00000000ff00723e */ /* 0x000fc800000000ff */
[----:B------:R-:W-:-:S05]  /*b440*/  PRMT R0, R0, 0x5410, RZ ;  /* 0x0000541000007816 */ /* 0x000fca00000000ff */
[----:B------:R0:W-:Y:S01]  /*b450*/  STG.E [R16.64], R0 ;  /* 0x0000000010007986 */ /* 0x0001e2000c101924 */
[----:B------:R-:W-:Y:S05]  /*b460*/  BRA `(.L_x_1095) ;  /* 0x00000b8000007947 */ /* 0x000fea0003800000 */
.L_x_1100:
[----:B------:R-:W-:-:S05]  /*b470*/  HADD2.F32 R2, -RZ, R0.H0_H0 ;  /* 0x20000000ff027230 */ /* 0x000fca0000004100 */
[----:B------:R-:W-:-:S06]  /*b480*/  FMUL.FTZ R2, R2, 1 ;  /* 0x3f80000002027820 */ /* 0x000fcc0000410000 */
[----:B------:R-:W0:Y:S02]  /*b490*/  F2F.F64.F32 R2, R2 ;  /* 0x0000000200027310 */ /* 0x000e240000201800 */
[----:B0-----:R0:W-:Y:S01]  /*b4a0*/  STG.E.64 [R16.64], R2 ;  /* 0x0000000210007986 */ /* 0x0011e2000c101b24 */
[----:B------:R-:W-:Y:S05]  /*b4b0*/  BRA `(.L_x_1095) ;  /* 0x00000b3000007947 */ /* 0x000fea0003800000 */
.L_x_1090:
        /* <DEDUP_REMOVED lines=13> */
.L_x_1104:
[----:B------:R-:W-:Y:S01]  /*b590*/  HADD2.F32 R0, -RZ, R0.H0_H0 ;  /* 0x20000000ff007230 */ /* 0x000fe20000004100 */
[----:B------:R-:W-:-:S04]  /*b5a0*/  CS2R R6, SRZ ;  /* 0x0000000000067805 */ /* 0x000fc8000001ff00 */
[----:B------:R-:W-:-:S04]  /*b5b0*/  FMUL.FTZ R0, R0, 1 ;  /* 0x3f80000000007820 */ /* 0x000fc80000410000 */
[----:B------:R-:W0:Y:S02]  /*b5c0*/  F2F.F64.F32 R4, R0 ;  /* 0x0000000000047310 */ /* 0x000e240000201800 */
[----:B0-----:R0:W-:Y:S01]  /*b5d0*/  STG.E.128 [R16.64], R4 ;  /* 0x0000000410007986 */ /* 0x0011e2000c101d24 */
[----:B------:R-:W-:Y:S05]  /*b5e0*/  BRA `(.L_x_1095) ;  /* 0x00000a0000007947 */ /* 0x000fea0003800000 */
.L_x_1103:
        /* <DEDUP_REMOVED lines=21> */
.L_x_1108:
[----:B------:R-:W-:Y:S05]  /*b740*/  BSYNC B0 ;  /* 0x0000000000007941 */ /* 0x000fea0003800000 */
.L_x_1107:
[----:B------:R-:W-:-:S05]  /*b750*/  LOP3.LUT R3, R0, R3, RZ, 0xfc, !PT ;  /* 0x0000000300037212 */ /* 0x000fca00078efcff */
[----:B------:R0:W-:Y:S01]  /*b760*/  STG.E.U8 [R16.64], R3 ;  /* 0x0000000310007986 */ /* 0x0001e2000c101124 */
[----:B------:R-:W-:Y:S05]  /*b770*/  BRA `(.L_x_1095) ;  /* 0x0000087000007947 */ /* 0x000fea0003800000 */
.L_x_1106:
        /* <DEDUP_REMOVED lines=13> */
.L_x_1110:
[----:B------:R-:W-:Y:S01]  /*b850*/  IMAD.MOV.U32 R0, RZ, RZ, 0x7f ;  /* 0x0000007fff007424 */ /* 0x000fe200078e00ff */
[----:B------:R-:W-:-:S04]  /*b860*/  ISETP.GT.U32.AND P0, PT, R2, 0x7f800000, PT ;  /* 0x7f8000000200780c */ /* 0x000fc80003f04070 */
[----:B------:R-:W-:-:S04]  /*b870*/  SEL R0, R0, 0x7c, P0 ;  /* 0x0000007c00007807 */ /* 0x000fc80000000000 */
.L_x_1111:
[----:B------:R-:W-:Y:S05]  /*b880*/  BSYNC B0 ;  /* 0x0000000000007941 */ /* 0x000fea0003800000 */
.L_x_1109:
[----:B------:R-:W-:-:S04]  /*b890*/  LOP3.LUT R2, R3, 0x80000000, RZ, 0xc0, !PT ;  /* 0x8000000003027812 */ /* 0x000fc800078ec0ff */
[----:B------:R-:W-:-:S04]  /*b8a0*/  SHF.R.U32.HI R3, RZ, 0x18, R2 ;  /* 0x00000018ff037819 */ /* 0x000fc80000011602 */
[----:B------:R-:W-:-:S05]  /*b8b0*/  LOP3.LUT R3, R0, R3, RZ, 0xfc, !PT ;  /* 0x0000000300037212 */ /* 0x000fca00078efcff */
[----:B------:R0:W-:Y:S01]  /*b8c0*/  STG.E.U8 [R16.64], R3 ;  /* 0x0000000310007986 */ /* 0x0001e2000c101124 */
[----:B------:R-:W-:Y:S05]  /*b8d0*/  BRA `(.L_x_1095) ;  /* 0x0000071000007947 */ /* 0x000fea0003800000 */
.L_x_1105:
[----:B------:R-:W-:-:S05]  /*b8e0*/  HADD2.F32 R0, -RZ, R0.H0_H0 ;  /* 0x20000000ff007230 */ /* 0x000fca0000004100 */
[----:B------:R-:W-:-:S05]  /*b8f0*/  F2FP.BF16.PACK_AB R0, RZ, R0 ;  /* 0x00000000ff00723e */ /* 0x000fca00000010ff */
[----:B------:R0:W-:Y:S01]  /*b900*/  STG.E.U16 [R16.64], R0 ;  /* 0x0000000010007986 */ /* 0x0001e2000c101524 */
[----:B------:R-:W-:Y:S05]  /*b910*/  BRA `(.L_x_1095) ;  /* 0x000006d000007947 */ /* 0x000fea0003800000 */
.L_x_1102:
        /* <DEDUP_REMOVED lines=12> */
.L_x_1114:
        /* <DEDUP_REMOVED lines=17> */
.L_x_1117:
[----:B------:R-:W-:-:S04]  /*baf0*/  LOP3.LUT R2, R3, 0x80000000, RZ, 0xc0, !PT ;  /* 0x8000000003027812 */ /* 0x000fc800078ec0ff */
[----:B------:R-:W-:-:S04]  /*bb00*/  SHF.R.U32.HI R3, RZ, 0x18, R2 ;  /* 0x00000018ff037819 */ /* 0x000fc80000011602 */
[----:B------:R-:W-:-:S04]  /*bb10*/  LOP3.LUT R0, R0, R3, RZ, 0xfc, !PT ;  /* 0x0000000300007212 */ /* 0x000fc800078efcff */
[----:B------:R-:W-:Y:S02]  /*bb20*/  PRMT R8, R0, 0x7610, R8 ;  /* 0x0000761000087816 */ /* 0x000fe40000000008 */
.L_x_1116:
[----:B------:R-:W-:Y:S05]  /*bb30*/  BSYNC B0 ;  /* 0x0000000000007941 */ /* 0x000fea0003800000 */
.L_x_1115:
[----:B------:R0:W-:Y:S01]  /*bb40*/  STG.E.U8 [R16.64], R8 ;  /* 0x0000000810007986 */ /* 0x0001e2000c101124 */
[----:B------:R-:W-:Y:S05]  /*bb50*/  BRA `(.L_x_1095) ;  /* 0x0000049000007947 */ /* 0x000fea0003800000 */
.L_x_1113:
        /* <DEDUP_REMOVED lines=17> */
.L_x_1120:
[----:B------:R-:W-:-:S04]  /*bc70*/  LOP3.LUT R2, R3, 0x80000000, RZ, 0xc0, !PT ;  /* 0x8000000003027812 */ /* 0x000fc800078ec0ff */
[----:B------:R-:W-:-:S04]  /*bc80*/  SHF.R.U32.HI R3, RZ, 0x18, R2 ;  /* 0x00000018ff037819 */ /* 0x000fc80000011602 */
[----:B------:R-:W-:-:S04]  /*bc90*/  LOP3.LUT R0, R0, R3, RZ, 0xfc, !PT ;  /* 0x0000000300007212 */ /* 0x000fc800078efcff */
[----:B------:R-:W-:Y:S02]  /*bca0*/  PRMT R8, R0, 0x7610, R8 ;  /* 0x0000761000087816 */ /* 0x000fe40000000008 */
.L_x_1119:
[----:B------:R-:W-:Y:S05]  /*bcb0*/  BSYNC B0 ;  /* 0x0000000000007941 */ /* 0x000fea0003800000 */
.L_x_1118:
[----:B------:R0:W-:Y:S01]  /*bcc0*/  STG.E.U8 [R16.64], R8 ;  /* 0x0000000810007986 */ /* 0x0001e2000c101124 */
[----:B------:R-:W-:Y:S05]  /*bcd0*/  BRA `(.L_x_1095) ;  /* 0x0000031000007947 */ /* 0x000fea0003800000 */
.L_x_1112:
        /* <DEDUP_REMOVED lines=22> */
.L_x_1094:
        /* <DEDUP_REMOVED lines=20> */
.L_x_1122:
[----:B------:R-:W-:-:S06]  /*bf80*/  HADD2.F32 R2, -RZ, R0.H0_H0 ;  /* 0x20000000ff027230 */ /* 0x000fcc0000004100 */
[----:B------:R-:W0:Y:S02]  /*bf90*/  F2I.U64.TRUNC R2, R2 ;  /* 0x0000000200027311 */ /* 0x000e24000020d800 */
[----:B0-----:R0:W-:Y:S01]  /*bfa0*/  STG.E.64 [R16.64], R2 ;  /* 0x0000000210007986 */ /* 0x0011e2000c101b24 */
[----:B------:R-:W-:Y:S05]  /*bfb0*/  BRA `(.L_x_1095) ;  /* 0x0000003000007947 */ /* 0x000fea0003800000 */
.L_x_1121:
[----:B------:R-:W-:-:S04]  /*bfc0*/  HADD2.F32 R0, -RZ, R0.H0_H0 ;  /* 0x20000000ff007230 */ /* 0x000fc80000004100 */
[----:B------:R-:W0:Y:S02]  /*bfd0*/  F2I.FTZ.U32.TRUNC.NTZ R3, R0 ;  /* 0x0000000000037305 */ /* 0x000e24000021f000 */
[----:B0-----:R0:W-:Y:S02]  /*bfe0*/  STG.E [R16.64], R3 ;  /* 0x0000000310007986 */ /* 0x0011e4000c101924 */
.L_x_1095:
[----:B------:R-:W-:Y:S02]  /*bff0*/  IADD3 R23, R23, 0x80, RZ ;  /* 0x0000008017177810 */ /* 0x000fe40007ffe0ff */
.L_x_926:
[----:B------:R-:W-:Y:S05]  /*c000*/  BSYNC B6 ;  /* 0x0000000000067941 */ /* 0x000fea0003800000 */
.L_x_925:
        /* <DEDUP_REMOVED lines=257> */
.L_x_1123:
        /* <DEDUP_REMOVED lines=21> */
.L_x_1127:
[----:B------:R-:W2:Y:S02]  /*d170*/  LDG.E.U8 R2, [R2.64] ;  /* 0x0000002402027981 */ /* 0x000ea4000c1e1100 */
[----:B--2---:R-:W0:Y:S02]  /*d180*/  I2F.U16 R0, R2 ;  /* 0x0000000200007306 */ /* 0x004e240000101000 */
[----:B0-----:R-:W-:-:S04]  /*d190*/  F2FP.PACK_AB R0, RZ, R0 ;  /* 0x00000000ff00723e */ /* 0x001fc800000000ff */
[----:B------:R-:W-:Y:S01]  /*d1a0*/  PRMT R19, R0, 0x7610, R19 ;  /* 0x0000761000137816 */ /* 0x000fe20000000013 */
[----:B------:R-:W-:Y:S05]  /*d1b0*/  BRA `(.L_x_1129) ;  /* 0x00000ed000007947 */ /* 0x000fea0003800000 */
.L_x_1126:
        /* <DEDUP_REMOVED lines=11> */
.L_x_1131:
[----:B------:R-:W2:Y:S02]  /*d270*/  LDG.E R2, [R2.64] ;  /* 0x0000002402027981 */ /* 0x000ea4000c1e1900 */
[----:B--2---:R-:W0:Y:S02]  /*d280*/  I2F R0, R2 ;  /* 0x0000000200007306 */ /* 0x004e240000201400 */
[----:B0-----:R-:W-:-:S04]  /*d290*/  F2FP.PACK_AB R0, RZ, R0 ;  /* 0x00000000ff00723e */ /* 0x001fc800000000ff */
[----:B------:R-:W-:Y:S01]  /*d2a0*/  PRMT R19, R0, 0x7610, R19 ;  /* 0x0000761000137816 */ /* 0x000fe20000000013 */
[----:B------:R-:W-:Y:S05]  /*d2b0*/  BRA `(.L_x_1129) ;  /* 0x00000dd000007947 */ /* 0x000fea0003800000 */
.L_x_1130:
[----:B------:R-:W2:Y:S02]  /*d2c0*/  LDG.E.U16 R2, [R2.64] ;  /* 0x0000002402027981 */ /* 0x000ea4000c1e1500 */
[----:B--2---:R-:W0:Y:S02]  /*d2d0*/  I2F.S16 R0, R2 ;  /* 0x0000000200007306 */ /* 0x004e240000101400 */
[----:B0-----:R-:W-:-:S04]  /*d2e0*/  F2FP.PACK_AB R0, RZ, R0 ;  /* 0x00000000ff00723e */ /* 0x001fc800000000ff */
[----:B------:R-:W-:Y:S01]  /*d2f0*/  PRMT R19, R0, 0x7610, R19 ;  /* 0x0000761000137816 */ /* 0x000fe20000000013 */
[----:B------:R-:W-:Y:S05]  /*d300*/  BRA `(.L_x_1129) ;  /* 0x00000d8000007947 */ /* 0x000fea0003800000 */
.L_x_1125:
        /* <DEDUP_REMOVED lines=9> */
.L_x_1133:
[----:B------:R0:W5:Y:S01]  /*d3a0*/  LDG.E.U16 R19, [R2.64] ;  /* 0x0000002402137981 */ /* 0x000162000c1e1500 */
[----:B------:R-:W-:Y:S05]  /*d3b0*/  BRA `(.L_x_1129) ;  /* 0x00000cd000007947 */ /* 0x000fea0003800000 */
.L_x_1132:
        /* <DEDUP_REMOVED lines=9> */
.L_x_1135:
[----:B------:R0:W5:Y:S01]  /*d450*/  LDG.E.U16 R19, [R2.64] ;  /* 0x0000002402137981 */ /* 0x000162000c1e1500 */
[----:B------:R-:W-:Y:S05]  /*d460*/  BRA `(.L_x_1129) ;  /* 0x00000c2000007947 */ /* 0x000fea0003800000 */
.L_x_1134:
[----:B------:R-:W2:Y:S02]  /*d470*/  LDG.E.64 R2, [R2.64] ;  /* 0x0000002402027981 */ /* 0x000ea4000c1e1b00 */
[----:B--2---:R-:W0:Y:S01]  /*d480*/  F2F.F32.F64 R0, R2 ;  /* 0x0000000200007310 */ /* 0x004e220000301000 */
[----:B------:R-:W0:-:S14]  /*d490*/  DSETP.GEU.AND P0, PT, |R2|, c[0x2][0x0], PT ;  /* 0x008000000200762a */ /* 0x000e1c0003f0e200 */
[----:B0-----:R-:W-:-:S05]  /*d4a0*/  @!P0 FMUL R0, R0, 1.175494350822287508e-38 ;  /* 0x0080000000008820 */ /* 0x001fca0000400000 */
[----:B------:R-:W-:-:S04]  /*d4b0*/  F2FP.PACK_AB R0, RZ, R0 ;  /* 0x00000000ff00723e */ /* 0x000fc800000000ff */
[----:B------:R-:W-:Y:S01]  /*d4c0*/  PRMT R19, R0, 0x7610, R19 ;  /* 0x0000761000137816 */ /* 0x000fe20000000013 */
[----:B------:R-:W-:Y:S05]  /*d4d0*/  BRA `(.L_x_1129) ;  /* 0x00000bb000007947 */ /* 0x000fea0003800000 */
.L_x_1124:
        /* <DEDUP_REMOVED lines=14> */
.L_x_1138:
[----:B------:R-:W2:Y:S02]  /*d5c0*/  LDG.E.64 R2, [R2.64] ;  /* 0x0000002402027981 */ /* 0x000ea4000c1e1b00 */
[----:B--2---:R-:W0:Y:S01]  /*d5d0*/  F2F.F32.F64 R0, R2 ;  /* 0x0000000200007310 */ /* 0x004e220000301000 */
[----:B------:R-:W0:-:S14]  /*d5e0*/  DSETP.GEU.AND P0, PT, |R2|, c[0x2][0x0], PT ;  /* 0x008000000200762a */ /* 0x000e1c0003f0e200 */
[----:B0-----:R-:W-:-:S05]  /*d5f0*/  @!P0 FMUL R0, R0, 1.175494350822287508e-38 ;  /* 0x0080000000008820 */ /* 0x001fca0000400000 */
[----:B------:R-:W-:-:S04]  /*d600*/  F2FP.PACK_AB R0, RZ, R0 ;  /* 0x00000000ff00723e */ /* 0x000fc800000000ff */
[----:B------:R-:W-:Y:S01]  /*d610*/  PRMT R19, R0, 0x7610, R19 ;  /* 0x0000761000137816 */ /* 0x000fe20000000013 */
[----:B------:R-:W-:Y:S05]  /*d620*/  BRA `(.L_x_1129) ;  /* 0x00000a6000007947 */ /* 0x000fea0003800000 */
.L_x_1137:
        /* <DEDUP_REMOVED lines=28> */
.L_x_1140:
        /* <DEDUP_REMOVED lines=15> */
.L_x_1139:
[----:B------:R-:W2:Y:S02]  /*d8e0*/  LDG.E.U16 R0, [R2.64] ;  /* 0x0000002402007981 */ /* 0x000ea4000c1e1500 */
[----:B--2---:R-:W-:-:S04]  /*d8f0*/  PRMT R0, RZ, 0x5410, R0 ;  /* 0x00005410ff007816 */ /* 0x004fc80000000000 */
[----:B------:R-:W-:-:S04]  /*d900*/  F2FP.PACK_AB R0, RZ, R0 ;  /* 0x00000000ff00723e */ /* 0x000fc800000000ff */
[----:B------:R-:W-:Y:S01]  /*d910*/  PRMT R19, R0, 0x7610, R19 ;  /* 0x0000761000137816 */ /* 0x000fe20000000013 */
[----:B------:R-:W-:Y:S05]  /*d920*/  BRA `(.L_x_1129) ;  /* 0x0000076000007947 */ /* 0x000fea0003800000 */
.L_x_1136:
        /* <DEDUP_REMOVED lines=12> */
.L_x_1143:
        /* <DEDUP_REMOVED lines=21> */
.L_x_1147:
[----:B------:R-:W-:Y:S05]  /*db40*/  BSYNC B1 ;  /* 0x0000000000017941 */ /* 0x000fea0003800000 */
.L_x_1146:
[----:B------:R-:W-:Y:S01]  /*db50*/  LEA R3, R0, 0x3b800000, 0x17 ;  /* 0x3b80000000037811 */ /* 0x000fe200078eb8ff */
[----:B------:R-:W-:-:S05]  /*db60*/  IMAD.SHL.U32 R0, R2, 0x100000, RZ ;  /* 0x0010000002007824 */ /* 0x000fca00078e00ff */
[----:B------:R-:W-:Y:S02]  /*db70*/  LOP3.LUT R0, R3, R0, R4, 0xfe, !PT ;  /* 0x0000000003007212 */ /* 0x000fe400078efe04 */
.L_x_1145:
[----:B------:R-:W-:Y:S05]  /*db80*/  BSYNC B0 ;  /* 0x0000000000007941 */ /* 0x000fea0003800000 */
.L_x_1144:
[----:B------:R-:W-:-:S04]  /*db90*/  F2FP.PACK_AB R0, RZ, R0 ;  /* 0x00000000ff00723e */ /* 0x000fc800000000ff */
[----:B------:R-:W-:Y:S01]  /*dba0*/  PRMT R19, R0, 0x7610, R19 ;  /* 0x0000761000137816 */ /* 0x000fe20000000013 */
[----:B------:R-:W-:Y:S05]  /*dbb0*/  BRA `(.L_x_1129) ;  /* 0x000004d000007947 */ /* 0x000fea0003800000 */
.L_x_1142:
        /* <DEDUP_REMOVED lines=21> */
.L_x_1151:
[----:B------:R-:W-:Y:S05]  /*dd10*/  BSYNC B1 ;  /* 0x0000000000017941 */ /* 0x000fea0003800000 */
.L_x_1150:
[----:B------:R-:W-:Y:S01]  /*dd20*/  LEA R3, R0, 0x37800000, 0x17 ;  /* 0x3780000000037811 */ /* 0x000fe200078eb8ff */
[----:B------:R-:W-:-:S05]  /*dd30*/  IMAD.SHL.U32 R0, R2, 0x200000, RZ ;  /* 0x0020000002007824 */ /* 0x000fca00078e00ff */
[----:B------:R-:W-:Y:S02]  /*dd40*/  LOP3.LUT R0, R3, R0, R4, 0xfe, !PT ;  /* 0x0000000003007212 */ /* 0x000fe400078efe04 */
.L_x_1149:
[----:B------:R-:W-:Y:S05]  /*dd50*/  BSYNC B0 ;  /* 0x0000000000007941 */ /* 0x000fea0003800000 */
.L_x_1148:
[----:B------:R-:W-:-:S04]  /*dd60*/  F2FP.PACK_AB R0, RZ, R0 ;  /* 0x00000000ff00723e */ /* 0x000fc800000000ff */
[----:B------:R-:W-:Y:S01]  /*dd70*/  PRMT R19, R0, 0x7610, R19 ;  /* 0x0000761000137816 */ /* 0x000fe20000000013 */
[----:B------:R-:W-:Y:S05]  /*dd80*/  BRA `(.L_x_1129) ;  /* 0x0000030000007947 */ /* 0x000fea0003800000 */
.L_x_1141:
        /* <DEDUP_REMOVED lines=14> */
.L_x_1155:
[----:B------:R-:W-:Y:S05]  /*de70*/  BSYNC B0 ;  /* 0x0000000000007941 */ /* 0x000fea0003800000 */
.L_x_1154:
[----:B------:R-:W-:-:S04]  /*de80*/  F2FP.PACK_AB R0, RZ, R0 ;  /* 0x00000000ff00723e */ /* 0x000fc800000000ff */
[----:B------:R-:W-:Y:S01]  /*de90*/  PRMT R19, R0, 0x7610, R19 ;  /* 0x0000761000137816 */ /* 0x000fe20000000013 */
[----:B------:R-:W-:Y:S05]  /*dea0*/  BRA `(.L_x_1129) ;  /* 0x000001e000007947 */ /* 0x000fea0003800000 */
.L_x_1128:
        /* <DEDUP_REMOVED lines=21> */
.L_x_1153:
[----:B------:R-:W2:Y:S02]  /*e000*/  LDG.E.64 R2, [R2.64] ;  /* 0x0000002402027981 */ /* 0x000ea4000c1e1b00 */
[----:B--2---:R-:W0:Y:S02]  /*e010*/  I2F.U64 R0, R2 ;  /* 0x0000000200007312 */ /* 0x004e240000301000 */
[----:B0-----:R-:W-:-:S04]  /*e020*/  F2FP.PACK_AB R0, RZ, R0 ;  /* 0x00000000ff00723e */ /* 0x001fc800000000ff */
[----:B------:R-:W-:Y:S01]  /*e030*/  PRMT R19, R0, 0x7610, R19 ;  /* 0x0000761000137816 */ /* 0x000fe20000000013 */
[----:B------:R-:W-:Y:S05]  /*e040*/  BRA `(.L_x_1129) ;  /* 0x0000004000007947 */ /* 0x000fea0003800000 */
.L_x_1152:
[----:B------:R-:W2:Y:S02]  /*e050*/  LDG.E R2, [R2.64] ;  /* 0x0000002402027981 */ /* 0x000ea4000c1e1900 */
[----:B--2---:R-:W0:Y:S02]  /*e060*/  I2F.U32 R0, R2 ;  /* 0x0000000200007306 */ /* 0x004e240000201000 */
[----:B0-----:R-:W-:-:S04]  /*e070*/  F2FP.PACK_AB R0, RZ, R0 ;  /* 0x00000000ff00723e */ /* 0x001fc800000000ff */
[----:B------:R-:W-:Y:S02]  /*e080*/  PRMT R19, R0, 0x7610, R19 ;  /* 0x0000761000137816 */ /* 0x000fe40000000013 */
.L_x_1129:
        /* <DEDUP_REMOVED lines=18> */
.L_x_1159:
[----:B------:R-:W2:Y:S02]  /*e1b0*/  LDG.E.U8 R2, [R2.64] ;  /* 0x0000002402027981 */ /* 0x000ea4000c1e1100 */
[----:B--2---:R-:W0:Y:S02]  /*e1c0*/  I2F.U16 R0, R2 ;  /* 0x0000000200007306 */ /* 0x004e240000101000 */
[----:B0-----:R-:W-:Y:S01]  /*e1d0*/  F2FP.PACK_AB R0, RZ, R0 ;  /* 0x00000000ff00723e */ /* 0x001fe200000000ff */
[----:B------:R-:W-:Y:S05]  /*e1e0*/  BRA `(.L_x_1161) ;  /* 0x00000e1000007947 */ /* 0x000fea0003800000 */
.L_x_1158:
        /* <DEDUP_REMOVED lines=10> */
.L_x_1163:
[----:B------:R-:W2:Y:S02]  /*e290*/  LDG.E R2, [R2.64] ;  /* 0x0000002402027981 */ /* 0x000ea4000c1e1900 */
[----:B--2---:R-:W0:Y:S02]  /*e2a0*/  I2F R0, R2 ;  /* 0x0000000200007306 */ /* 0x004e240000201400 */
[----:B0-----:R-:W-:Y:S01]  /*e2b0*/  F2FP.PACK_AB R0, RZ, R0 ;  /* 0x00000000ff00723e */ /* 0x001fe200000000ff */
[----:B------:R-:W-:Y:S05]  /*e2c0*/  BRA `(.L_x_1161) ;  /* 0x00000d3000007947 */ /* 0x000fea0003800000 */
.L_x_1162:
[----:B------:R-:W2:Y:S02]  /*e2d0*/  LDG.E.U16 R2, [R2.64] ;  /* 0x0000002402027981 */ /* 0x000ea4000c1e1500 */
[----:B--2---:R-:W0:Y:S02]  /*e2e0*/  I2F.S16 R0, R2 ;  /* 0x0000000200007306 */ /* 0x004e240000101400 */
[----:B0-----:R-:W-:Y:S01]  /*e2f0*/  F2FP.PACK_AB R0, RZ, R0 ;  /* 0x00000000ff00723e */ /* 0x001fe200000000ff */
[----:B------:R-:W-:Y:S05]  /*e300*/  BRA `(.L_x_1161) ;  /* 0x00000cf000007947 */ /* 0x000fea0003800000 */
.L_x_1157:
        /* <DEDUP_REMOVED lines=9> */
.L_x_1165:
[----:B------:R0:W5:Y:S01]  /*e3a0*/  LDG.E.U16 R0, [R2.64] ;  /* 0x0000002402007981 */ /* 0x000162000c1e1500 */
[----:B------:R-:W-:Y:S05]  /*e3b0*/  BRA `(.L_x_1161) ;  /* 0x00000c4000007947 */ /* 0x000fea0003800000 */
.L_x_1164:
        /* <DEDUP_REMOVED lines=9> */
.L_x_1167:
[----:B------:R0:W5:Y:S01]  /*e450*/  LDG.E.U16 R0, [R2.64] ;  /* 0x0000002402007981 */ /* 0x000162000c1e1500 */
[----:B------:R-:W-:Y:S05]  /*e460*/  BRA `(.L_x_1161) ;  /* 0x00000b9000007947 */ /* 0x000fea0003800000 */
.L_x_1166:
[----:B------:R-:W2:Y:S02]  /*e470*/  LDG.E.64 R2, [R2.64] ;  /* 0x0000002402027981 */ /* 0x000ea4000c1e1b00 */
[----:B--2---:R-:W0:Y:S01]  /*e480*/  F2F.F32.F64 R0, R2 ;  /* 0x0000000200007310 */ /* 0x004e220000301000 */
[----:B------:R-:W0:-:S14]  /*e490*/  DSETP.GEU.AND P0, PT, |R2|, c[0x2][0x0], PT ;  /* 0x008000000200762a */ /* 0x000e1c0003f0e200 */
[----:B0-----:R-:W-:-:S05]  /*e4a0*/  @!P0 FMUL R0, R0, 1.175494350822287508e-38 ;  /* 0x0080000000008820 */ /* 0x001fca0000400000 */
[----:B------:R-:W-:Y:S01]  /*e4b0*/  F2FP.PACK_AB R0, RZ, R0 ;  /* 0x00000000ff00723e */ /* 0x000fe200000000ff */
[----:B------:R-:W-:Y:S05]  /*e4c0*/  BRA `(.L_x_1161) ;  /* 0x00000b3000007947 */ /* 0x000fea0003800000 */
.L_x_1156:
        /* <DEDUP_REMOVED lines=13> */
.L_x_1170:
[----:B------:R-:W2:Y:S02]  /*e5a0*/  LDG.E.64 R2, [R2.64] ;  /* 0x0000002402027981 */ /* 0x000ea4000c1e1b00 */
[----:B--2---:R-:W0:Y:S01]  /*e5b0*/  F2F.F32.F64 R0, R2 ;  /* 0x0000000200007310 */ /* 0x004e220000301000 */
[----:B------:R-:W0:-:S14]  /*e5c0*/  DSETP.GEU.AND P0, PT, |R2|, c[0x2][0x0], PT ;  /* 0x008000000200762a */ /* 0x000e1c0003f0e200 */
[----:B0-----:R-:W-:-:S05]  /*e5d0*/  @!P0 FMUL R0, R0, 1.175494350822287508e-38 ;  /* 0x0080000000008820 */ /* 0x001fca0000400000 */
[----:B------:R-:W-:Y:S01]  /*e5e0*/  F2FP.PACK_AB R0, RZ, R0 ;  /* 0x00000000ff00723e */ /* 0x000fe200000000ff */
[----:B------:R-:W-:Y:S05]  /*e5f0*/  BRA `(.L_x_1161) ;  /* 0x00000a0000007947 */ /* 0x000fea0003800000 */
.L_x_1169:
        /* <DEDUP_REMOVED lines=28> */
.L_x_1172:
        /* <DEDUP_REMOVED lines=15> */
.L_x_1171:
[----:B------:R-:W2:Y:S02]  /*e8b0*/  LDG.E.U16 R0, [R2.64] ;  /* 0x0000002402007981 */ /* 0x000ea4000c1e1500 */
[----:B--2---:R-:W-:-:S04]  /*e8c0*/  PRMT R0, RZ, 0x5410, R0 ;  /* 0x00005410ff007816 */ /* 0x004fc80000000000 */
[----:B------:R-:W-:Y:S01]  /*e8d0*/  F2FP.PACK_AB R0, RZ, R0 ;  /* 0x00000000ff00723e */ /* 0x000fe200000000ff */
[----:B------:R-:W-:Y:S05]  /*e8e0*/  BRA `(.L_x_1161) ;  /* 0x0000071000007947 */ /* 0x000fea0003800000 */
.L_x_1168:
        /* <DEDUP_REMOVED lines=12> */
.L_x_1175:
        /* <DEDUP_REMOVED lines=21> */
.L_x_1179:
[----:B------:R-:W-:Y:S05]  /*eb00*/  BSYNC B1 ;  /* 0x0000000000017941 */ /* 0x000fea0003800000 */
.L_x_1178:
[----:B------:R-:W-:Y:S01]  /*eb10*/  LEA R3, R0, 0x3b800000, 0x17 ;  /* 0x3b80000000037811 */ /* 0x000fe200078eb8ff */
[----:B------:R-:W-:-:S05]  /*eb20*/  IMAD.SHL.U32 R0, R2, 0x100000, RZ ;  /* 0x0010000002007824 */ /* 0x000fca00078e00ff */
[----:B------:R-:W-:Y:S02]  /*eb30*/  LOP3.LUT R0, R3, R0, R4, 0xfe, !PT ;  /* 0x0000000003007212 */ /* 0x000fe400078efe04 */
.L_x_1177:
[----:B------:R-:W-:Y:S05]  /*eb40*/  BSYNC B0 ;  /* 0x0000000000007941 */ /* 0x000fea0003800000 */
.L_x_1176:
[----:B------:R-:W-:Y:S01]  /*eb50*/  F2FP.PACK_AB R0, RZ, R0 ;  /* 0x00000000ff00723e */ /* 0x000fe200000000ff */
[----:B------:R-:W-:Y:S05]  /*eb60*/  BRA `(.L_x_1161) ;  /* 0x0000049000007947 */ /* 0x000fea0003800000 */
.L_x_1174:
        /* <DEDUP_REMOVED lines=21> */
.L_x_1183:
[----:B------:R-:W-:Y:S05]  /*ecc0*/  BSYNC B1 ;  /* 0x0000000000017941 */ /* 0x000fea0003800000 */
.L_x_1182:
[----:B------:R-:W-:Y:S01]  /*ecd0*/  LEA R3, R0, 0x37800000, 0x17 ;  /* 0x3780000000037811 */ /* 0x000fe200078eb8ff */
[----:B------:R-:W-:-:S05]  /*ece0*/  IMAD.SHL.U32 R0, R2, 0x200000, RZ ;  /* 0x0020000002007824 */ /* 0x000fca00078e00ff */
[----:B------:R-:W-:Y:S02]  /*ecf0*/  LOP3.LUT R0, R3, R0, R4, 0xfe, !PT ;  /* 0x0000000003007212 */ /* 0x000fe400078efe04 */
.L_x_1181:
[----:B------:R-:W-:Y:S05]  /*ed00*/  BSYNC B0 ;  /* 0x0000000000007941 */ /* 0x000fea0003800000 */
.L_x_1180:
[----:B------:R-:W-:Y:S01]  /*ed10*/  F2FP.PACK_AB R0, RZ, R0 ;  /* 0x00000000ff00723e */ /* 0x000fe200000000ff */
[----:B------:R-:W-:Y:S05]  /*ed20*/  BRA `(.L_x_1161) ;  /* 0x000002d000007947 */ /* 0x000fea0003800000 */
.L_x_1173:
        /* <DEDUP_REMOVED lines=14> */
.L_x_1187:
[----:B------:R-:W-:Y:S05]  /*ee10*/  BSYNC B0 ;  /* 0x0000000000007941 */ /* 0x000fea0003800000 */
.L_x_1186:
[----:B------:R-:W-:Y:S01]  /*ee20*/  F2FP.PACK_AB R0, RZ, R0 ;  /* 0x00000000ff00723e */ /* 0x000fe200000000ff */
[----:B------:R-:W-:Y:S05]  /*ee30*/  BRA `(.L_x_1161) ;  /* 0x000001c000007947 */ /* 0x000fea0003800000 */
.L_x_1160:
        /* <DEDUP_REMOVED lines=21> */
.L_x_1185:
[----:B------:R-:W2:Y:S02]  /*ef90*/  LDG.E.64 R2, [R2.64] ;  /* 0x0000002402027981 */ /* 0x000ea4000c1e1b00 */
[----:B--2---:R-:W0:Y:S02]  /*efa0*/  I2F.U64 R0, R2 ;  /* 0x0000000200007312 */ /* 0x004e240000301000 */
[----:B0-----:R-:W-:Y:S01]  /*efb0*/  F2FP.PACK_AB R0, RZ, R0 ;  /* 0x00000000ff00723e */ /* 0x001fe200000000ff */
[----:B------:R-:W-:Y:S05]  /*efc0*/  BRA `(.L_x_1161) ;  /* 0x0000003000007947 */ /* 0x000fea0003800000 */
.L_x_1184:
[----:B------:R-:W2:Y:S02]  /*efd0*/  LDG.E R2, [R2.64] ;  /* 0x0000002402027981 */ /* 0x000ea4000c1e1900 */
[----:B--2---:R-:W0:Y:S02]  /*efe0*/  I2F.U32 R0, R2 ;  /* 0x0000000200007306 */ /* 0x004e240000201000 */
[----:B0-----:R-:W-:-:S06]  /*eff0*/  F2FP.PACK_AB R0, RZ, R0 ;  /* 0x00000000ff00723e */ /* 0x001fcc00000000ff */
.L_x_1161:
        /* <DEDUP_REMOVED lines=19> */
[----:B0-----:R-:W-:Y:S01]  /*f130*/  STG.E.U8 [R16.64], R3 ;  /* 0x0000000310007986 */ /* 0x001fe2000c101124 */
[----:B------:R-:W-:Y:S05]  /*f140*/  EXIT ;  /* 0x000000000000794d */ /* 0x000fea0003800000 */
.L_x_1191:
[----:B------:R-:W-:-:S06]  /*f150*/  HADD2.F32 R3, -RZ, R0.H0_H0 ;  /* 0x20000000ff037230 */ /* 0x000fcc0000004100 */
[----:B------:R-:W0:Y:S02]  /*f160*/  F2I.S64.TRUNC R2, R3 ;  /* 0x0000000300027311 */ /* 0x000e24000020d900 */
[----:B0-----:R-:W-:Y:S01]  /*f170*/  STG.E.U8 [R16.64], R2 ;  /* 0x0000000210007986 */ /* 0x001fe2000c101124 */
[----:B------:R-:W-:Y:S05]  /*f180*/  EXIT ;  /* 0x000000000000794d */ /* 0x000fea0003800000 */
.L_x_1190:
        /* <DEDUP_REMOVED lines=8> */
[----:B0-----:R-:W-:Y:S01]  /*f210*/  STG.E.64 [R16.64], R2 ;  /* 0x0000000210007986 */ /* 0x001fe2000c101b24 */
[----:B------:R-:W-:Y:S05]  /*f220*/  EXIT ;  /* 0x000000000000794d */ /* 0x000fea0003800000 */
.L_x_1194:
[----:B------:R-:W-:-:S04]  /*f230*/  HADD2.F32 R0, -RZ, R0.H0_H0 ;  /* 0x20000000ff007230 */ /* 0x000fc80000004100 */
[----:B------:R-:W0:Y:S02]  /*f240*/  F2I.FTZ.TRUNC.NTZ R3, R0 ;  /* 0x0000000000037305 */ /* 0x000e24000021f100 */
[----:B0-----:R-:W-:Y:S01]  /*f250*/  STG.E [R16.64], R3 ;  /* 0x0000000310007986 */ /* 0x001fe2000c101924 */
[----:B------:R-:W-:Y:S05]  /*f260*/  EXIT ;  /* 0x000000000000794d */ /* 0x000fea0003800000 */
.L_x_1193:
[----:B------:R-:W-:-:S04]  /*f270*/  HADD2.F32 R0, -RZ, R0.H0_H0 ;  /* 0x20000000ff007230 */ /* 0x000fc80000004100 */
[----:B------:R-:W0:Y:S02]  /*f280*/  F2I.FTZ.TRUNC.NTZ R3, R0 ;  /* 0x0000000000037305 */ /* 0x000e24000021f100 */
[----:B0-----:R-:W-:Y:S01]  /*f290*/  STG.E.U16 [R16.64], R3 ;  /* 0x0000000310007986 */ /* 0x001fe2000c101524 */
[----:B------:R-:W-:Y:S05]  /*f2a0*/  EXIT ;  /* 0x000000000000794d */ /* 0x000fea0003800000 */
.L_x_1189:
[----:B------:R-:W-:-:S13]  /*f2b0*/  ISETP.GT.AND P0, PT, R2, 0x6, PT ;  /* 0x000000060200780c */ /* 0x000fda0003f04270 */
[----:B------:R-:W-:Y:S05]  /*f2c0*/  @P0 BRA `(.L_x_1195) ;  /* 0x0000009000000947 */ /* 0x000fea0003800000 */
[----:B------:R-:W-:-:S13]  /*f2d0*/  ISETP.NE.AND P0, PT, R2, 0x5, PT ;  /* 0x000000050200780c */ /* 0x000fda0003f05270 */
[----:B------:R-:W-:Y:S05]  /*f2e0*/  @!P0 BRA `(.L_x_1196) ;  /* 0x0000005000008947 */ /* 0x000fea0003800000 */
[----:B------:R-:W-:-:S13]  /*f2f0*/  ISETP.NE.AND P0, PT, R2, 0x6, PT ;  /* 0x000000060200780c */ /* 0x000fda0003f05270 */
[----:B------:R-:W-:Y:S05]  /*f300*/  @P0 BRA `(.L_x_1192) ;  /* 0x00000b1000000947 */ /* 0x000fea0003800000 */
[----:B------:R-:W-:-:S05]  /*f310*/  HADD2.F32 R3, -RZ, R0.H0_H0 ;  /* 0x20000000ff037230 */ /* 0x000fca0000004100 */
[----:B------:R-:W-:Y:S01]  /*f320*/  STG.E [R16.64], R3 ;  /* 0x0000000310007986 */ /* 0x000fe2000c101924 */
[----:B------:R-:W-:Y:S05]  /*f330*/  EXIT ;  /* 0x000000000000794d */ /* 0x000fea0003800000 */
.L_x_1196:
[----:B------:R-:W-:Y:S01]  /*f340*/  STG.E.U16 [R16.64], R0 ;  /* 0x0000000010007986 */ /* 0x000fe2000c101524 */
[----:B------:R-:W-:Y:S05]  /*f350*/  EXIT ;  /* 0x000000000000794d */ /* 0x000fea0003800000 */
.L_x_1195:
        /* <DEDUP_REMOVED lines=8> */
[----:B------:R-:W-:Y:S01]  /*f3e0*/  STG.E.64 [R16.64], R2 ;  /* 0x0000000210007986 */ /* 0x000fe2000c101b24 */
[----:B------:R-:W-:Y:S05]  /*f3f0*/  EXIT ;  /* 0x000000000000794d */ /* 0x000fea0003800000 */
.L_x_1198:
[----:B------:R-:W-:-:S05]  /*f400*/  HADD2.F32 R0, -RZ, R0.H0_H0 ;  /* 0x20000000ff007230 */ /* 0x000fca0000004100 */
[----:B------:R-:W-:-:S04]  /*f410*/  F2FP.PACK_AB R0, RZ, R0 ;  /* 0x00000000ff00723e */ /* 0x000fc800000000ff */
[----:B------:R-:W-:-:S05]  /*f420*/  PRMT R0, R0, 0x5410, RZ ;  /* 0x0000541000007816 */ /* 0x000fca00000000ff */
[----:B------:R-:W-:Y:S01]  /*f430*/  STG.E [R16.64], R0 ;  /* 0x0000000010007986 */ /* 0x000fe2000c101924 */
[----:B------:R-:W-:Y:S05]  /*f440*/  EXIT ;  /* 0x000000000000794d */ /* 0x000fea0003800000 */
.L_x_1197:
[----:B------:R-:W-:-:S05]  /*f450*/  HADD2.F32 R2, -RZ, R0.H0_H0 ;  /* 0x20000000ff027230 */ /* 0x000fca0000004100 */
[----:B------:R-:W-:-:S06]  /*f460*/  FMUL.FTZ R2, R2, 1 ;  /* 0x3f80000002027820 */ /* 0x000fcc0000410000 */
[----:B------:R-:W0:Y:S02]  /*f470*/  F2F.F64.F32 R2, R2 ;  /* 0x0000000200027310 */ /* 0x000e240000201800 */
[----:B0-----:R-:W-:Y:S01]  /*f480*/  STG.E.64 [R16.64], R2 ;  /* 0x0000000210007986 */ /* 0x001fe2000c101b24 */
[----:B------:R-:W-:Y:S05]  /*f490*/  EXIT ;  /* 0x000000000000794d */ /* 0x000fea0003800000 */
.L_x_1188:
        /* <DEDUP_REMOVED lines=11> */
[----:B------:R-:W-:Y:S01]  /*f550*/  STG.E.U8 [R16.64], R3 ;  /* 0x0000000310007986 */ /* 0x000fe2000c101124 */
[----:B------:R-:W-:Y:S05]  /*f560*/  EXIT ;  /* 0x000000000000794d */ /* 0x000fea0003800000 */
.L_x_1201:
[----:B------:R-:W-:Y:S01]  /*f570*/  HADD2.F32 R0, -RZ, R0.H0_H0 ;  /* 0x20000000ff007230 */ /* 0x000fe20000004100 */
[----:B------:R-:W-:-:S04]  /*f580*/  CS2R R6, SRZ ;  /* 0x0000000000067805 */ /* 0x000fc8000001ff00 */
[----:B------:R-:W-:-:S04]  /*f590*/  FMUL.FTZ R0, R0, 1 ;  /* 0x3f80000000007820 */ /* 0x000fc80000410000 */
[----:B------:R-:W0:Y:S02]  /*f5a0*/  F2F.F64.F32 R4, R0 ;  /* 0x0000000000047310 */ /* 0x000e240000201800 */
[----:B0-----:R-:W-:Y:S01]  /*f5b0*/  STG.E.128 [R16.64], R4 ;  /* 0x0000000410007986 */ /* 0x001fe2000c101d24 */
[----:B------:R-:W-:Y:S05]  /*f5c0*/  EXIT ;  /* 0x000000000000794d */ /* 0x000fea0003800000 */
.L_x_1200:
        /* <DEDUP_REMOVED lines=21> */
.L_x_1205:
[----:B------:R-:W-:Y:S05]  /*f720*/  BSYNC B0 ;  /* 0x0000000000007941 */ /* 0x000fea0003800000 */
.L_x_1204:
[----:B------:R-:W-:-:S05]  /*f730*/  LOP3.LUT R3, R0, R3, RZ, 0xfc, !PT ;  /* 0x0000000300037212 */ /* 0x000fca00078efcff */
[----:B------:R-:W-:Y:S01]  /*f740*/  STG.E.U8 [R16.64], R3 ;  /* 0x0000000310007986 */ /* 0x000fe2000c101124 */
[----:B------:R-:W-:Y:S05]  /*f750*/  EXIT ;  /* 0x000000000000794d */ /* 0x000fea0003800000 */
.L_x_1203:
        /* <DEDUP_REMOVED lines=13> */
.L_x_1207:
[----:B------:R-:W-:Y:S01]  /*f830*/  IMAD.MOV.U32 R0, RZ, RZ, 0x7f ;  /* 0x0000007fff007424 */ /* 0x000fe200078e00ff */
[----:B------:R-:W-:-:S04]  /*f840*/  ISETP.GT.U32.AND P0, PT, R2, 0x7f800000, PT ;  /* 0x7f8000000200780c */ /* 0x000fc80003f04070 */
[----:B------:R-:W-:-:S04]  /*f850*/  SEL R0, R0, 0x7c, P0 ;  /* 0x0000007c00007807 */ /* 0x000fc80000000000 */
.L_x_1208:
[----:B------:R-:W-:Y:S05]  /*f860*/  BSYNC B0 ;  /* 0x0000000000007941 */ /* 0x000fea0003800000 */
.L_x_1206:
[----:B------:R-:W-:-:S04]  /*f870*/  LOP3.LUT R2, R3, 0x80000000, RZ, 0xc0, !PT ;  /* 0x8000000003027812 */ /* 0x000fc800078ec0ff */
[----:B------:R-:W-:-:S04]  /*f880*/  SHF.R.U32.HI R3, RZ, 0x18, R2 ;  /* 0x00000018ff037819 */ /* 0x000fc80000011602 */
[----:B------:R-:W-:-:S05]  /*f890*/  LOP3.LUT R3, R0, R3, RZ, 0xfc, !PT ;  /* 0x0000000300037212 */ /* 0x000fca00078efcff */
[----:B------:R-:W-:Y:S01]  /*f8a0*/  STG.E.U8 [R16.64], R3 ;  /* 0x0000000310007986 */ /* 0x000fe2000c101124 */
[----:B------:R-:W-:Y:S05]  /*f8b0*/  EXIT ;  /* 0x000000000000794d */ /* 0x000fea0003800000 */
.L_x_1202:
[----:B------:R-:W-:-:S05]  /*f8c0*/  HADD2.F32 R0, -RZ, R0.H0_H0 ;  /* 0x20000000ff007230 */ /* 0x000fca0000004100 */
[----:B------:R-:W-:-:S05]  /*f8d0*/  F2FP.BF16.PACK_AB R0, RZ, R0 ;  /* 0x00000000ff00723e */ /* 0x000fca00000010ff */
[----:B------:R-:W-:Y:S01]  /*f8e0*/  STG.E.U16 [R16.64], R0 ;  /* 0x0000000010007986 */ /* 0x000fe2000c101524 */
[----:B------:R-:W-:Y:S05]  /*f8f0*/  EXIT ;  /* 0x000000000000794d */ /* 0x000fea0003800000 */
.L_x_1199:
        /* <DEDUP_REMOVED lines=10> */
[----:B0-----:R-:W-:Y:S01]  /*f9a0*/  STG.E.U16 [R16.64], R3 ;  /* 0x0000000310007986 */ /* 0x001fe2000c101524 */
[----:B------:R-:W-:Y:S05]  /*f9b0*/  EXIT ;  /* 0x000000000000794d */ /* 0x000fea0003800000 */
.L_x_1211:
        /* <DEDUP_REMOVED lines=17> */
.L_x_1214:
[----:B------:R-:W-:-:S04]  /*fad0*/  LOP3.LUT R2, R3, 0x80000000, RZ, 0xc0, !PT ;  /* 0x8000000003027812 */ /* 0x000fc800078ec0ff */
[----:B------:R-:W-:-:S04]  /*fae0*/  SHF.R.U32.HI R3, RZ, 0x18, R2 ;  /* 0x00000018ff037819 */ /* 0x000fc80000011602 */
[----:B------:R-:W-:-:S04]  /*faf0*/  LOP3.LUT R0, R0, R3, RZ, 0xfc, !PT ;  /* 0x0000000300007212 */ /* 0x000fc800078efcff */
[----:B------:R-:W-:Y:S02]  /*fb00*/  PRMT R8, R0, 0x7610, R8 ;  /* 0x0000761000087816 */ /* 0x000fe40000000008 */
.L_x_1213:
[----:B------:R-:W-:Y:S05]  /*fb10*/  BSYNC B0 ;  /* 0x0000000000007941 */ /* 0x000fea0003800000 */
.L_x_1212:
[----:B------:R-:W-:Y:S01]  /*fb20*/  STG.E.U8 [R16.64], R8 ;  /* 0x0000000810007986 */ /* 0x000fe2000c101124 */
[----:B------:R-:W-:Y:S05]  /*fb30*/  EXIT ;  /* 0x000000000000794d */ /* 0x000fea0003800000 */
.L_x_1210:
        /* <DEDUP_REMOVED lines=17> */
.L_x_1217:
[----:B------:R-:W-:-:S04]  /*fc50*/  LOP3.LUT R2, R3, 0x80000000, RZ, 0xc0, !PT ;  /* 0x8000000003027812 */ /* 0x000fc800078ec0ff */
[----:B------:R-:W-:-:S04]  /*fc60*/  SHF.R.U32.HI R3, RZ, 0x18, R2 ;  /* 0x00000018ff037819 */ /* 0x000fc80000011602 */
[----:B------:R-:W-:-:S04]  /*fc70*/  LOP3.LUT R0, R0, R3, RZ, 0xfc, !PT ;  /* 0x0000000300007212 */ /* 0x000fc800078efcff */
[----:B------:R-:W-:Y:S02]  /*fc80*/  PRMT R8, R0, 0x7610, R8 ;  /* 0x0000761000087816 */ /* 0x000fe40000000008 */
.L_x_1216:
[----:B------:R-:W-:Y:S05]  /*fc90*/  BSYNC B0 ;  /* 0x0000000000007941 */ /* 0x000fea0003800000 */
.L_x_1215:
[----:B------:R-:W-:Y:S01]  /*fca0*/  STG.E.U8 [R16.64], R8 ;  /* 0x0000000810007986 */ /* 0x000fe2000c101124 */
[----:B------:R-:W-:Y:S05]  /*fcb0*/  EXIT ;  /* 0x000000000000794d */ /* 0x000fea0003800000 */
.L_x_1209:
        /* <DEDUP_REMOVED lines=22> */
.L_x_1192:
        /* <DEDUP_REMOVED lines=20> */
.L_x_1219:
[----:B------:R-:W-:-:S06]  /*ff60*/  HADD2.F32 R2, -RZ, R0.H0_H0 ;  /* 0x20000000ff027230 */ /* 0x000fcc0000004100 */
[----:B------:R-:W0:Y:S02]  /*ff70*/  F2I.U64.TRUNC R2, R2 ;  /* 0x0000000200027311 */ /* 0x000e24000020d800 */
[----:B0-----:R-:W-:Y:S01]  /*ff80*/  STG.E.64 [R16.64], R2 ;  /* 0x0000000210007986 */ /* 0x001fe2000c101b24 */
[----:B------:R-:W-:Y:S05]  /*ff90*/  EXIT ;  /* 0x000000000000794d */ /* 0x000fea0003800000 */
.L_x_1218:
[----:B------:R-:W-:-:S04]  /*ffa0*/  HADD2.F32 R0, -RZ, R0.H0_H0 ;  /* 0x20000000ff007230 */ /* 0x000fc80000004100 */
[----:B------:R-:W0:Y:S02]  /*ffb0*/  F2I.FTZ.U32.TRUNC.NTZ R3, R0 ;  /* 0x0000000000037305 */ /* 0x000e24000021f000 */
[----:B0-----:R-:W-:Y:S01]  /*ffc0*/  STG.E [R16.64], R3 ;  /* 0x0000000310007986 */ /* 0x001fe2000c101924 */
[----:B------:R-:W-:Y:S05]  /*ffd0*/  EXIT ;  /* 0x000000000000794d */ /* 0x000fea0003800000 */
.L_x_1220:
        /* <DEDUP_REMOVED lines=10> */
.L_x_5445:


//--------------------- .text._ZN2at6native27unrolled_elementwise_kernelIZZZNS0_66_GLOBAL__N__d53a5ca4_28_ActivationLeakyReluKernel_cu_9e10b42f_310526leaky_relu_backward_kernelERNS_18TensorIteratorBaseERKN3c106ScalarEENKUlvE_clEvENKUlvE1_clEvEUlNS5_4HalfESB_E_St5arrayIPcLm3EELi4E23TrivialOffsetCalculatorILi2EjESG_ILi1EjENS0_6memory12LoadWithCastILi2EEENSJ_13StoreWithCastILi1EEEEEviT_T0_T2_T3_T4_T5_ --------------------------
	.section	.text._ZN2at6native27unrolled_elementwise_kernelIZZZNS0_66_GLOBAL__N__d53a5ca4_28_ActivationLeakyReluKernel_cu_9e10b42f_310526leaky_relu_backward_kernelERNS_18TensorIteratorBaseERKN3c106ScalarEENKUlvE_clEvENKUlvE1_clEvEUlNS5_4HalfESB_E_St5arrayIPcLm3EELi4E23TrivialOffsetCalculatorILi2EjESG_ILi1EjENS0_6memory12LoadWithCastILi2EEENSJ_13StoreWithCastILi1EEEEEviT_T0_T2_T3_T4_T5_,"ax",@progbits
	.sectioninfo	@"SHI_REGISTERS=31"
	.align	128
        .global         _ZN2at6native27unrolled_elementwise_kernelIZZZNS0_66_GLOBAL__N__d53a5ca4_28_ActivationLeakyReluKernel_cu_9e10b42f_310526leaky_relu_backward_kernelERNS_18TensorIteratorBaseERKN3c106ScalarEENKUlvE_clEvENKUlvE1_clEvEUlNS5_4HalfESB_E_St5arrayIPcLm3EELi4E23TrivialOffsetCalculatorILi2EjESG_ILi1EjENS0_6memory12LoadWithCastILi2EEENSJ_13StoreWithCastILi1EEEEEviT_T0_T2_T3_T4_T5_
        .type           _ZN2at6native27unrolled_elementwise_kernelIZZZNS0_66_GLOBAL__N__d53a5ca4_28_ActivationLeakyReluKernel_cu_9e10b42f_310526leaky_relu_backward_kernelERNS_18TensorIteratorBaseERKN3c106ScalarEENKUlvE_clEvENKUlvE1_clEvEUlNS5_4HalfESB_E_St5arrayIPcLm3EELi4E23TrivialOffsetCalculatorILi2EjESG_ILi1EjENS0_6memory12LoadWithCastILi2EEENSJ_13StoreWithCastILi1EEEEEviT_T0_T2_T3_T4_T5_,@function
        .size           _ZN2at6native27unrolled_elementwise_kernelIZZZNS0_66_GLOBAL__N__d53a5ca4_28_ActivationLeakyReluKernel_cu_9e10b42f_310526leaky_relu_backward_kernelERNS_18TensorIteratorBaseERKN3c106ScalarEENKUlvE_clEvENKUlvE1_clEvEUlNS5_4HalfESB_E_St5arrayIPcLm3EELi4E23TrivialOffsetCalculatorILi2EjESG_ILi1EjENS0_6memory12LoadWithCastILi2EEENSJ_13StoreWithCastILi1EEEEEviT_T0_T2_T3_T4_T5_,(.L_x_5446 - _ZN2at6native27unrolled_elementwise_kernelIZZZNS0_66_GLOBAL__N__d53a5ca4_28_ActivationLeakyReluKernel_cu_9e10b42f_310526leaky_relu_backward_kernelERNS_18TensorIteratorBaseERKN3c106ScalarEENKUlvE_clEvENKUlvE1_clEvEUlNS5_4HalfESB_E_St5arrayIPcLm3EELi4E23TrivialOffsetCalculatorILi2EjESG_ILi1EjENS0_6memory12LoadWithCastILi2EEENSJ_13StoreWithCastILi1EEEEEviT_T0_T2_T3_T4_T5_)
        .other          _ZN2at6native27unrolled_elementwise_kernelIZZZNS0_66_GLOBAL__N__d53a5ca4_28_ActivationLeakyReluKernel_cu_9e10b42f_310526leaky_relu_backward_kernelERNS_18TensorIteratorBaseERKN3c106ScalarEENKUlvE_clEvENKUlvE1_clEvEUlNS5_4HalfESB_E_St5arrayIPcLm3EELi4E23TrivialOffsetCalculatorILi2EjESG_ILi1EjENS0_6memory12LoadWithCastILi2EEENSJ_13StoreWithCastILi1EEEEEviT_T0_T2_T3_T4_T5_,@"STO_CUDA_ENTRY STV_DEFAULT"
_ZN2at6native27unrolled_elementwise_kernelIZZZNS0_66_GLOBAL__N__d53a5ca4_28_ActivationLeakyReluKernel_cu_9e10b42f_310526leaky_relu_backward_kernelERNS_18TensorIteratorBaseERKN3c106ScalarEENKUlvE_clEvENKUlvE1_clEvEUlNS5_4HalfESB_E_St5arrayIPcLm3EELi4E23TrivialOffsetCalculatorILi2EjESG_ILi1EjENS0_6memory12LoadWithCastILi2EEENSJ_13StoreWithCastILi1EEEEEviT_T0_T2_T3_T4_T5_:
.text._ZN2at6native27unrolled_elementwise_kernelIZZZNS0_66_GLOBAL__N__d53a5ca4_28_ActivationLeakyReluKernel_cu_9e10b42f_310526leaky_relu_backward_kernelERNS_18TensorIteratorBaseERKN3c106ScalarEENKUlvE_clEvENKUlvE1_clEvEUlNS5_4HalfESB_E_St5arrayIPcLm3EELi4E23TrivialOffsetCalculatorILi2EjESG_ILi1EjENS0_6memory12LoadWithCastILi2EEENSJ_13StoreWithCastILi1EEEEEviT_T0_T2_T3_T4_T5_:
        /* <DEDUP_REMOVED lines=34> */
.L_x_1226:
[----:B------:R-:W2:Y:S02]  /*0220*/  LDG.E.U8 R2, [R2.64] ;  /* 0x0000002402027981 */ /* 0x000ea4000c1e1100 */
[----:B--2---:R-:W0:Y:S02]  /*0230*/  I2F.U16 R0, R2 ;  /* 0x0000000200007306 */ /* 0x004e240000101000 */
[----:B0-----:R-:W-:-:S04]  /*0240*/  F2FP.PACK_AB R0, RZ, R0 ;  /* 0x00000000ff00723e */ /* 0x001fc800000000ff */
[----:B------:R-:W-:Y:S01]  /*0250*/  PRMT R24, R0, 0x7610, R24 ;  /* 0x0000761000187816 */ /* 0x000fe20000000018 */
[----:B------:R-:W-:Y:S05]  /*0260*/  BRA `(.L_x_1228) ;  /* 0x00000ed000007947 */ /* 0x000fea0003800000 */
.L_x_1225:
        /* <DEDUP_REMOVED lines=11> */
.L_x_1230:
[----:B------:R-:W2:Y:S02]  /*0320*/  LDG.E R2, [R2.64] ;  /* 0x0000002402027981 */ /* 0x000ea4000c1e1900 */
[----:B--2---:R-:W0:Y:S02]  /*0330*/  I2F R0, R2 ;  /* 0x0000000200007306 */ /* 0x004e240000201400 */
[----:B0-----:R-:W-:-:S04]  /*0340*/  F2FP.PACK_AB R0, RZ, R0 ;  /* 0x00000000ff00723e */ /* 0x001fc800000000ff */
[----:B------:R-:W-:Y:S01]  /*0350*/  PRMT R24, R0, 0x7610, R24 ;  /* 0x0000761000187816 */ /* 0x000fe20000000018 */
[----:B------:R-:W-:Y:S05]  /*0360*/  BRA `(.L_x_1228) ;  /* 0x00000dd000007947 */ /* 0x000fea0003800000 */
.L_x_1229:
[----:B------:R-:W2:Y:S02]  /*0370*/  LDG.E.U16 R2, [R2.64] ;  /* 0x0000002402027981 */ /* 0x000ea4000c1e1500 */
[----:B--2---:R-:W0:Y:S02]  /*0380*/  I2F.S16 R0, R2 ;  /* 0x0000000200007306 */ /* 0x004e240000101400 */
[----:B0-----:R-:W-:-:S04]  /*0390*/  F2FP.PACK_AB R0, RZ, R0 ;  /* 0x00000000ff00723e */ /* 0x001fc800000000ff */
[----:B------:R-:W-:Y:S01]  /*03a0*/  PRMT R24, R0, 0x7610, R24 ;  /* 0x0000761000187816 */ /* 0x000fe20000000018 */
[----:B------:R-:W-:Y:S05]  /*03b0*/  BRA `(.L_x_1228) ;  /* 0x00000d8000007947 */ /* 0x000fea0003800000 */
.L_x_1224:
        /* <DEDUP_REMOVED lines=9> */
.L_x_1232:
[----:B------:R0:W5:Y:S01]  /*0450*/  LDG.E.U16 R24, [R2.64] ;  /* 0x0000002402187981 */ /* 0x000162000c1e1500 */
[----:B------:R-:W-:Y:S05]  /*0460*/  BRA `(.L_x_1228) ;  /* 0x00000cd000007947 */ /* 0x000fea0003800000 */
.L_x_1231:
        /* <DEDUP_REMOVED lines=9> */
.L_x_1234:
[----:B------:R0:W5:Y:S01]  /*0500*/  LDG.E.U16 R24, [R2.64] ;  /* 0x0000002402187981 */ /* 0x000162000c1e1500 */
[----:B------:R-:W-:Y:S05]  /*0510*/  BRA `(.L_x_1228) ;  /* 0x00000c2000007947 */ /* 0x000fea0003800000 */
.L_x_1233:
[----:B------:R-:W2:Y:S02]  /*0520*/  LDG.E.64 R2, [R2.64] ;  /* 0x0000002402027981 */ /* 0x000ea4000c1e1b00 */
[----:B--2---:R-:W0:Y:S01]  /*0530*/  F2F.F32.F64 R0, R2 ;  /* 0x0000000200007310 */ /* 0x004e220000301000 */
[----:B------:R-:W0:-:S14]  /*0540*/  DSETP.GEU.AND P0, PT, |R2|, c[0x2][0x0], PT ;  /* 0x008000000200762a */ /* 0x000e1c0003f0e200 */
[----:B0-----:R-:W-:-:S05]  /*0550*/  @!P0 FMUL R0, R0, 1.175494350822287508e-38 ;  /* 0x0080000000008820 */ /* 0x001fca0000400000 */
[----:B------:R-:W-:-:S04]  /*0560*/  F2FP.PACK_AB R0, RZ, R0 ;  /* 0x00000000ff00723e */ /* 0x000fc800000000ff */
[----:B------:R-:W-:Y:S01]  /*0570*/  PRMT R24, R0, 0x7610, R24 ;  /* 0x0000761000187816 */ /* 0x000fe20000000018 */
[----:B------:R-:W-:Y:S05]  /*0580*/  BRA `(.L_x_1228) ;  /* 0x00000bb000007947 */ /* 0x000fea0003800000 */
.L_x_1223:
        /* <DEDUP_REMOVED lines=14> */
.L_x_1237:
[----:B------:R-:W2:Y:S02]  /*0670*/  LDG.E.64 R2, [R2.64] ;  /* 0x0000002402027981 */ /* 0x000ea4000c1e1b00 */
[----:B--2---:R-:W0:Y:S01]  /*0680*/  F2F.F32.F64 R0, R2 ;  /* 0x0000000200007310 */ /* 0x004e220000301000 */
[----:B------:R-:W0:-:S14]  /*0690*/  DSETP.GEU.AND P0, PT, |R2|, c[0x2][0x0], PT ;  /* 0x008000000200762a */ /* 0x000e1c0003f0e200 */
[----:B0-----:R-:W-:-:S05]  /*06a0*/  @!P0 FMUL R0, R0, 1.175494350822287508e-38 ;  /* 0x0080000000008820 */ /* 0x001fca0000400000 */
[----:B------:R-:W-:-:S04]  /*06b0*/  F2FP.PACK_AB R0, RZ, R0 ;  /* 0x00000000ff00723e */ /* 0x000fc800000000ff */
[----:B------:R-:W-:Y:S01]  /*06c0*/  PRMT R24, R0, 0x7610, R24 ;  /* 0x0000761000187816 */ /* 0x000fe20000000018 */
[----:B------:R-:W-:Y:S05]  /*06d0*/  BRA `(.L_x_1228) ;  /* 0x00000a6000007947 */ /* 0x000fea0003800000 */
.L_x_1236:
        /* <DEDUP_REMOVED lines=28> */
.L_x_1239:
        /* <DEDUP_REMOVED lines=15> */
.L_x_1238:
[----:B------:R-:W2:Y:S02]  /*0990*/  LDG.E.U16 R0, [R2.64] ;  /* 0x0000002402007981 */ /* 0x000ea4000c1e1500 */
[----:B--2---:R-:W-:-:S04]  /*09a0*/  PRMT R0, RZ, 0x5410, R0 ;  /* 0x00005410ff007816 */ /* 0x004fc80000000000 */
[----:B------:R-:W-:-:S04]  /*09b0*/  F2FP.PACK_AB R0, RZ, R0 ;  /* 0x00000000ff00723e */ /* 0x000fc800000000ff */
[----:B------:R-:W-:Y:S01]  /*09c0*/  PRMT R24, R0, 0x7610, R24 ;  /* 0x0000761000187816 */ /* 0x000fe20000000018 */
[----:B------:R-:W-:Y:S05]  /*09d0*/  BRA `(.L_x_1228) ;  /* 0x0000076000007947 */ /* 0x000fea0003800000 */
.L_x_1235:
        /* <DEDUP_REMOVED lines=12> */
.L_x_1242:
        /* <DEDUP_REMOVED lines=21> */
.L_x_1246:
[----:B------:R-:W-:Y:S05]  /*0bf0*/  BSYNC B1 ;  /* 0x0000000000017941 */ /* 0x000fea0003800000 */
.L_x_1245:
[----:B------:R-:W-:Y:S01]  /*0c00*/  LEA R3, R0, 0x3b800000, 0x17 ;  /* 0x3b80000000037811 */ /* 0x000fe200078eb8ff */
[----:B------:R-:W-:-:S05]  /*0c10*/  IMAD.SHL.U32 R0, R2, 0x100000, RZ ;  /* 0x0010000002007824 */ /* 0x000fca00078e00ff */
[----:B------:R-:W-:Y:S02]  /*0c20*/  LOP3.LUT R0, R3, R0, R4, 0xfe, !PT ;  /* 0x0000000003007212 */ /* 0x000fe400078efe04 */
.L_x_1244:
[----:B------:R-:W-:Y:S05]  /*0c30*/  BSYNC B0 ;  /* 0x0000000000007941 */ /* 0x000fea0003800000 */
.L_x_1243:
[----:B------:R-:W-:-:S04]  /*0c40*/  F2FP.PACK_AB R0, RZ, R0 ;  /* 0x00000000ff00723e */ /* 0x000fc800000000ff */
[----:B------:R-:W-:Y:S01]  /*0c50*/  PRMT R24, R0, 0x7610, R24 ;  /* 0x0000761000187816 */ /* 0x000fe20000000018 */
[----:B------:R-:W-:Y:S05]  /*0c60*/  BRA `(.L_x_1228) ;  /* 0x000004d000007947 */ /* 0x000fea0003800000 */
.L_x_1241:
        /* <DEDUP_REMOVED lines=21> */
.L_x_1250:
[----:B------:R-:W-:Y:S05]  /*0dc0*/  BSYNC B1 ;  /* 0x0000000000017941 */ /* 0x000fea0003800000 */
.L_x_1249:
[----:B------:R-:W-:Y:S01]  /*0dd0*/  LEA R3, R0, 0x37800000, 0x17 ;  /* 0x3780000000037811 */ /* 0x000fe200078eb8ff */
[----:B------:R-:W-:-:S05]  /*0de0*/  IMAD.SHL.U32 R0, R2, 0x200000, RZ ;  /* 0x0020000002007824 */ /* 0x000fca00078e00ff */
[----:B------:R-:W-:Y:S02]  /*0df0*/  LOP3.LUT R0, R3, R0, R4, 0xfe, !PT ;  /* 0x0000000003007212 */ /* 0x000fe400078efe04 */
.L_x_1248:
[----:B------:R-:W-:Y:S05]  /*0e00*/  BSYNC B0 ;  /* 0x0000000000007941 */ /* 0x000fea0003800000 */
.L_x_1247:
[----:B------:R-:W-:-:S04]  /*0e10*/  F2FP.PACK_AB R0, RZ, R0 ;  /* 0x00000000ff00723e */ /* 0x000fc800000000ff */
[----:B------:R-:W-:Y:S01]  /*0e20*/  PRMT R24, R0, 0x7610, R24 ;  /* 0x0000761000187816 */ /* 0x000fe20000000018 */
[----:B------:R-:W-:Y:S05]  /*0e30*/  BRA `(.L_x_1228) ;  /* 0x0000030000007947 */ /* 0x000fea0003800000 */
.L_x_1240:
        /* <DEDUP_REMOVED lines=14> */
.L_x_1254:
[----:B------:R-:W-:Y:S05]  /*0f20*/  BSYNC B0 ;  /* 0x0000000000007941 */ /* 0x000fea0003800000 */
.L_x_1253:
[----:B------:R-:W-:-:S04]  /*0f30*/  F2FP.PACK_AB R0, RZ, R0 ;  /* 0x00000000ff00723e */ /* 0x000fc800000000ff */
[----:B------:R-:W-:Y:S01]  /*0f40*/  PRMT R24, R0, 0x7610, R24 ;  /* 0x0000761000187816 */ /* 0x000fe20000000018 */
[----:B------:R-:W-:Y:S05]  /*0f50*/  BRA `(.L_x_1228) ;  /* 0x000001e000007947 */ /* 0x000fea0003800000 */
.L_x_1227:
        /* <DEDUP_REMOVED lines=21> */
.L_x_1252:
[----:B------:R-:W2:Y:S02]  /*10b0*/  LDG.E.64 R2, [R2.64] ;  /* 0x0000002402027981 */ /* 0x000ea4000c1e1b00 */
[----:B--2---:R-:W0:Y:S02]  /*10c0*/  I2F.U64 R0, R2 ;  /* 0x0000000200007312 */ /* 0x004e240000301000 */
[----:B0-----:R-:W-:-:S04]  /*10d0*/  F2FP.PACK_AB R0, RZ, R0 ;  /* 0x00000000ff00723e */ /* 0x001fc800000000ff */
[----:B------:R-:W-:Y:S01]  /*10e0*/  PRMT R24, R0, 0x7610, R24 ;  /* 0x0000761000187816 */ /* 0x000fe20000000018 */
[----:B------:R-:W-:Y:S05]  /*10f0*/  BRA `(.L_x_1228) ;  /* 0x0000004000007947 */ /* 0x000fea0003800000 */
.L_x_1251:
[----:B------:R-:W2:Y:S02]  /*1100*/  LDG.E R2, [R2.64] ;  /* 0x0000002402027981 */ /* 0x000ea4000c1e1900 */
[----:B--2---:R-:W0:Y:S02]  /*1110*/  I2F.U32 R0, R2 ;  /* 0x0000000200007306 */ /* 0x004e240000201000 */
[----:B0-----:R-:W-:-:S04]  /*1120*/  F2FP.PACK_AB R0, RZ, R0 ;  /* 0x00000000ff00723e */ /* 0x001fc800000000ff */
[----:B------:R-:W-:Y:S02]  /*1130*/  PRMT R24, R0, 0x7610, R24 ;  /* 0x0000761000187816 */ /* 0x000fe40000000018 */
.L_x_1228:
        /* <DEDUP_REMOVED lines=19> */
.L_x_1258:
[----:B------:R-:W2:Y:S02]  /*1270*/  LDG.E.U8 R2, [R2.64] ;  /* 0x0000002402027981 */ /* 0x000ea4000c1e1100 */
[----:B--2---:R-:W0:Y:S02]  /*1280*/  I2F.U16 R0, R2 ;  /* 0x0000000200007306 */ /* 0x004e240000101000 */
[----:B0-----:R-:W-:-:S04]  /*1290*/  F2FP.PACK_AB R0, RZ, R0 ;  /* 0x00000000ff00723e */ /* 0x001fc800000000ff */
[----:B------:R-:W-:Y:S01]  /*12a0*/  PRMT R25, R0, 0x7610, R25 ;  /* 0x0000761000197816 */ /* 0x000fe20000000019 */
[----:B------:R-:W-:Y:S05]  /*12b0*/  BRA `(.L_x_1260) ;  /* 0x00000ed000007947 */ /* 0x000fea0003800000 */
.L_x_1257:
        /* <DEDUP_REMOVED lines=11> */
.L_x_1262:
[----:B------:R-:W2:Y:S02]  /*1370*/  LDG.E R2, [R2.64] ;  /* 0x0000002402027981 */ /* 0x000ea4000c1e1900 */
[----:B--2---:R-:W0:Y:S02]  /*1380*/  I2F R0, R2 ;  /* 0x0000000200007306 */ /* 0x004e240000201400 */
[----:B0-----:R-:W-:-:S04]  /*1390*/  F2FP.PACK_AB R0, RZ, R0 ;  /* 0x00000000ff00723e */ /* 0x001fc800000000ff */
[----:B------:R-:W-:Y:S01]  /*13a0*/  PRMT R25, R0, 0x7610, R25 ;  /* 0x0000761000197816 */ /* 0x000fe20000000019 */
[----:B------:R-:W-:Y:S05]  /*13b0*/  BRA `(.L_x_1260) ;  /* 0x00000dd000007947 */ /* 0x000fea0003800000 */
.L_x_1261:
[----:B------:R-:W2:Y:S02]  /*13c0*/  LDG.E.U16 R2, [R2.64] ;  /* 0x0000002402027981 */ /* 0x000ea4000c1e1500 */
[----:B--2---:R-:W0:Y:S02]  /*13d0*/  I2F.S16 R0, R2 ;  /* 0x0000000200007306 */ /* 0x004e240000101400 */
[----:B0-----:R-:W-:-:S04]  /*13e0*/  F2FP.PACK_AB R0, RZ, R0 ;  /* 0x00000000ff00723e */ /* 0x001fc800000000ff */
[----:B------:R-:W-:Y:S01]  /*13f0*/  PRMT R25, R0, 0x7610, R25 ;  /* 0x0000761000197816 */ /* 0x000fe20000000019 */
[----:B------:R-:W-:Y:S05]  /*1400*/  BRA `(.L_x_1260) ;  /* 0x00000d8000007947 */ /* 0x000fea0003800000 */
.L_x_1256:
        /* <DEDUP_REMOVED lines=9> */
.L_x_1264:
[----:B------:R0:W5:Y:S01]  /*14a0*/  LDG.E.U16 R25, [R2.64] ;  /* 0x0000002402197981 */ /* 0x000162000c1e1500 */
[----:B------:R-:W-:Y:S05]  /*14b0*/  BRA `(.L_x_1260) ;  /* 0x00000cd000007947 */ /* 0x000fea0003800000 */
.L_x_1263:
        /* <DEDUP_REMOVED lines=9> */
.L_x_1266:
[----:B------:R0:W5:Y:S01]  /*1550*/  LDG.E.U16 R25, [R2.64] ;  /* 0x0000002402197981 */ /* 0x000162000c1e1500 */
[----:B------:R-:W-:Y:S05]  /*1560*/  BRA `(.L_x_1260) ;  /* 0x00000c2000007947 */ /* 0x000fea0003800000 */
.L_x_1265:
[----:B------:R-:W2:Y:S02]  /*1570*/  LDG.E.64 R2, [R2.64] ;  /* 0x0000002402027981 */ /* 0x000ea4000c1e1b00 */
[----:B--2---:R-:W0:Y:S01]  /*1580*/  F2F.F32.F64 R0, R2 ;  /* 0x0000000200007310 */ /* 0x004e220000301000 */
[----:B------:R-:W0:-:S14]  /*1590*/  DSETP.GEU.AND P0, PT, |R2|, c[0x2][0x0], PT ;  /* 0x008000000200762a */ /* 0x000e1c0003f0e200 */
[----:B0-----:R-:W-:-:S05]  /*15a0*/  @!P0 FMUL R0, R0, 1.175494350822287508e-38 ;  /* 0x0080000000008820 */ /* 0x001fca0000400000 */
[----:B------:R-:W-:-:S04]  /*15b0*/  F2FP.PACK_AB R0, RZ, R0 ;  /* 0x00000000ff00723e */ /* 0x000fc800000000ff */
[----:B------:R-:W-:Y:S01]  /*15c0*/  PRMT R25, R0, 0x7610, R25 ;  /* 0x0000761000197816 */ /* 0x000fe20000000019 */
[----:B------:R-:W-:Y:S05]  /*15d0*/  BRA `(.L_x_1260) ;  /* 0x00000bb000007947 */ /* 0x000fea0003800000 */
.L_x_1255:
        /* <DEDUP_REMOVED lines=14> */
.L_x_1269:
[----:B------:R-:W2:Y:S02]  /*16c0*/  LDG.E.64 R2, [R2.64] ;  /* 0x0000002402027981 */ /* 0x000ea4000c1e1b00 */
[----:B--2---:R-:W0:Y:S01]  /*16d0*/  F2F.F32.F64 R0, R2 ;  /* 0x0000000200007310 */ /* 0x004e220000301000 */
[----:B------:R-:W0:-:S14]  /*16e0*/  DSETP.GEU.AND P0, PT, |R2|, c[0x2][0x0], PT ;  /* 0x008000000200762a */ /* 0x000e1c0003f0e200 */
[----:B0-----:R-:W-:-:S05]  /*16f0*/  @!P0 FMUL R0, R0, 1.175494350822287508e-38 ;  /* 0x0080000000008820 */ /* 0x001fca0000400000 */
[----:B------:R-:W-:-:S04]  /*1700*/  F2FP.PACK_AB R0, RZ, R0 ;  /* 0x00000000ff00723e */ /* 0x000fc800000000ff */
[----:B------:R-:W-:Y:S01]  /*1710*/  PRMT R25, R0, 0x7610, R25 ;  /* 0x0000761000197816 */ /* 0x000fe20000000019 */
[----:B------:R-:W-:Y:S05]  /*1720*/  BRA `(.L_x_1260) ;  /* 0x00000a6000007947 */ /* 0x000fea0003800000 */
.L_x_1268:
        /* <DEDUP_REMOVED lines=28> */
.L_x_1271:
        /* <DEDUP_REMOVED lines=15> */
.L_x_1270:
[----:B------:R-:W2:Y:S02]  /*19e0*/  LDG.E.U16 R0, [R2.64] ;  /* 0x0000002402007981 */ /* 0x000ea4000c1e1500 */
[----:B--2---:R-:W-:-:S04]  /*19f0*/  PRMT R0, RZ, 0x5410, R0 ;  /* 0x00005410ff007816 */ /* 0x004fc80000000000 */
[----:B------:R-:W-:-:S04]  /*1a00*/  F2FP.PACK_AB R0, RZ, R0 ;  /* 0x00000000ff00723e */ /* 0x000fc800000000ff */
[----:B------:R-:W-:Y:S01]  /*1a10*/  PRMT R25, R0, 0x7610, R25 ;  /* 0x0000761000197816 */ /* 0x000fe20000000019 */
[----:B------:R-:W-:Y:S05]  /*1a20*/  BRA `(.L_x_1260) ;  /* 0x0000076000007947 */ /* 0x000fea0003800000 */
.L_x_1267:
        /* <DEDUP_REMOVED lines=12> */
.L_x_1274:
        /* <DEDUP_REMOVED lines=21> */
.L_x_1278:
[----:B------:R-:W-:Y:S05]  /*1c40*/  BSYNC B1 ;  /* 0x0000000000017941 */ /* 0x000fea0003800000 */
.L_x_1277:
[----:B------:R-:W-:Y:S01]  /*1c50*/  LEA R3, R0, 0x3b800000, 0x17 ;  /* 0x3b80000000037811 */ /* 0x000fe200078eb8ff */
[----:B------:R-:W-:-:S05]  /*1c60*/  IMAD.SHL.U32 R0, R2, 0x100000, RZ ;  /* 0x0010000002007824 */ /* 0x000fca00078e00ff */
[----:B------:R-:W-:Y:S02]  /*1c70*/  LOP3.LUT R0, R3, R0, R4, 0xfe, !PT ;  /* 0x0000000003007212 */ /* 0x000fe400078efe04 */
.L_x_1276:
[----:B------:R-:W-:Y:S05]  /*1c80*/  BSYNC B0 ;  /* 0x0000000000007941 */ /* 0x000fea0003800000 */
.L_x_1275:
[----:B------:R-:W-:-:S04]  /*1c90*/  F2FP.PACK_AB R0, RZ, R0 ;  /* 0x00000000ff00723e */ /* 0x000fc800000000ff */
[----:B------:R-:W-:Y:S01]  /*1ca0*/  PRMT R25, R0, 0x7610, R25 ;  /* 0x0000761000197816 */ /* 0x000fe20000000019 */
[----:B------:R-:W-:Y:S05]  /*1cb0*/  BRA `(.L_x_1260) ;  /* 0x000004d000007947 */ /* 0x000fea0003800000 */
.L_x_1273:
        /* <DEDUP_REMOVED lines=21> */
.L_x_1282:
[----:B------:R-:W-:Y:S05]  /*1e10*/  BSYNC B1 ;  /* 0x0000000000017941 */ /* 0x000fea0003800000 */
.L_x_1281:
[----:B------:R-:W-:Y:S01]  /*1e20*/  LEA R3, R0, 0x37800000, 0x17 ;  /* 0x3780000000037811 */ /* 0x000fe200078eb8ff */
[----:B------:R-:W-:-:S05]  /*1e30*/  IMAD.SHL.U32 R0, R2, 0x200000, RZ ;  /* 0x0020000002007824 */ /* 0x000fca00078e00ff */
[----:B------:R-:W-:Y:S02]  /*1e40*/  LOP3.LUT R0, R3, R0, R4, 0xfe, !PT ;  /* 0x0000000003007212 */ /* 0x000fe400078efe04 */
.L_x_1280:
[----:B------:R-:W-:Y:S05]  /*1e50*/  BSYNC B0 ;  /* 0x0000000000007941 */ /* 0x000fea0003800000 */
.L_x_1279:
[----:B------:R-:W-:-:S04]  /*1e60*/  F2FP.PACK_AB R0, RZ, R0 ;  /* 0x00000000ff00723e */ /* 0x000fc800000000ff */
[----:B------:R-:W-:Y:S01]  /*1e70*/  PRMT R25, R0, 0x7610, R25 ;  /* 0x0000761000197816 */ /* 0x000fe20000000019 */
[----:B------:R-:W-:Y:S05]  /*1e80*/  BRA `(.L_x_1260) ;  /* 0x0000030000007947 */ /* 0x000fea0003800000 */
.L_x_1272:
        /* <DEDUP_REMOVED lines=14> */
.L_x_1286:
[----:B------:R-:W-:Y:S05]  /*1f70*/  BSYNC B0 ;  /* 0x0000000000007941 */ /* 0x000fea0003800000 */
.L_x_1285:
[----:B------:R-:W-:-:S04]  /*1f80*/  F2FP.PACK_AB R0, RZ, R0 ;  /* 0x00000000ff00723e */ /* 0x000fc800000000ff */
[----:B------:R-:W-:Y:S01]  /*1f90*/  PRMT R25, R0, 0x7610, R25 ;  /* 0x0000761000197816 */ /* 0x000fe20000000019 */
[----:B------:R-:W-:Y:S05]  /*1fa0*/  BRA `(.L_x_1260) ;  /* 0x000001e000007947 */ /* 0x000fea0003800000 */
.L_x_1259:
        /* <DEDUP_REMOVED lines=21> */
.L_x_1284:
[----:B------:R-:W2:Y:S02]  /*2100*/  LDG.E.64 R2, [R2.64] ;  /* 0x0000002402027981 */ /* 0x000ea4000c1e1b00 */
[----:B--2---:R-:W0:Y:S02]  /*2110*/  I2F.U64 R0, R2 ;  /* 0x0000000200007312 */ /* 0x004e240000301000 */
[----:B0-----:R-:W-:-:S04]  /*2120*/  F2FP.PACK_AB R0, RZ, R0 ;  /* 0x00000000ff00723e */ /* 0x001fc800000000ff */
[----:B------:R-:W-:Y:S01]  /*2130*/  PRMT R25, R0, 0x7610, R25 ;  /* 0x0000761000197816 */ /* 0x000fe20000000019 */
[----:B------:R-:W-:Y:S05]  /*2140*/  BRA `(.L_x_1260) ;  /* 0x0000004000007947 */ /* 0x000fea0003800000 */
.L_x_1283:
[----:B------:R-:W2:Y:S02]  /*2150*/  LDG.E R2, [R2.64] ;  /* 0x0000002402027981 */ /* 0x000ea4000c1e1900 */
[----:B--2---:R-:W0:Y:S02]  /*2160*/  I2F.U32 R0, R2 ;  /* 0x0000000200007306 */ /* 0x004e240000201000 */
[----:B0-----:R-:W-:-:S04]  /*2170*/  F2FP.PACK_AB R0, RZ, R0 ;  /* 0x00000000ff00723e */ /* 0x001fc800000000ff */
[----:B------:R-:W-:Y:S02]  /*2180*/  PRMT R25, R0, 0x7610, R25 ;  /* 0x0000761000197816 */ /* 0x000fe40000000019 */
.L_x_1260:
[----:B------:R-:W-:-:S05]  /*2190*/  IADD3 R17, R17, 0x80, RZ ;  /* 0x0000008011117810 */ /* 0x000fca0007ffe0ff */
.L_x_1222:
[----:B-1-3--:R-:W-:Y:S05]  /*21a0*/  BSYNC B6 ;  /* 0x0000000000067941 */ /* 0x00afea0003800000 */
.L_x_1221:
        /* <DEDUP_REMOVED lines=24> */
.L_x_1292:
[----:B------:R-:W2:Y:S02]  /*2330*/  LDG.E.U8 R2, [R2.64] ;  /* 0x0000002402027981 */ /* 0x000ea4000c1e1100 */
[----:B--2---:R-:W0:Y:S02]  /*2340*/  I2F.U16 R0, R2 ;  /* 0x0000000200007306 */ /* 0x004e240000101000 */
[----:B0-----:R-:W-:-:S04]  /*2350*/  F2FP.PACK_AB R0, RZ, R0 ;  /* 0x00000000ff00723e */ /* 0x001fc800000000ff */
[----:B------:R-:W-:Y:S01]  /*2360*/  PRMT R23, R0, 0x7610, R23 ;  /* 0x0000761000177816 */ /* 0x000fe20000000017 */
[----:B------:R-:W-:Y:S05]  /*2370*/  BRA `(.L_x_1294) ;  /* 0x00000ee000007947 */ /* 0x000fea0003800000 */
.L_x_1291:
        /* <DEDUP_REMOVED lines=11> */
.L_x_1296:
[----:B------:R-:W2:Y:S02]  /*2430*/  LDG.E R2, [R2.64] ;  /* 0x0000002402027981 */ /* 0x000ea4000c1e1900 */
[----:B--2---:R-:W0:Y:S02]  /*2440*/  I2F R0, R2 ;  /* 0x0000000200007306 */ /* 0x004e240000201400 */
[----:B0-----:R-:W-:-:S04]  /*2450*/  F2FP.PACK_AB R0, RZ, R0 ;  /* 0x00000000ff00723e */ /* 0x001fc800000000ff */
[----:B------:R-:W-:Y:S01]  /*2460*/  PRMT R23, R0, 0x7610, R23 ;  /* 0x0000761000177816 */ /* 0x000fe20000000017 */
[----:B------:R-:W-:Y:S05]  /*2470*/  BRA `(.L_x_1294) ;  /* 0x00000de000007947 */ /* 0x000fea0003800000 */
.L_x_1295:
[----:B------:R-:W2:Y:S02]  /*2480*/  LDG.E.U16 R2, [R2.64] ;  /* 0x0000002402027981 */ /* 0x000ea4000c1e1500 */
[----:B--2---:R-:W0:Y:S02]  /*2490*/  I2F.S16 R0, R2 ;  /* 0x0000000200007306 */ /* 0x004e240000101400 */
[----:B0-----:R-:W-:-:S04]  /*24a0*/  F2FP.PACK_AB R0, RZ, R0 ;  /* 0x00000000ff00723e */ /* 0x001fc800000000ff */
[----:B------:R-:W-:Y:S01]  /*24b0*/  PRMT R23, R0, 0x7610, R23 ;  /* 0x0000761000177816 */ /* 0x000fe20000000017 */
[----:B------:R-:W-:Y:S05]  /*24c0*/  BRA `(.L_x_1294) ;  /* 0x00000d9000007947 */ /* 0x000fea0003800000 */
.L_x_1290:
        /* <DEDUP_REMOVED lines=9> */
.L_x_1298:
[----:B------:R0:W5:Y:S01]  /*2560*/  LDG.E.U16 R23, [R2.64] ;  /* 0x0000002402177981 */ /* 0x000162000c1e1500 */
[----:B------:R-:W-:Y:S05]  /*2570*/  BRA `(.L_x_1294) ;  /* 0x00000ce000007947 */ /* 0x000fea0003800000 */
.L_x_1297:
        /* <DEDUP_REMOVED lines=9> */
.L_x_1300:
[----:B------:R0:W5:Y:S01]  /*2610*/  LDG.E.U16 R23, [R2.64] ;  /* 0x0000002402177981 */ /* 0x000162000c1e1500 */
[----:B------:R-:W-:Y:S05]  /*2620*/  BRA `(.L_x_1294) ;  /* 0x00000c3000007947 */ /* 0x000fea0003800000 */
.L_x_1299:
[----:B------:R-:W2:Y:S02]  /*2630*/  LDG.E.64 R2, [R2.64] ;  /* 0x0000002402027981 */ /* 0x000ea4000c1e1b00 */
[----:B--2---:R-:W0:Y:S01]  /*2640*/  F2F.F32.F64 R0, R2 ;  /* 0x0000000200007310 */ /* 0x004e220000301000 */
[----:B------:R-:W0:-:S14]  /*2650*/  DSETP.GEU.AND P0, PT, |R2|, c[0x2][0x0], PT ;  /* 0x008000000200762a */ /* 0x000e1c0003f0e200 */
[----:B0-----:R-:W-:-:S05]  /*2660*/  @!P0 FMUL R0, R0, 1.175494350822287508e-38 ;  /* 0x0080000000008820 */ /* 0x001fca0000400000 */
[----:B------:R-:W-:-:S04]  /*2670*/  F2FP.PACK_AB R0, RZ, R0 ;  /* 0x00000000ff00723e */ /* 0x000fc800000000ff */
[----:B------:R-:W-:Y:S01]  /*2680*/  PRMT R23, R0, 0x7610, R23 ;  /* 0x0000761000177816 */ /* 0x000fe20000000017 */
[----:B------:R-:W-:Y:S05]  /*2690*/  BRA `(.L_x_1294) ;  /* 0x00000bc000007947 */ /* 0x000fea0003800000 */
.L_x_1289:
        /* <DEDUP_REMOVED lines=14> */
.L_x_1303:
[----:B------:R-:W2:Y:S02]  /*2780*/  LDG.E.64 R2, [R2.64] ;  /* 0x0000002402027981 */ /* 0x000ea4000c1e1b00 */
[----:B--2---:R-:W0:Y:S01]  /*2790*/  F2F.F32.F64 R0, R2 ;  /* 0x0000000200007310 */ /* 0x004e220000301000 */
[----:B------:R-:W0:-:S14]  /*27a0*/  DSETP.GEU.AND P0, PT, |R2|, c[0x2][0x0], PT ;  /* 0x008000000200762a */ /* 0x000e1c0003f0e200 */
[----:B0-----:R-:W-:-:S05]  /*27b0*/  @!P0 FMUL R0, R0, 1.175494350822287508e-38 ;  /* 0x0080000000008820 */ /* 0x001fca0000400000 */
[----:B------:R-:W-:-:S04]  /*27c0*/  F2FP.PACK_AB R0, RZ, R0 ;  /* 0x00000000ff00723e */ /* 0x000fc800000000ff */
[----:B------:R-:W-:Y:S01]  /*27d0*/  PRMT R23, R0, 0x7610, R23 ;  /* 0x0000761000177816 */ /* 0x000fe20000000017 */
[----:B------:R-:W-:Y:S05]  /*27e0*/  BRA `(.L_x_1294) ;  /* 0x00000a7000007947 */ /* 0x000fea0003800000 */
.L_x_1302:
        /* <DEDUP_REMOVED lines=28> */
.L_x_1305:
        /* <DEDUP_REMOVED lines=16> */
.L_x_1304:
[----:B------:R-:W2:Y:S02]  /*2ab0*/  LDG.E.U16 R0, [R2.64] ;  /* 0x0000002402007981 */ /* 0x000ea4000c1e1500 */
[----:B--2---:R-:W-:-:S04]  /*2ac0*/  PRMT R0, RZ, 0x5410, R0 ;  /* 0x00005410ff007816 */ /* 0x004fc80000000000 */
[----:B------:R-:W-:-:S04]  /*2ad0*/  F2FP.PACK_AB R0, RZ, R0 ;  /* 0x00000000ff00723e */ /* 0x000fc800000000ff */
[----:B------:R-:W-:Y:S01]  /*2ae0*/  PRMT R23, R0, 0x7610, R23 ;  /* 0x0000761000177816 */ /* 0x000fe20000000017 */
[----:B------:R-:W-:Y:S05]  /*2af0*/  BRA `(.L_x_1294) ;  /* 0x0000076000007947 */ /* 0x000fea0003800000 */
.L_x_1301:
        /* <DEDUP_REMOVED lines=12> */
.L_x_1308:
        /* <DEDUP_REMOVED lines=21> */
.L_x_1312:
[----:B------:R-:W-:Y:S05]  /*2d10*/  BSYNC B1 ;  /* 0x0000000000017941 */ /* 0x000fea0003800000 */
.L_x_1311:
[----:B------:R-:W-:Y:S01]  /*2d20*/  LEA R3, R0, 0x3b800000, 0x17 ;  /* 0x3b80000000037811 */ /* 0x000fe200078eb8ff */
[----:B------:R-:W-:-:S05]  /*2d30*/  IMAD.SHL.U32 R0, R2, 0x100000, RZ ;  /* 0x0010000002007824 */ /* 0x000fca00078e00ff */
[----:B------:R-:W-:Y:S02]  /*2d40*/  LOP3.LUT R0, R3, R0, R4, 0xfe, !PT ;  /* 0x0000000003007212 */ /* 0x000fe400078efe04 */
.L_x_1310:
[----:B------:R-:W-:Y:S05]  /*2d50*/  BSYNC B0 ;  /* 0x0000000000007941 */ /* 0x000fea0003800000 */
.L_x_1309:
[----:B------:R-:W-:-:S04]  /*2d60*/  F2FP.PACK_AB R0, RZ, R0 ;  /* 0x00000000ff00723e */ /* 0x000fc800000000ff */
[----:B------:R-:W-:Y:S01]  /*2d70*/  PRMT R23, R0, 0x7610, R23 ;  /* 0x0000761000177816 */ /* 0x000fe20000000017 */
[----:B------:R-:W-:Y:S05]  /*2d80*/  BRA `(.L_x_1294) ;  /* 0x000004d000007947 */ /* 0x000fea0003800000 */
.L_x_1307:
        /* <DEDUP_REMOVED lines=21> */
.L_x_1316:
[----:B------:R-:W-:Y:S05]  /*2ee0*/  BSYNC B1 ;  /* 0x0000000000017941 */ /* 0x000fea0003800000 */
.L_x_1315:
[----:B------:R-:W-:Y:S01]  /*2ef0*/  LEA R3, R0, 0x37800000, 0x17 ;  /* 0x3780000000037811 */ /* 0x000fe200078eb8ff */
[----:B------:R-:W-:-:S05]  /*2f00*/  IMAD.SHL.U32 R0, R2, 0x200000, RZ ;  /* 0x0020000002007824 */ /* 0x000fca00078e00ff */
[----:B------:R-:W-:Y:S02]  /*2f10*/  LOP3.LUT R0, R3, R0, R4, 0xfe, !PT ;  /* 0x0000000003007212 */ /* 0x000fe400078efe04 */
.L_x_1314:
[----:B------:R-:W-:Y:S05]  /*2f20*/  BSYNC B0 ;  /* 0x0000000000007941 */ /* 0x000fea0003800000 */
.L_x_1313:
[----:B------:R-:W-:-:S04]  /*2f30*/  F2FP.PACK_AB R0, RZ, R0 ;  /* 0x00000000ff00723e */ /* 0x000fc800000000ff */
[----:B------:R-:W-:Y:S01]  /*2f40*/  PRMT R23, R0, 0x7610, R23 ;  /* 0x0000761000177816 */ /* 0x000fe20000000017 */
[----:B------:R-:W-:Y:S05]  /*2f50*/  BRA `(.L_x_1294) ;  /* 0x0000030000007947 */ /* 0x000fea0003800000 */
.L_x_1306:
        /* <DEDUP_REMOVED lines=14> */
.L_x_1320:
[----:B------:R-:W-:Y:S05]  /*3040*/  BSYNC B0 ;  /* 0x0000000000007941 */ /* 0x000fea0003800000 */
.L_x_1319:
[----:B------:R-:W-:-:S04]  /*3050*/  F2FP.PACK_AB R0, RZ, R0 ;  /* 0x00000000ff00723e */ /* 0x000fc800000000ff */
[----:B------:R-:W-:Y:S01]  /*3060*/  PRMT R23, R0, 0x7610, R23 ;  /* 0x0000761000177816 */ /* 0x000fe20000000017 */
[----:B------:R-:W-:Y:S05]  /*3070*/  BRA `(.L_x_1294) ;  /* 0x000001e000007947 */ /* 0x000fea0003800000 */
.L_x_1293:
        /* <DEDUP_REMOVED lines=21> */
.L_x_1318:
[----:B------:R-:W2:Y:S02]  /*31d0*/  LDG.E.64 R2, [R2.64] ;  /* 0x0000002402027981 */ /* 0x000ea4000c1e1b00 */
[----:B--2---:R-:W0:Y:S02]  /*31e0*/  I2F.U64 R0, R2 ;  /* 0x0000000200007312 */ /* 0x004e240000301000 */
[----:B0-----:R-:W-:-:S04]  /*31f0*/  F2FP.PACK_AB R0, RZ, R0 ;  /* 0x00000000ff00723e */ /* 0x001fc800000000ff */
[----:B------:R-:W-:Y:S01]  /*3200*/  PRMT R23, R0, 0x7610, R23 ;  /* 0x0000761000177816 */ /* 0x000fe20000000017 */
[----:B------:R-:W-:Y:S05]  /*3210*/  BRA `(.L_x_1294) ;  /* 0x0000004000007947 */ /* 0x000fea0003800000 */
.L_x_1317:
[----:B------:R-:W2:Y:S02]  /*3220*/  LDG.E R2, [R2.64] ;  /* 0x0000002402027981 */ /* 0x000ea4000c1e1900 */
[----:B--2---:R-:W0:Y:S02]  /*3230*/  I2F.U32 R0, R2 ;  /* 0x0000000200007306 */ /* 0x004e240000201000 */
[----:B0-----:R-:W-:-:S04]  /*3240*/  F2FP.PACK_AB R0, RZ, R0 ;  /* 0x00000000ff00723e */ /* 0x001fc800000000ff */
[----:B------:R-:W-:Y:S02]  /*3250*/  PRMT R23, R0, 0x7610, R23 ;  /* 0x0000761000177816 */ /* 0x000fe40000000017 */
.L_x_1294:
        /* <DEDUP_REMOVED lines=19> */
.L_x_1324:
[----:B------:R-:W2:Y:S02]  /*3390*/  LDG.E.U8 R2, [R2.64] ;  /* 0x0000002402027981 */ /* 0x000ea4000c1e1100 */
[----:B--2---:R-:W0:Y:S02]  /*33a0*/  I2F.U16 R0, R2 ;  /* 0x0000000200007306 */ /* 0x004e240000101000 */
[----:B0-----:R-:W-:-:S04]  /*33b0*/  F2FP.PACK_AB R0, RZ, R0 ;  /* 0x00000000ff00723e */ /* 0x001fc800000000ff */
[----:B------:R-:W-:Y:S01]  /*33c0*/  PRMT R26, R0, 0x7610, R26 ;  /* 0x00007610001a7816 */ /* 0x000fe2000000001a */
[----:B------:R-:W-:Y:S05]  /*33d0*/  BRA `(.L_x_1326) ;  /* 0x00000ed000007947 */ /* 0x000fea0003800000 */
.L_x_1323:
        /* <DEDUP_REMOVED lines=11> */
.L_x_1328:
[----:B------:R-:W2:Y:S02]  /*3490*/  LDG.E R2, [R2.64] ;  /* 0x0000002402027981 */ /* 0x000ea4000c1e1900 */
[----:B--2---:R-:W0:Y:S02]  /*34a0*/  I2F R0, R2 ;  /* 0x0000000200007306 */ /* 0x004e240000201400 */
[----:B0-----:R-:W-:-:S04]  /*34b0*/  F2FP.PACK_AB R0, RZ, R0 ;  /* 0x00000000ff00723e */ /* 0x001fc800000000ff */
[----:B------:R-:W-:Y:S01]  /*34c0*/  PRMT R26, R0, 0x7610, R26 ;  /* 0x00007610001a7816 */ /* 0x000fe2000000001a */
[----:B------:R-:W-:Y:S05]  /*34d0*/  BRA `(.L_x_1326) ;  /* 0x00000dd000007947 */ /* 0x000fea0003800000 */
.L_x_1327:
[----:B------:R-:W2:Y:S02]  /*34e0*/  LDG.E.U16 R2, [R2.64] ;  /* 0x0000002402027981 */ /* 0x000ea4000c1e1500 */
[----:B--2---:R-:W0:Y:S02]  /*34f0*/  I2F.S16 R0, R2 ;  /* 0x0000000200007306 */ /* 0x004e240000101400 */
[----:B0-----:R-:W-:-:S04]  /*3500*/  F2FP.PACK_AB R0, RZ, R0 ;  /* 0x00000000ff00723e */ /* 0x001fc800000000ff */
[----:B------:R-:W-:Y:S01]  /*3510*/  PRMT R26, R0, 0x7610, R26 ;  /* 0x00007610001a7816 */ /* 0x000fe2000000001a */
[----:B------:R-:W-:Y:S05]  /*3520*/  BRA `(.L_x_1326) ;  /* 0x00000d8000007947 */ /* 0x000fea0003800000 */
.L_x_1322:
        /* <DEDUP_REMOVED lines=9> */
.L_x_1330:
[----:B------:R0:W5:Y:S01]  /*35c0*/  LDG.E.U16 R26, [R2.64] ;  /* 0x00000024021a7981 */ /* 0x000162000c1e1500 */
[----:B------:R-:W-:Y:S05]  /*35d0*/  BRA `(.L_x_1326) ;  /* 0x00000cd000007947 */ /* 0x000fea0003800000 */
.L_x_1329:
        /* <DEDUP_REMOVED lines=9> */
.L_x_1332:
[----:B------:R0:W5:Y:S01]  /*3670*/  LDG.E.U16 R26, [R2.64] ;  /* 0x00000024021a7981 */ /* 0x000162000c1e1500 */
[----:B------:R-:W-:Y:S05]  /*3680*/  BRA `(.L_x_1326) ;  /* 0x00000c2000007947 */ /* 0x000fea0003800000 */
.L_x_1331:
[----:B------:R-:W2:Y:S02]  /*3690*/  LDG.E.64 R2, [R2.64] ;  /* 0x0000002402027981 */ /* 0x000ea4000c1e1b00 */
[----:B--2---:R-:W0:Y:S01]  /*36a0*/  F2F.F32.F64 R0, R2 ;  /* 0x0000000200007310 */ /* 0x004e220000301000 */
[----:B------:R-:W0:-:S14]  /*36b0*/  DSETP.GEU.AND P0, PT, |R2|, c[0x2][0x0], PT ;  /* 0x008000000200762a */ /* 0x000e1c0003f0e200 */
[----:B0-----:R-:W-:-:S05]  /*36c0*/  @!P0 FMUL R0, R0, 1.175494350822287508e-38 ;  /* 0x0080000000008820 */ /* 0x001fca0000400000 */
[----:B------:R-:W-:-:S04]  /*36d0*/  F2FP.PACK_AB R0, RZ, R0 ;  /* 0x00000000ff00723e */ /* 0x000fc800000000ff */
[----:B------:R-:W-:Y:S01]  /*36e0*/  PRMT R26, R0, 0x7610, R26 ;  /* 0x00007610001a7816 */ /* 0x000fe2000000001a */
[----:B------:R-:W-:Y:S05]  /*36f0*/  BRA `(.L_x_1326) ;  /* 0x00000bb000007947 */ /* 0x000fea0003800000 */
.L_x_1321:
        /* <DEDUP_REMOVED lines=14> */
.L_x_1335:
[----:B------:R-:W2:Y:S02]  /*37e0*/  LDG.E.64 R2, [R2.64] ;  /* 0x0000002402027981 */ /* 0x000ea4000c1e1b00 */
[----:B--2---:R-:W0:Y:S01]  /*37f0*/  F2F.F32.F64 R0, R2 ;  /* 0x0000000200007310 */ /* 0x004e220000301000 */
[----:B------:R-:W0:-:S14]  /*3800*/  DSETP.GEU.AND P0, PT, |R2|, c[0x2][0x0], PT ;  /* 0x008000000200762a */ /* 0x000e1c0003f0e200 */
[----:B0-----:R-:W-:-:S05]  /*3810*/  @!P0 FMUL R0, R0, 1.175494350822287508e-38 ;  /* 0x0080000000008820 */ /* 0x001fca0000400000 */
[----:B------:R-:W-:-:S04]  /*3820*/  F2FP.PACK_AB R0, RZ, R0 ;  /* 0x00000000ff00723e */ /* 0x000fc800000000ff */
[----:B------:R-:W-:Y:S01]  /*3830*/  PRMT R26, R0, 0x7610, R26 ;  /* 0x00007610001a7816 */ /* 0x000fe2000000001a */
[----:B------:R-:W-:Y:S05]  /*3840*/  BRA `(.L_x_1326) ;  /* 0x00000a6000007947 */ /* 0x000fea0003800000 */
.L_x_1334:
        /* <DEDUP_REMOVED lines=28> */
.L_x_1337:
        /* <DEDUP_REMOVED lines=15> */
.L_x_1336:
[----:B------:R-:W2:Y:S02]  /*3b00*/  LDG.E.U16 R0, [R2.64] ;  /* 0x0000002402007981 */ /* 0x000ea4000c1e1500 */
[----:B--2---:R-:W-:-:S04]  /*3b10*/  PRMT R0, RZ, 0x5410, R0 ;  /* 0x00005410ff007816 */ /* 0x004fc80000000000 */
[----:B------:R-:W-:-:S04]  /*3b20*/  F2FP.PACK_AB R0, RZ, R0 ;  /* 0x00000000ff00723e */ /* 0x000fc800000000ff */
[----:B------:R-:W-:Y:S01]  /*3b30*/  PRMT R26, R0, 0x7610, R26 ;  /* 0x00007610001a7816 */ /* 0x000fe2000000001a */
[----:B------:R-:W-:Y:S05]  /*3b40*/  BRA `(.L_x_1326) ;  /* 0x0000076000007947 */ /* 0x000fea0003800000 */
.L_x_1333:
        /* <DEDUP_REMOVED lines=12> */
.L_x_1340:
        /* <DEDUP_REMOVED lines=21> */
.L_x_1344:
[----:B------:R-:W-:Y:S05]  /*3d60*/  BSYNC B1 ;  /* 0x0000000000017941 */ /* 0x000fea0003800000 */
.L_x_1343:
[----:B------:R-:W-:Y:S01]  /*3d70*/  LEA R3, R0, 0x3b800000, 0x17 ;  /* 0x3b80000000037811 */ /* 0x000fe200078eb8ff */
[----:B------:R-:W-:-:S05]  /*3d80*/  IMAD.SHL.U32 R0, R2, 0x100000, RZ ;  /* 0x0010000002007824 */ /* 0x000fca00078e00ff */
[----:B------:R-:W-:Y:S02]  /*3d90*/  LOP3.LUT R0, R3, R0, R4, 0xfe, !PT ;  /* 0x0000000003007212 */ /* 0x000fe400078efe04 */
.L_x_1342:
[----:B------:R-:W-:Y:S05]  /*3da0*/  BSYNC B0 ;  /* 0x0000000000007941 */ /* 0x000fea0003800000 */
.L_x_1341:
[----:B------:R-:W-:-:S04]  /*3db0*/  F2FP.PACK_AB R0, RZ, R0 ;  /* 0x00000000ff00723e */ /* 0x000fc800000000ff */
[----:B------:R-:W-:Y:S01]  /*3dc0*/  PRMT R26, R0, 0x7610, R26 ;  /* 0x00007610001a7816 */ /* 0x000fe2000000001a */
[----:B------:R-:W-:Y:S05]  /*3dd0*/  BRA `(.L_x_1326) ;  /* 0x000004d000007947 */ /* 0x000fea0003800000 */
.L_x_1339:
        /* <DEDUP_REMOVED lines=21> */
.L_x_1348:
[----:B------:R-:W-:Y:S05]  /*3f30*/  BSYNC B1 ;  /* 0x0000000000017941 */ /* 0x000fea0003800000 */
.L_x_1347:
[----:B------:R-:W-:Y:S01]  /*3f40*/  LEA R3, R0, 0x37800000, 0x17 ;  /* 0x3780000000037811 */ /* 0x000fe200078eb8ff */
[----:B------:R-:W-:-:S05]  /*3f50*/  IMAD.SHL.U32 R0, R2, 0x200000, RZ ;  /* 0x0020000002007824 */ /* 0x000fca00078e00ff */
[----:B------:R-:W-:Y:S02]  /*3f60*/  LOP3.LUT R0, R3, R0, R4, 0xfe, !PT ;  /* 0x0000000003007212 */ /* 0x000fe400078efe04 */
.L_x_1346:
[----:B------:R-:W-:Y:S05]  /*3f70*/  BSYNC B0 ;  /* 0x0000000000007941 */ /* 0x000fea0003800000 */
.L_x_1345:
[----:B------:R-:W-:-:S04]  /*3f80*/  F2FP.PACK_AB R0, RZ, R0 ;  /* 0x00000000ff00723e */ /* 0x000fc800000000ff */
[----:B------:R-:W-:Y:S01]  /*3f90*/  PRMT R26, R0, 0x7610, R26 ;  /* 0x00007610001a7816 */ /* 0x000fe2000000001a */
[----:B------:R-:W-:Y:S05]  /*3fa0*/  BRA `(.L_x_1326) ;  /* 0x0000030000007947 */ /* 0x000fea0003800000 */
.L_x_1338:
        /* <DEDUP_REMOVED lines=14> */
.L_x_1352:
[----:B------:R-:W-:Y:S05]  /*4090*/  BSYNC B0 ;  /* 0x0000000000007941 */ /* 0x000fea0003800000 */
.L_x_1351:
[----:B------:R-:W-:-:S04]  /*40a0*/  F2FP.PACK_AB R0, RZ, R0 ;  /* 0x00000000ff00723e */ /* 0x000fc800000000ff */
[----:B------:R-:W-:Y:S01]  /*40b0*/  PRMT R26, R0, 0x7610, R26 ;  /* 0x00007610001a7816 */ /* 0x000fe2000000001a */
[----:B------:R-:W-:Y:S05]  /*40c0*/  BRA `(.L_x_1326) ;  /* 0x000001e000007947 */ /* 0x000fea0003800000 */
.L_x_1325:
        /* <DEDUP_REMOVED lines=21> */
.L_x_1350:
[----:B------:R-:W2:Y:S02]  /*4220*/  LDG.E.64 R2, [R2.64] ;  /* 0x0000002402027981 */ /* 0x000ea4000c1e1b00 */
[----:B--2---:R-:W0:Y:S02]  /*4230*/  I2F.U64 R0, R2 ;  /* 0x0000000200007312 */ /* 0x004e240000301000 */
[----:B0-----:R-:W-:-:S04]  /*4240*/  F2FP.PACK_AB R0, RZ, R0 ;  /* 0x00000000ff00723e */ /* 0x001fc800000000ff */
[----:B------:R-:W-:Y:S01]  /*4250*/  PRMT R26, R0, 0x7610, R26 ;  /* 0x00007610001a7816 */ /* 0x000fe2000000001a */
[----:B------:R-:W-:Y:S05]  /*4260*/  BRA `(.L_x_1326) ;  /* 0x0000004000007947 */ /* 0x000fea0003800000 */
.L_x_1349:
[----:B------:R-:W2:Y:S02]  /*4270*/  LDG.E R2, [R2.64] ;  /* 0x0000002402027981 */ /* 0x000ea4000c1e1900 */
[----:B--2---:R-:W0:Y:S02]  /*4280*/  I2F.U32 R0, R2 ;  /* 0x0000000200007306 */ /* 0x004e240000201000 */
[----:B0-----:R-:W-:-:S04]  /*4290*/  F2FP.PACK_AB R0, RZ, R0 ;  /* 0x00000000ff00723e */ /* 0x001fc800000000ff */
[----:B------:R-:W-:Y:S02]  /*42a0*/  PRMT R26, R0, 0x7610, R26 ;  /* 0x00007610001a7816 */ /* 0x000fe4000000001a */
.L_x_1326:
[----:B------:R-:W-:-:S05]  /*42b0*/  IADD3 R17, R17, 0x80, RZ ;  /* 0x0000008011117810 */ /* 0x000fca0007ffe0ff */
.L_x_1288:
[----:B------:R-:W-:Y:S05]  /*42c0*/  BSYNC B6 ;  /* 0x0000000000067941 */ /* 0x000fea0003800000 */
.L_x_1287:
        /* <DEDUP_REMOVED lines=26> */
.L_x_1358:
[----:B------:R-:W2:Y:S02]  /*4470*/  LDG.E.U8 R4, [R4.64] ;  /* 0x0000002404047981 */ /* 0x000ea4000c1e1100 */
[----:B--2---:R-:W0:Y:S02]  /*4480*/  I2F.U16 R0, R4 ;  /* 0x0000000400007306 */ /* 0x004e240000101000 */
[----:B0-----:R-:W-:-:S04]  /*4490*/  F2FP.PACK_AB R0, RZ, R0 ;  /* 0x00000000ff00723e */ /* 0x001fc800000000ff */
[----:B------:R-:W-:Y:S01]  /*44a0*/  PRMT R28, R0, 0x7610, R28 ;  /* 0x00007610001c7816 */ /* 0x000fe2000000001c */
[----:B------:R-:W-:Y:S05]  /*44b0*/  BRA `(.L_x_1360) ;  /* 0x00000ed000007947 */ /* 0x000fea0003800000 */
.L_x_1357:
        /* <DEDUP_REMOVED lines=11> */
.L_x_1362:
[----:B------:R-:W2:Y:S02]  /*4570*/  LDG.E R4, [R4.64] ;  /* 0x0000002404047981 */ /* 0x000ea4000c1e1900 */
[----:B--2---:R-:W0:Y:S02]  /*4580*/  I2F R0, R4 ;  /* 0x0000000400007306 */ /* 0x004e240000201400 */
[----:B0-----:R-:W-:-:S04]  /*4590*/  F2FP.PACK_AB R0, RZ, R0 ;  /* 0x00000000ff00723e */ /* 0x001fc800000000ff */
[----:B------:R-:W-:Y:S01]  /*45a0*/  PRMT R28, R0, 0x7610, R28 ;  /* 0x00007610001c7816 */ /* 0x000fe2000000001c */
[----:B------:R-:W-:Y:S05]  /*45b0*/  BRA `(.L_x_1360) ;  /* 0x00000dd000007947 */ /* 0x000fea0003800000 */
.L_x_1361:
[----:B------:R-:W2:Y:S02]  /*45c0*/  LDG.E.U16 R4, [R4.64] ;  /* 0x0000002404047981 */ /* 0x000ea4000c1e1500 */
[----:B--2---:R-:W0:Y:S02]  /*45d0*/  I2F.S16 R0, R4 ;  /* 0x0000000400007306 */ /* 0x004e240000101400 */
[----:B0-----:R-:W-:-:S04]  /*45e0*/  F2FP.PACK_AB R0, RZ, R0 ;  /* 0x00000000ff00723e */ /* 0x001fc800000000ff */
[----:B------:R-:W-:Y:S01]  /*45f0*/  PRMT R28, R0, 0x7610, R28 ;  /* 0x00007610001c7816 */ /* 0x000fe2000000001c */
[----:B------:R-:W-:Y:S05]  /*4600*/  BRA `(.L_x_1360) ;  /* 0x00000d8000007947 */ /* 0x000fea0003800000 */
.L_x_1356:
        /* <DEDUP_REMOVED lines=9> */
.L_x_1364:
[----:B------:R0:W5:Y:S01]  /*46a0*/  LDG.E.U16 R28, [R4.64] ;  /* 0x00000024041c7981 */ /* 0x000162000c1e1500 */
[----:B------:R-:W-:Y:S05]  /*46b0*/  BRA `(.L_x_1360) ;  /* 0x00000cd000007947 */ /* 0x000fea0003800000 */
.L_x_1363:
        /* <DEDUP_REMOVED lines=9> */
.L_x_1366:
[----:B------:R0:W5:Y:S01]  /*4750*/  LDG.E.U16 R28, [R4.64] ;  /* 0x00000024041c7981 */ /* 0x000162000c1e1500 */
[----:B------:R-:W-:Y:S05]  /*4760*/  BRA `(.L_x_1360) ;  /* 0x00000c2000007947 */ /* 0x000fea0003800000 */
.L_x_1365:
[----:B------:R-:W2:Y:S02]  /*4770*/  LDG.E.64 R4, [R4.64] ;  /* 0x0000002404047981 */ /* 0x000ea4000c1e1b00 */
[----:B--2---:R-:W0:Y:S01]  /*4780*/  F2F.F32.F64 R0, R4 ;  /* 0x0000000400007310 */ /* 0x004e220000301000 */
[----:B------:R-:W0:-:S14]  /*4790*/  DSETP.GEU.AND P0, PT, |R4|, c[0x2][0x0], PT ;  /* 0x008000000400762a */ /* 0x000e1c0003f0e200 */
[----:B0-----:R-:W-:-:S05]  /*47a0*/  @!P0 FMUL R0, R0, 1.175494350822287508e-38 ;  /* 0x0080000000008820 */ /* 0x001fca0000400000 */
[----:B------:R-:W-:-:S04]  /*47b0*/  F2FP.PACK_AB R0, RZ, R0 ;  /* 0x00000000ff00723e */ /* 0x000fc800000000ff */
[----:B------:R-:W-:Y:S01]  /*47c0*/  PRMT R28, R0, 0x7610, R28 ;  /* 0x00007610001c7816 */ /* 0x000fe2000000001c */
[----:B------:R-:W-:Y:S05]  /*47d0*/  BRA `(.L_x_1360) ;  /* 0x00000bb000007947 */ /* 0x000fea0003800000 */
.L_x_1355:
        /* <DEDUP_REMOVED lines=14> */
.L_x_1369:
[----:B------:R-:W2:Y:S02]  /*48c0*/  LDG.E.64 R4, [R4.64] ;  /* 0x0000002404047981 */ /* 0x000ea4000c1e1b00 */
[----:B--2---:R-:W0:Y:S01]  /*48d0*/  F2F.F32.F64 R0, R4 ;  /* 0x0000000400007310 */ /* 0x004e220000301000 */
[----:B------:R-:W0:-:S14]  /*48e0*/  DSETP.GEU.AND P0, PT, |R4|, c[0x2][0x0], PT ;  /* 0x008000000400762a */ /* 0x000e1c0003f0e200 */
[----:B0-----:R-:W-:-:S05]  /*48f0*/  @!P0 FMUL R0, R0, 1.175494350822287508e-38 ;  /* 0x0080000000008820 */ /* 0x001fca0000400000 */
[----:B------:R-:W-:-:S04]  /*4900*/  F2FP.PACK_AB R0, RZ, R0 ;  /* 0x00000000ff00723e */ /* 0x000fc800000000ff */
[----:B------:R-:W-:Y:S01]  /*4910*/  PRMT R28, R0, 0x7610, R28 ;  /* 0x00007610001c7816 */ /* 0x000fe2000000001c */
[----:B------:R-:W-:Y:S05]  /*4920*/  BRA `(.L_x_1360) ;  /* 0x00000a6000007947 */ /* 0x000fea0003800000 */
.L_x_1368:
        /* <DEDUP_REMOVED lines=28> */
.L_x_1371:
        /* <DEDUP_REMOVED lines=12> */
[----:B------:R-:W-:-:S04]  /*4bb0*/  F2FP.PACK_AB R0, RZ, R0 ;  /* 0x00000000ff00723e */ /* 0x000fc800000000ff */
[----:B------:R-:W-:Y:S01]  /*4bc0*/  PRMT R28, R0, 0x7610, R28 ;  /* 0x00007610001c7816 */ /* 0x000fe2000000001c */
[----:B------:R-:W-:Y:S05]  /*4bd0*/  BRA `(.L_x_1360) ;  /* 0x000007b000007947 */ /* 0x000fea0003800000 */
.L_x_1370:
[----:B------:R-:W2:Y:S02]  /*4be0*/  LDG.E.U16 R0, [R4.64] ;  /* 0x0000002404007981 */ /* 0x000ea4000c1e1500 */
[----:B--2---:R-:W-:-:S04]  /*4bf0*/  PRMT R0, RZ, 0x5410, R0 ;  /* 0x00005410ff007816 */ /* 0x004fc80000000000 */
[----:B------:R-:W-:-:S04]  /*4c00*/  F2FP.PACK_AB R0, RZ, R0 ;  /* 0x00000000ff00723e */ /* 0x000fc800000000ff */
[----:B------:R-:W-:Y:S01]  /*4c10*/  PRMT R28, R0, 0x7610, R28 ;  /* 0x00007610001c7816 */ /* 0x000fe2000000001c */
[----:B------:R-:W-:Y:S05]  /*4c20*/  BRA `(.L_x_1360) ;  /* 0x0000076000007947 */ /* 0x000fea0003800000 */
.L_x_1367:
        /* <DEDUP_REMOVED lines=12> */
.L_x_1374:
        /* <DEDUP_REMOVED lines=21> */
.L_x_1378:
[----:B------:R-:W-:Y:S05]  /*4e40*/  BSYNC B1 ;  /* 0x0000000000017941 */ /* 0x000fea0003800000 */
.L_x_1377:
[----:B------:R-:W-:Y:S01]  /*4e50*/  LEA R5, R0, 0x3b800000, 0x17 ;  /* 0x3b80000000057811 */ /* 0x000fe200078eb8ff */
[----:B------:R-:W-:-:S05]  /*4e60*/  IMAD.SHL.U32 R0, R3, 0x100000, RZ ;  /* 0x0010000003007824 */ /* 0x000fca00078e00ff */
[----:B------:R-:W-:Y:S02]  /*4e70*/  LOP3.LUT R0, R5, R0, R6, 0xfe, !PT ;  /* 0x0000000005007212 */ /* 0x000fe400078efe06 */
.L_x_1376:
[----:B------:R-:W-:Y:S05]  /*4e80*/  BSYNC B0 ;  /* 0x0000000000007941 */ /* 0x000fea0003800000 */
.L_x_1375:
[----:B------:R-:W-:-:S04]  /*4e90*/  F2FP.PACK_AB R0, RZ, R0 ;  /* 0x00000000ff00723e */ /* 0x000fc800000000ff */
[----:B------:R-:W-:Y:S01]  /*4ea0*/  PRMT R28, R0, 0x7610, R28 ;  /* 0x00007610001c7816 */ /* 0x000fe2000000001c */
[----:B------:R-:W-:Y:S05]  /*4eb0*/  BRA `(.L_x_1360) ;  /* 0x000004d000007947 */ /* 0x000fea0003800000 */
.L_x_1373:
        /* <DEDUP_REMOVED lines=21> */
.L_x_1382:
[----:B------:R-:W-:Y:S05]  /*5010*/  BSYNC B1 ;  /* 0x0000000000017941 */ /* 0x000fea0003800000 */
.L_x_1381:
[----:B------:R-:W-:Y:S01]  /*5020*/  LEA R5, R0, 0x37800000, 0x17 ;  /* 0x3780000000057811 */ /* 0x000fe200078eb8ff */
[----:B------:R-:W-:-:S05]  /*5030*/  IMAD.SHL.U32 R0, R3, 0x200000, RZ ;  /* 0x0020000003007824 */ /* 0x000fca00078e00ff */
[----:B------:R-:W-:Y:S02]  /*5040*/  LOP3.LUT R0, R5, R0, R6, 0xfe, !PT ;  /* 0x0000000005007212 */ /* 0x000fe400078efe06 */
.L_x_1380:
[----:B------:R-:W-:Y:S05]  /*5050*/  BSYNC B0 ;  /* 0x0000000000007941 */ /* 0x000fea0003800000 */
.L_x_1379:
[----:B------:R-:W-:-:S04]  /*5060*/  F2FP.PACK_AB R0, RZ, R0 ;  /* 0x00000000ff00723e */ /* 0x000fc800000000ff */
[----:B------:R-:W-:Y:S01]  /*5070*/  PRMT R28, R0, 0x7610, R28 ;  /* 0x00007610001c7816 */ /* 0x000fe2000000001c */
[----:B------:R-:W-:Y:S05]  /*5080*/  BRA `(.L_x_1360) ;  /* 0x0000030000007947 */ /* 0x000fea0003800000 */
.L_x_1372:
        /* <DEDUP_REMOVED lines=14> */
.L_x_1386:
[----:B------:R-:W-:Y:S05]  /*5170*/  BSYNC B0 ;  /* 0x0000000000007941 */ /* 0x000fea0003800000 */
.L_x_1385:
[----:B------:R-:W-:-:S04]  /*5180*/  F2FP.PACK_AB R0, RZ, R0 ;  /* 0x00000000ff00723e */ /* 0x000fc800000000ff */
[----:B------:R-:W-:Y:S01]  /*5190*/  PRMT R28, R0, 0x7610, R28 ;  /* 0x00007610001c7816 */ /* 0x000fe2000000001c */
[----:B------:R-:W-:Y:S05]  /*51a0*/  BRA `(.L_x_1360) ;  /* 0x000001e000007947 */ /* 0x000fea0003800000 */
.L_x_1359:
        /* <DEDUP_REMOVED lines=21> */
.L_x_1384:
[----:B------:R-:W2:Y:S02]  /*5300*/  LDG.E.64 R4, [R4.64] ;  /* 0x0000002404047981 */ /* 0x000ea4000c1e1b00 */
[----:B--2---:R-:W0:Y:S02]  /*5310*/  I2F.U64 R0, R4 ;  /* 0x0000000400007312 */ /* 0x004e240000301000 */
[----:B0-----:R-:W-:-:S04]  /*5320*/  F2FP.PACK_AB R0, RZ, R0 ;  /* 0x00000000ff00723e */ /* 0x001fc800000000ff */
[----:B------:R-:W-:Y:S01]  /*5330*/  PRMT R28, R0, 0x7610, R28 ;  /* 0x00007610001c7816 */ /* 0x000fe2000000001c */
[----:B------:R-:W-:Y:S05]  /*5340*/  BRA `(.L_x_1360) ;  /* 0x0000004000007947 */ /* 0x000fea0003800000 */
.L_x_1383:
[----:B------:R-:W2:Y:S02]  /*5350*/  LDG.E R4, [R4.64] ;  /* 0x0000002404047981 */ /* 0x000ea4000c1e1900 */
[----:B--2---:R-:W0:Y:S02]  /*5360*/  I2F.U32 R0, R4 ;  /* 0x0000000400007306 */ /* 0x004e240000201000 */
[----:B0-----:R-:W-:-:S04]  /*5370*/  F2FP.PACK_AB R0, RZ, R0 ;  /* 0x00000000ff00723e */ /* 0x001fc800000000ff */
[----:B------:R-:W-:Y:S02]  /*5380*/  PRMT R28, R0, 0x7610, R28 ;  /* 0x00007610001c7816 */ /* 0x000fe4000000001c */
.L_x_1360:
        /* <DEDUP_REMOVED lines=19> */
.L_x_1390:
[----:B------:R-:W2:Y:S02]  /*54c0*/  LDG.E.U8 R4, [R4.64] ;  /* 0x0000002404047981 */ /* 0x000ea4000c1e1100 */
[----:B--2---:R-:W0:Y:S02]  /*54d0*/  I2F.U16 R0, R4 ;  /* 0x0000000400007306 */ /* 0x004e240000101000 */
[----:B0-----:R-:W-:-:S04]  /*54e0*/  F2FP.PACK_AB R0, RZ, R0 ;  /* 0x00000000ff00723e */ /* 0x001fc800000000ff */
[----:B------:R-:W-:Y:S01]  /*54f0*/  PRMT R2, R0, 0x7610, R2 ;  /* 0x0000761000027816 */ /* 0x000fe20000000002 */
[----:B------:R-:W-:Y:S05]  /*5500*/  BRA `(.L_x_1392) ;  /* 0x00000ec000007947 */ /* 0x000fea0003800000 */
.L_x_1389:
        /* <DEDUP_REMOVED lines=11> */
.L_x_1394:
[----:B------:R-:W2:Y:S02]  /*55c0*/  LDG.E R4, [R4.64] ;  /* 0x0000002404047981 */ /* 0x000ea4000c1e1900 */
[----:B--2---:R-:W0:Y:S02]  /*55d0*/  I2F R0, R4 ;  /* 0x0000000400007306 */ /* 0x004e240000201400 */
[----:B0-----:R-:W-:-:S04]  /*55e0*/  F2FP.PACK_AB R0, RZ, R0 ;  /* 0x00000000ff00723e */ /* 0x001fc800000000ff */
[----:B------:R-:W-:Y:S01]  /*55f0*/  PRMT R2, R0, 0x7610, R2 ;  /* 0x0000761000027816 */ /* 0x000fe20000000002 */
[----:B------:R-:W-:Y:S05]  /*5600*/  BRA `(.L_x_1392) ;  /* 0x00000dc000007947 */ /* 0x000fea0003800000 */
.L_x_1393:
[----:B------:R-:W2:Y:S02]  /*5610*/  LDG.E.U16 R4, [R4.64] ;  /* 0x0000002404047981 */ /* 0x000ea4000c1e1500 */
[----:B--2---:R-:W0:Y:S02]  /*5620*/  I2F.S16 R0, R4 ;  /* 0x0000000400007306 */ /* 0x004e240000101400 */
[----:B0-----:R-:W-:-:S04]  /*5630*/  F2FP.PACK_AB R0, RZ, R0 ;  /* 0x00000000ff00723e */ /* 0x001fc800000000ff */
[----:B------:R-:W-:Y:S01]  /*5640*/  PRMT R2, R0, 0x7610, R2 ;  /* 0x0000761000027816 */ /* 0x000fe20000000002 */
[----:B------:R-:W-:Y:S05]  /*5650*/  BRA `(.L_x_1392) ;  /* 0x00000d7000007947 */ /* 0x000fea0003800000 */
.L_x_1388:
        /* <DEDUP_REMOVED lines=9> */
.L_x_1396:
[----:B------:R0:W5:Y:S01]  /*56f0*/  LDG.E.U16 R2, [R4.64] ;  /* 0x0000002404027981 */ /* 0x000162000c1e1500 */
[----:B------:R-:W-:Y:S05]  /*5700*/  BRA `(.L_x_1392) ;  /* 0x00000cc000007947 */ /* 0x000fea0003800000 */
.L_x_1395:
        /* <DEDUP_REMOVED lines=9> */
.L_x_1398:
[----:B------:R0:W5:Y:S01]  /*57a0*/  LDG.E.U16 R2, [R4.64] ;  /* 0x0000002404027981 */ /* 0x000162000c1e1500 */
[----:B------:R-:W-:Y:S05]  /*57b0*/  BRA `(.L_x_1392) ;  /* 0x00000c1000007947 */ /* 0x000fea0003800000 */
.L_x_1397:
[----:B------:R-:W2:Y:S02]  /*57c0*/  LDG.E.64 R4, [R4.64] ;  /* 0x0000002404047981 */ /* 0x000ea4000c1e1b00 */
[----:B--2---:R-:W0:Y:S01]  /*57d0*/  F2F.F32.F64 R0, R4 ;  /* 0x0000000400007310 */ /* 0x004e220000301000 */
[----:B------:R-:W0:-:S14]  /*57e0*/  DSETP.GEU.AND P0, PT, |R4|, c[0x2][0x0], PT ;  /* 0x008000000400762a */ /* 0x000e1c0003f0e200 */
[----:B0-----:R-:W-:-:S05]  /*57f0*/  @!P0 FMUL R0, R0, 1.175494350822287508e-38 ;  /* 0x0080000000008820 */ /* 0x001fca0000400000 */
[----:B------:R-:W-:-:S04]  /*5800*/  F2FP.PACK_AB R0, RZ, R0 ;  /* 0x00000000ff00723e */ /* 0x000fc800000000ff */
[----:B------:R-:W-:Y:S01]  /*5810*/  PRMT R2, R0, 0x7610, R2 ;  /* 0x0000761000027816 */ /* 0x000fe20000000002 */
[----:B------:R-:W-:Y:S05]  /*5820*/  BRA `(.L_x_1392) ;  /* 0x00000ba000007947 */ /* 0x000fea0003800000 */
.L_x_1387:
        /* <DEDUP_REMOVED lines=14> */
.L_x_1401:
[----:B------:R-:W2:Y:S02]  /*5910*/  LDG.E.64 R4, [R4.64] ;  /* 0x0000002404047981 */ /* 0x000ea4000c1e1b00 */
[----:B--2---:R-:W0:Y:S01]  /*5920*/  F2F.F32.F64 R0, R4 ;  /* 0x0000000400007310 */ /* 0x004e220000301000 */
[----:B------:R-:W0:-:S14]  /*5930*/  DSETP.GEU.AND P0, PT, |R4|, c[0x2][0x0], PT ;  /* 0x008000000400762a */ /* 0x000e1c0003f0e200 */
[----:B0-----:R-:W-:-:S05]  /*5940*/  @!P0 FMUL R0, R0, 1.175494350822287508e-38 ;  /* 0x0080000000008820 */ /* 0x001fca0000400000 */
[----:B------:R-:W-:-:S04]  /*5950*/  F2FP.PACK_AB R0, RZ, R0 ;  /* 0x00000000ff00723e */ /* 0x000fc800000000ff */
[----:B------:R-:W-:Y:S01]  /*5960*/  PRMT R2, R0, 0x7610, R2 ;  /* 0x0000761000027816 */ /* 0x000fe20000000002 */
[----:B------:R-:W-:Y:S05]  /*5970*/  BRA `(.L_x_1392) ;  /* 0x00000a5000007947 */ /* 0x000fea0003800000 */
.L_x_1400:
        /* <DEDUP_REMOVED lines=25> */
[----:B------:R-:W-:-:S04]  /*5b10*/  F2FP.PACK_AB R3, RZ, R3 ;  /* 0x00000003ff03723e */ /* 0x000fc800000000ff */
[----:B------:R-:W-:Y:S01]  /*5b20*/  PRMT R2, R3, 0x7610, R2 ;  /* 0x0000761003027816 */ /* 0x000fe20000000002 */
[----:B------:R-:W-:Y:S05]  /*5b30*/  BRA `(.L_x_1392) ;  /* 0x0000089000007947 */ /* 0x000fea0003800000 */
.L_x_1403:
        /* <DEDUP_REMOVED lines=12> */
[----:B------:R-:W-:Y:S01]  /*5c00*/  F2FP.PACK_AB R2, RZ, R2 ;  /* 0x00000002ff02723e */ /* 0x000fe200000000ff */
[----:B------:R-:W-:Y:S05]  /*5c10*/  BRA `(.L_x_1392) ;  /* 0x000007b000007947 */ /* 0x000fea0003800000 */
.L_x_1402:
[----:B------:R-:W2:Y:S02]  /*5c20*/  LDG.E.U16 R0, [R4.64] ;  /* 0x0000002404007981 */ /* 0x000ea4000c1e1500 */
[----:B--2---:R-:W-:-:S04]  /*5c30*/  PRMT R0, RZ, 0x5410, R0 ;  /* 0x00005410ff007816 */ /* 0x004fc80000000000 */
[----:B------:R-:W-:-:S04]  /*5c40*/  F2FP.PACK_AB R0, RZ, R0 ;  /* 0x00000000ff00723e */ /* 0x000fc800000000ff */
[----:B------:R-:W-:Y:S01]  /*5c50*/  PRMT R2, R0, 0x7610, R2 ;  /* 0x0000761000027816 */ /* 0x000fe20000000002 */
[----:B------:R-:W-:Y:S05]  /*5c60*/  BRA `(.L_x_1392) ;  /* 0x0000076000007947 */ /* 0x000fea0003800000 */
.L_x_1399:
        /* <DEDUP_REMOVED lines=12> */
.L_x_1406:
        /* <DEDUP_REMOVED lines=21> */
.L_x_1410:
[----:B------:R-:W-:Y:S05]  /*5e80*/  BSYNC B1 ;  /* 0x0000000000017941 */ /* 0x000fea0003800000 */
.L_x_1409:
[----:B------:R-:W-:Y:S01]  /*5e90*/  LEA R3, R0, 0x3b800000, 0x17 ;  /* 0x3b80000000037811 */ /* 0x000fe200078eb8ff */
[----:B------:R-:W-:-:S05]  /*5ea0*/  IMAD.SHL.U32 R0, R2, 0x100000, RZ ;  /* 0x0010000002007824 */ /* 0x000fca00078e00ff */
[----:B------:R-:W-:Y:S02]  /*5eb0*/  LOP3.LUT R0, R3, R0, R4, 0xfe, !PT ;  /* 0x0000000003007212 */ /* 0x000fe400078efe04 */
.L_x_1408:
[----:B------:R-:W-:Y:S05]  /*5ec0*/  BSYNC B0 ;  /* 0x0000000000007941 */ /* 0x000fea0003800000 */
.L_x_1407:
[----:B------:R-:W-:-:S04]  /*5ed0*/  F2FP.PACK_AB R0, RZ, R0 ;  /* 0x00000000ff00723e */ /* 0x000fc800000000ff */
[----:B------:R-:W-:Y:S01]  /*5ee0*/  PRMT R2, R0, 0x7610, R2 ;  /* 0x0000761000027816 */ /* 0x000fe20000000002 */
[----:B------:R-:W-:Y:S05]  /*5ef0*/  BRA `(.L_x_1392) ;  /* 0x000004d000007947 */ /* 0x000fea0003800000 */
.L_x_1405:
        /* <DEDUP_REMOVED lines=21> */
.L_x_1414:
[----:B------:R-:W-:Y:S05]  /*6050*/  BSYNC B1 ;  /* 0x0000000000017941 */ /* 0x000fea0003800000 */
.L_x_1413:
[----:B------:R-:W-:Y:S01]  /*6060*/  LEA R3, R0, 0x37800000, 0x17 ;  /* 0x3780000000037811 */ /* 0x000fe200078eb8ff */
[----:B------:R-:W-:-:S05]  /*6070*/  IMAD.SHL.U32 R0, R2, 0x200000, RZ ;  /* 0x0020000002007824 */ /* 0x000fca00078e00ff */
[----:B------:R-:W-:Y:S02]  /*6080*/  LOP3.LUT R0, R3, R0, R4, 0xfe, !PT ;  /* 0x0000000003007212 */ /* 0x000fe400078efe04 */
.L_x_1412:
[----:B------:R-:W-:Y:S05]  /*6090*/  BSYNC B0 ;  /* 0x0000000000007941 */ /* 0x000fea0003800000 */
.L_x_1411:
[----:B------:R-:W-:-:S04]  /*60a0*/  F2FP.PACK_AB R0, RZ, R0 ;  /* 0x00000000ff00723e */ /* 0x000fc800000000ff */
[----:B------:R-:W-:Y:S01]  /*60b0*/  PRMT R2, R0, 0x7610, R2 ;  /* 0x0000761000027816 */ /* 0x000fe20000000002 */
[----:B------:R-:W-:Y:S05]  /*60c0*/  BRA `(.L_x_1392) ;  /* 0x0000030000007947 */ /* 0x000fea0003800000 */
.L_x_1404:
        /* <DEDUP_REMOVED lines=14> */
.L_x_1418:
[----:B------:R-:W-:Y:S05]  /*61b0*/  BSYNC B0 ;  /* 0x0000000000007941 */ /* 0x000fea0003800000 */
.L_x_1417:
[----:B------:R-:W-:-:S04]  /*61c0*/  F2FP.PACK_AB R0, RZ, R0 ;  /* 0x00000000ff00723e */ /* 0x000fc800000000ff */
[----:B------:R-:W-:Y:S01]  /*61d0*/  PRMT R2, R0, 0x7610, R2 ;  /* 0x0000761000027816 */ /* 0x000fe20000000002 */
[----:B------:R-:W-:Y:S05]  /*61e0*/  BRA `(.L_x_1392) ;  /* 0x000001e000007947 */ /* 0x000fea0003800000 */
.L_x_1391:
        /* <DEDUP_REMOVED lines=21> */
.L_x_1416:
[----:B------:R-:W2:Y:S02]  /*6340*/  LDG.E.64 R4, [R4.64] ;  /* 0x0000002404047981 */ /* 0x000ea4000c1e1b00 */
[----:B--2---:R-:W0:Y:S02]  /*6350*/  I2F.U64 R0, R4 ;  /* 0x0000000400007312 */ /* 0x004e240000301000 */
[----:B0-----:R-:W-:-:S04]  /*6360*/  F2FP.PACK_AB R0, RZ, R0 ;  /* 0x00000000ff00723e */ /* 0x001fc800000000ff */
[----:B------:R-:W-:Y:S01]  /*6370*/  PRMT R2, R0, 0x7610, R2 ;  /* 0x0000761000027816 */ /* 0x000fe20000000002 */
[----:B------:R-:W-:Y:S05]  /*6380*/  BRA `(.L_x_1392) ;  /* 0x0000004000007947 */ /* 0x000fea0003800000 */
.L_x_1415:
[----:B------:R-:W2:Y:S02]  /*6390*/  LDG.E R4, [R4.64] ;  /* 0x0000002404047981 */ /* 0x000ea4000c1e1900 */
[----:B--2---:R-:W0:Y:S02]  /*63a0*/  I2F.U32 R0, R4 ;  /* 0x0000000400007306 */ /* 0x004e240000201000 */
[----:B0-----:R-:W-:-:S04]  /*63b0*/  F2FP.PACK_AB R0, RZ, R0 ;  /* 0x00000000ff00723e */ /* 0x001fc800000000ff */
[----:B------:R-:W-:Y:S02]  /*63c0*/  PRMT R2, R0, 0x7610, R2 ;  /* 0x0000761000027816 */ /* 0x000fe40000000002 */
.L_x_1392:
[----:B------:R-:W-:-:S05]  /*63d0*/  IADD3 R17, R17, 0x80, RZ ;  /* 0x0000008011117810 */ /* 0x000fca0007ffe0ff */
.L_x_1354:
[----:B------:R-:W-:Y:S05]  /*63e0*/  BSYNC B6 ;  /* 0x0000000000067941 */ /* 0x000fea0003800000 */
.L_x_1353:
        /* <DEDUP_REMOVED lines=24> */
.L_x_1424:
[----:B------:R-:W2:Y:S02]  /*6570*/  LDG.E.U8 R4, [R4.64] ;  /* 0x0000002404047981 */ /* 0x000ea4000c1e1100 */
[----:B--2---:R-:W0:Y:S02]  /*6580*/  I2F.U16 R0, R4 ;  /* 0x0000000400007306 */ /* 0x004e240000101000 */
[----:B0-----:R-:W-:-:S04]  /*6590*/  F2FP.PACK_AB R0, RZ, R0 ;  /* 0x00000000ff00723e */ /* 0x001fc800000000ff */
[----:B------:R-:W-:Y:S01]  /*65a0*/  PRMT R27, R0, 0x7610, R27 ;  /* 0x00007610001b7816 */ /* 0x000fe2000000001b */
[----:B------:R-:W-:Y:S05]  /*65b0*/  BRA `(.L_x_1426) ;  /* 0x00000ed000007947 */ /* 0x000fea0003800000 */
.L_x_1423:
        /* <DEDUP_REMOVED lines=11> */
.L_x_1428:
[----:B------:R-:W2:Y:S02]  /*6670*/  LDG.E R4, [R4.64] ;  /* 0x0000002404047981 */ /* 0x000ea4000c1e1900 */
[----:B--2---:R-:W0:Y:S02]  /*6680*/  I2F R0, R4 ;  /* 0x0000000400007306 */ /* 0x004e240000201400 */
[----:B0-----:R-:W-:-:S04]  /*6690*/  F2FP.PACK_AB R0, RZ, R0 ;  /* 0x00000000ff00723e */ /* 0x001fc800000000ff */
[----:B------:R-:W-:Y:S01]  /*66a0*/  PRMT R27, R0, 0x7610, R27 ;  /* 0x00007610001b7816 */ /* 0x000fe2000000001b */
[----:B------:R-:W-:Y:S05]  /*66b0*/  BRA `(.L_x_1426) ;  /* 0x00000dd000007947 */ /* 0x000fea0003800000 */
.L_x_1427:
[----:B------:R-:W2:Y:S02]  /*66c0*/  LDG.E.U16 R4, [R4.64] ;  /* 0x0000002404047981 */ /* 0x000ea4000c1e1500 */
[----:B--2---:R-:W0:Y:S02]  /*66d0*/  I2F.S16 R0, R4 ;  /* 0x0000000400007306 */ /* 0x004e240000101400 */
[----:B0-----:R-:W-:-:S04]  /*66e0*/  F2FP.PACK_AB R0, RZ, R0 ;  /* 0x00000000ff00723e */ /* 0x001fc800000000ff */
[----:B------:R-:W-:Y:S01]  /*66f0*/  PRMT R27, R0, 0x7610, R27 ;  /* 0x00007610001b7816 */ /* 0x000fe2000000001b */
[----:B------:R-:W-:Y:S05]  /*6700*/  BRA `(.L_x_1426) ;  /* 0x00000d8000007947 */ /* 0x000fea0003800000 */
.L_x_1422:
        /* <DEDUP_REMOVED lines=9> */
.L_x_1430:
[----:B------:R0:W5:Y:S01]  /*67a0*/  LDG.E.U16 R27, [R4.64] ;  /* 0x00000024041b7981 */ /* 0x000162000c1e1500 */
[----:B------:R-:W-:Y:S05]  /*67b0*/  BRA `(.L_x_1426) ;  /* 0x00000cd000007947 */ /* 0x000fea0003800000 */
.L_x_1429:
        /* <DEDUP_REMOVED lines=9> */
.L_x_1432:
[----:B------:R0:W5:Y:S01]  /*6850*/  LDG.E.U16 R27, [R4.64] ;  /* 0x00000024041b7981 */ /* 0x000162000c1e1500 */
[----:B------:R-:W-:Y:S05]  /*6860*/  BRA `(.L_x_1426) ;  /* 0x00000c2000007947 */ /* 0x000fea0003800000 */
.L_x_1431:
[----:B------:R-:W2:Y:S02]  /*6870*/  LDG.E.64 R4, [R4.64] ;  /* 0x0000002404047981 */ /* 0x000ea4000c1e1b00 */
[----:B--2---:R-:W0:Y:S01]  /*6880*/  F2F.F32.F64 R0, R4 ;  /* 0x0000000400007310 */ /* 0x004e220000301000 */
[----:B------:R-:W0:-:S14]  /*6890*/  DSETP.GEU.AND P0, PT, |R4|, c[0x2][0x0], PT ;  /* 0x008000000400762a */ /* 0x000e1c0003f0e200 */
[----:B0-----:R-:W-:-:S05]  /*68a0*/  @!P0 FMUL R0, R0, 1.175494350822287508e-38 ;  /* 0x0080000000008820 */ /* 0x001fca0000400000 */
[----:B------:R-:W-:-:S04]  /*68b0*/  F2FP.PACK_AB R0, RZ, R0 ;  /* 0x00000000ff00723e */ /* 0x000fc800000000ff */
[----:B------:R-:W-:Y:S01]  /*68c0*/  PRMT R27, R0, 0x7610, R27 ;  /* 0x00007610001b7816 */ /* 0x000fe2000000001b */
[----:B------:R-:W-:Y:S05]  /*68d0*/  BRA `(.L_x_1426) ;  /* 0x00000bb000007947 */ /* 0x000fea0003800000 */
.L_x_1421:
        /* <DEDUP_REMOVED lines=14> */
.L_x_1435:
[----:B------:R-:W2:Y:S02]  /*69c0*/  LDG.E.64 R4, [R4.64] ;  /* 0x0000002404047981 */ /* 0x000ea4000c1e1b00 */
[----:B--2---:R-:W0:Y:S01]  /*69d0*/  F2F.F32.F64 R0, R4 ;  /* 0x0000000400007310 */ /* 0x004e220000301000 */
[----:B------:R-:W0:-:S14]  /*69e0*/  DSETP.GEU.AND P0, PT, |R4|, c[0x2][0x0], PT ;  /* 0x008000000400762a */ /* 0x000e1c0003f0e200 */
[----:B0-----:R-:W-:-:S05]  /*69f0*/  @!P0 FMUL R0, R0, 1.175494350822287508e-38 ;  /* 0x0080000000008820 */ /* 0x001fca0000400000 */
[----:B------:R-:W-:-:S04]  /*6a00*/  F2FP.PACK_AB R0, RZ, R0 ;  /* 0x00000000ff00723e */ /* 0x000fc800000000ff */
[----:B------:R-:W-:Y:S01]  /*6a10*/  PRMT R27, R0, 0x7610, R27 ;  /* 0x00007610001b7816 */ /* 0x000fe2000000001b */
[----:B------:R-:W-:Y:S05]  /*6a20*/  BRA `(.L_x_1426) ;  /* 0x00000a6000007947 */ /* 0x000fea0003800000 */
.L_x_1434:
        /* <DEDUP_REMOVED lines=28> */
.L_x_1437:
        /* <DEDUP_REMOVED lines=15> */
.L_x_1436:
[----:B------:R-:W2:Y:S02]  /*6ce0*/  LDG.E.U16 R0, [R4.64] ;  /* 0x0000002404007981 */ /* 0x000ea4000c1e1500 */
[----:B--2---:R-:W-:-:S04]  /*6cf0*/  PRMT R0, RZ, 0x5410, R0 ;  /* 0x00005410ff007816 */ /* 0x004fc80000000000 */
[----:B------:R-:W-:-:S04]  /*6d00*/  F2FP.PACK_AB R0, RZ, R0 ;  /* 0x00000000ff00723e */ /* 0x000fc800000000ff */
[----:B------:R-:W-:Y:S01]  /*6d10*/  PRMT R27, R0, 0x7610, R27 ;  /* 0x00007610001b7816 */ /* 0x000fe2000000001b */
[----:B------:R-:W-:Y:S05]  /*6d20*/  BRA `(.L_x_1426) ;  /* 0x0000076000007947 */ /* 0x000fea0003800000 */
.L_x_1433:
        /* <DEDUP_REMOVED lines=12> */
.L_x_1440:
        /* <DEDUP_REMOVED lines=21> */
.L_x_1444:
[----:B------:R-:W-:Y:S05]  /*6f40*/  BSYNC B1 ;  /* 0x0000000000017941 */ /* 0x000fea0003800000 */
.L_x_1443:
[----:B------:R-:W-:Y:S01]  /*6f50*/  LEA R5, R0, 0x3b800000, 0x17 ;  /* 0x3b80000000057811 */ /* 0x000fe200078eb8ff */
[----:B------:R-:W-:-:S05]  /*6f60*/  IMAD.SHL.U32 R0, R3, 0x100000, RZ ;  /* 0x0010000003007824 */ /* 0x000fca00078e00ff */
[----:B------:R-:W-:Y:S02]  /*6f70*/  LOP3.LUT R0, R5, R0, R6, 0xfe, !PT ;  /* 0x0000000005007212 */ /* 0x000fe400078efe06 */
.L_x_1442:
[----:B------:R-:W-:Y:S05]  /*6f80*/  BSYNC B0 ;  /* 0x0000000000007941 */ /* 0x000fea0003800000 */
.L_x_1441:
[----:B------:R-:W-:-:S04]  /*6f90*/  F2FP.PACK_AB R0, RZ, R0 ;  /* 0x00000000ff00723e */ /* 0x000fc800000000ff */
[----:B------:R-:W-:Y:S01]  /*6fa0*/  PRMT R27, R0, 0x7610, R27 ;  /* 0x00007610001b7816 */ /* 0x000fe2000000001b */
[----:B------:R-:W-:Y:S05]  /*6fb0*/  BRA `(.L_x_1426) ;  /* 0x000004d000007947 */ /* 0x000fea0003800000 */
.L_x_1439:
        /* <DEDUP_REMOVED lines=21> */
.L_x_1448:
[----:B------:R-:W-:Y:S05]  /*7110*/  BSYNC B1 ;  /* 0x0000000000017941 */ /* 0x000fea0003800000 */
.L_x_1447:
[----:B------:R-:W-:Y:S01]  /*7120*/  LEA R5, R0, 0x37800000, 0x17 ;  /* 0x3780000000057811 */ /* 0x000fe200078eb8ff */
[----:B------:R-:W-:-:S05]  /*7130*/  IMAD.SHL.U32 R0, R3, 0x200000, RZ ;  /* 0x0020000003007824 */ /* 0x000fca00078e00ff */
[----:B------:R-:W-:Y:S02]  /*7140*/  LOP3.LUT R0, R5, R0, R6, 0xfe, !PT ;  /* 0x0000000005007212 */ /* 0x000fe400078efe06 */
.L_x_1446:
[----:B------:R-:W-:Y:S05]  /*7150*/  BSYNC B0 ;  /* 0x0000000000007941 */ /* 0x000fea0003800000 */
.L_x_1445:
[----:B------:R-:W-:-:S04]  /*7160*/  F2FP.PACK_AB R0, RZ, R0 ;  /* 0x00000000ff00723e */ /* 0x000fc800000000ff */
[----:B------:R-:W-:Y:S01]  /*7170*/  PRMT R27, R0, 0x7610, R27 ;  /* 0x00007610001b7816 */ /* 0x000fe2000000001b */
[----:B------:R-:W-:Y:S05]  /*7180*/  BRA `(.L_x_1426) ;  /* 0x0000030000007947 */ /* 0x000fea0003800000 */
.L_x_1438:
        /* <DEDUP_REMOVED lines=14> */
.L_x_1452:
[----:B------:R-:W-:Y:S05]  /*7270*/  BSYNC B0 ;  /* 0x0000000000007941 */ /* 0x000fea0003800000 */
.L_x_1451:
[----:B------:R-:W-:-:S04]  /*7280*/  F2FP.PACK_AB R0, RZ, R0 ;  /* 0x00000000ff00723e */ /* 0x000fc800000000ff */
[----:B------:R-:W-:Y:S01]  /*7290*/  PRMT R27, R0, 0x7610, R27 ;  /* 0x00007610001b7816 */ /* 0x000fe2000000001b */
[----:B------:R-:W-:Y:S05]  /*72a0*/  BRA `(.L_x_1426) ;  /* 0x000001e000007947 */ /* 0x000fea0003800000 */
.L_x_1425:
        /* <DEDUP_REMOVED lines=21> */
.L_x_1450:
[----:B------:R-:W2:Y:S02]  /*7400*/  LDG.E.64 R4, [R4.64] ;  /* 0x0000002404047981 */ /* 0x000ea4000c1e1b00 */
[----:B--2---:R-:W0:Y:S02]  /*7410*/  I2F.U64 R0, R4 ;  /* 0x0000000400007312 */ /* 0x004e240000301000 */
[----:B0-----:R-:W-:-:S04]  /*7420*/  F2FP.PACK_AB R0, RZ, R0 ;  /* 0x00000000ff00723e */ /* 0x001fc800000000ff */
[----:B------:R-:W-:Y:S01]  /*7430*/  PRMT R27, R0, 0x7610, R27 ;  /* 0x00007610001b7816 */ /* 0x000fe2000000001b */
[----:B------:R-:W-:Y:S05]  /*7440*/  BRA `(.L_x_1426) ;  /* 0x0000004000007947 */ /* 0x000fea0003800000 */
.L_x_1449:
[----:B------:R-:W2:Y:S02]  /*7450*/  LDG.E R4, [R4.64] ;  /* 0x0000002404047981 */ /* 0x000ea4000c1e1900 */
[----:B--2---:R-:W0:Y:S02]  /*7460*/  I2F.U32 R0, R4 ;  /* 0x0000000400007306 */ /* 0x004e240000201000 */
[----:B0-----:R-:W-:-:S04]  /*7470*/  F2FP.PACK_AB R0, RZ, R0 ;  /* 0x00000000ff00723e */ /* 0x001fc800000000ff */
[----:B------:R-:W-:Y:S02]  /*7480*/  PRMT R27, R0, 0x7610, R27 ;  /* 0x00007610001b7816 */ /* 0x000fe4000000001b */
.L_x_1426:
        /* <DEDUP_REMOVED lines=18> */
.L_x_1456:
[----:B------:R-:W2:Y:S02]  /*75b0*/  LDG.E.U8 R4, [R4.64] ;  /* 0x0000002404047981 */ /* 0x000ea4000c1e1100 */
[----:B--2---:R-:W0:Y:S02]  /*75c0*/  I2F.U16 R0, R4 ;  /* 0x0000000400007306 */ /* 0x004e240000101000 */
[----:B0-----:R-:W-:Y:S01]  /*75d0*/  F2FP.PACK_AB R0, RZ, R0 ;  /* 0x00000000ff00723e */ /* 0x001fe200000000ff */
[----:B------:R-:W-:Y:S05]  /*75e0*/  BRA `(.L_x_1420) ;  /* 0x00000e0000007947 */ /* 0x000fea0003800000 */
.L_x_1455:
        /* <DEDUP_REMOVED lines=10> */
.L_x_1459:
[----:B------:R-:W2:Y:S02]  /*7690*/  LDG.E R4, [R4.64] ;  /* 0x0000002404047981 */ /* 0x000ea4000c1e1900 */
[----:B--2---:R-:W0:Y:S02]  /*76a0*/  I2F R0, R4 ;  /* 0x0000000400007306 */ /* 0x004e240000201400 */
[----:B0-----:R-:W-:Y:S01]  /*76b0*/  F2FP.PACK_AB R0, RZ, R0 ;  /* 0x00000000ff00723e */ /* 0x001fe200000000ff */
[----:B------:R-:W-:Y:S05]  /*76c0*/  BRA `(.L_x_1420) ;  /* 0x00000d2000007947 */ /* 0x000fea0003800000 */
.L_x_1458:
[----:B------:R-:W2:Y:S02]  /*76d0*/  LDG.E.U16 R4, [R4.64] ;  /* 0x0000002404047981 */ /* 0x000ea4000c1e1500 */
[----:B--2---:R-:W0:Y:S02]  /*76e0*/  I2F.S16 R0, R4 ;  /* 0x0000000400007306 */ /* 0x004e240000101400 */
[----:B0-----:R-:W-:Y:S01]  /*76f0*/  F2FP.PACK_AB R0, RZ, R0 ;  /* 0x00000000ff00723e */ /* 0x001fe200000000ff */
[----:B------:R-:W-:Y:S05]  /*7700*/  BRA `(.L_x_1420) ;  /* 0x00000ce000007947 */ /* 0x000fea0003800000 */
.L_x_1454:
        /* <DEDUP_REMOVED lines=9> */
.L_x_1461:
[----:B------:R0:W5:Y:S01]  /*77a0*/  LDG.E.U16 R0, [R4.64] ;  /* 0x0000002404007981 */ /* 0x000162000c1e1500 */
[----:B------:R-:W-:Y:S05]  /*77b0*/  BRA `(.L_x_1420) ;  /* 0x00000c3000007947 */ /* 0x000fea0003800000 */
.L_x_1460:
        /* <DEDUP_REMOVED lines=9> */
.L_x_1463:
[----:B------:R0:W5:Y:S01]  /*7850*/  LDG.E.U16 R0, [R4.64] ;  /* 0x0000002404007981 */ /* 0x000162000c1e1500 */
[----:B------:R-:W-:Y:S05]  /*7860*/  BRA `(.L_x_1420) ;  /* 0x00000b8000007947 */ /* 0x000fea0003800000 */
.L_x_1462:
[----:B------:R-:W2:Y:S02]  /*7870*/  LDG.E.64 R4, [R4.64] ;  /* 0x0000002404047981 */ /* 0x000ea4000c1e1b00 */
[----:B--2---:R-:W0:Y:S01]  /*7880*/  F2F.F32.F64 R0, R4 ;  /* 0x0000000400007310 */ /* 0x004e220000301000 */
[----:B------:R-:W0:-:S14]  /*7890*/  DSETP.GEU.AND P0, PT, |R4|, c[0x2][0x0], PT ;  /* 0x008000000400762a */ /* 0x000e1c0003f0e200 */
[----:B0-----:R-:W-:-:S05]  /*78a0*/  @!P0 FMUL R0, R0, 1.175494350822287508e-38 ;  /* 0x0080000000008820 */ /* 0x001fca0000400000 */
[----:B------:R-:W-:Y:S01]  /*78b0*/  F2FP.PACK_AB R0, RZ, R0 ;  /* 0x00000000ff00723e */ /* 0x000fe200000000ff */
[----:B------:R-:W-:Y:S05]  /*78c0*/  BRA `(.L_x_1420) ;  /* 0x00000b2000007947 */ /* 0x000fea0003800000 */
.L_x_1453:
        /* <DEDUP_REMOVED lines=13> */
.L_x_1466:
[----:B------:R-:W2:Y:S02]  /*79a0*/  LDG.E.64 R4, [R4.64] ;  /* 0x0000002404047981 */ /* 0x000ea4000c1e1b00 */
[----:B--2---:R-:W0:Y:S01]  /*79b0*/  F2F.F32.F64 R0, R4 ;  /* 0x0000000400007310 */ /* 0x004e220000301000 */
[----:B------:R-:W0:-:S14]  /*79c0*/  DSETP.GEU.AND P0, PT, |R4|, c[0x2][0x0], PT ;  /* 0x008000000400762a */ /* 0x000e1c0003f0e200 */
[----:B0-----:R-:W-:-:S05]  /*79d0*/  @!P0 FMUL R0, R0, 1.175494350822287508e-38 ;  /* 0x0080000000008820 */ /* 0x001fca0000400000 */
[----:B------:R-:W-:Y:S01]  /*79e0*/  F2FP.PACK_AB R0, RZ, R0 ;  /* 0x00000000ff00723e */ /* 0x000fe200000000ff */
[----:B------:R-:W-:Y:S05]  /*79f0*/  BRA `(.L_x_1420) ;  /* 0x000009f000007947 */ /* 0x000fea0003800000 */
.L_x_1465:
        /* <DEDUP_REMOVED lines=28> */
.L_x_1468:
        /* <DEDUP_REMOVED lines=12> */
[----:B------:R-:W-:Y:S01]  /*7c80*/  F2FP.PACK_AB R0, RZ, R0 ;  /* 0x00000000ff00723e */ /* 0x000fe200000000ff */
[----:B------:R-:W-:Y:S05]  /*7c90*/  BRA `(.L_x_1420) ;  /* 0x0000075000007947 */ /* 0x000fea0003800000 */
.L_x_1467:
[----:B------:R-:W2:Y:S02]  /*7ca0*/  LDG.E.U16 R0, [R4.64] ;  /* 0x0000002404007981 */ /* 0x000ea4000c1e1500 */
[----:B--2---:R-:W-:-:S04]  /*7cb0*/  PRMT R0, RZ, 0x5410, R0 ;  /* 0x00005410ff007816 */ /* 0x004fc80000000000 */
[----:B------:R-:W-:Y:S01]  /*7cc0*/  F2FP.PACK_AB R0, RZ, R0 ;  /* 0x00000000ff00723e */ /* 0x000fe200000000ff */
[----:B------:R-:W-:Y:S05]  /*7cd0*/  BRA `(.L_x_1420) ;  /* 0x0000071000007947 */ /* 0x000fea0003800000 */
.L_x_1464:
        /* <DEDUP_REMOVED lines=12> */
.L_x_1471:
        /* <DEDUP_REMOVED lines=21> */
.L_x_1475:
[----:B------:R-:W-:Y:S05]  /*7ef0*/  BSYNC B1 ;  /* 0x0000000000017941 */ /* 0x000fea0003800000 */
.L_x_1474:
[----:B------:R-:W-:Y:S01]  /*7f00*/  LEA R5, R0, 0x3b800000, 0x17 ;  /* 0x3b80000000057811 */ /* 0x000fe200078eb8ff */
[----:B------:R-:W-:-:S05]  /*7f10*/  IMAD.SHL.U32 R0, R3, 0x100000, RZ ;  /* 0x0010000003007824 */ /* 0x000fca00078e00ff */
[----:B------:R-:W-:Y:S02]  /*7f20*/  LOP3.LUT R0, R5, R0, R6, 0xfe, !PT ;  /* 0x0000000005007212 */ /* 0x000fe400078efe06 */
.L_x_1473:
[----:B------:R-:W-:Y:S05]  /*7f30*/  BSYNC B0 ;  /* 0x0000000000007941 */ /* 0x000fea0003800000 */
.L_x_1472:
[----:B------:R-:W-:Y:S01]  /*7f40*/  F2FP.PACK_AB R0, RZ, R0 ;  /* 0x00000000ff00723e */ /* 0x000fe200000000ff */
[----:B------:R-:W-:Y:S05]  /*7f50*/  BRA `(.L_x_1420) ;  /* 0x0000049000007947 */ /* 0x000fea0003800000 */
.L_x_1470:
        /* <DEDUP_REMOVED lines=21> */
.L_x_1479:
[----:B------:R-:W-:Y:S05]  /*80b0*/  BSYNC B1 ;  /* 0x0000000000017941 */ /* 0x000fea0003800000 */
.L_x_1478:
[----:B------:R-:W-:Y:S01]  /*80c0*/  LEA R5, R0, 0x37800000, 0x17 ;  /* 0x3780000000057811 */ /* 0x000fe200078eb8ff */
[----:B------:R-:W-:-:S05]  /*80d0*/  IMAD.SHL.U32 R0, R3, 0x200000, RZ ;  /* 0x0020000003007824 */ /* 0x000fca00078e00ff */
[----:B------:R-:W-:Y:S02]  /*80e0*/  LOP3.LUT R0, R5, R0, R6, 0xfe, !PT ;  /* 0x0000000005007212 */ /* 0x000fe400078efe06 */
.L_x_1477:
[----:B------:R-:W-:Y:S05]  /*80f0*/  BSYNC B0 ;  /* 0x0000000000007941 */ /* 0x000fea0003800000 */
.L_x_1476:
[----:B------:R-:W-:Y:S01]  /*8100*/  F2FP.PACK_AB R0, RZ, R0 ;  /* 0x00000000ff00723e */ /* 0x000fe200000000ff */
[----:B------:R-:W-:Y:S05]  /*8110*/  BRA `(.L_x_1420) ;  /* 0x000002d000007947 */ /* 0x000fea0003800000 */
.L_x_1469:
        /* <DEDUP_REMOVED lines=14> */
.L_x_1483:
[----:B------:R-:W-:Y:S05]  /*8200*/  BSYNC B0 ;  /* 0x0000000000007941 */ /* 0x000fea0003800000 */
.L_x_1482:
[----:B------:R-:W-:Y:S01]  /*8210*/  F2FP.PACK_AB R0, RZ, R0 ;  /* 0x00000000ff00723e */ /* 0x000fe200000000ff */
[----:B------:R-:W-:Y:S05]  /*8220*/  BRA `(.L_x_1420) ;  /* 0x000001c000007947 */ /* 0x000fea0003800000 */
.L_x_1457:
        /* <DEDUP_REMOVED lines=21> */
.L_x_1481:
[----:B------:R-:W2:Y:S02]  /*8380*/  LDG.E.64 R4, [R4.64] ;  /* 0x0000002404047981 */ /* 0x000ea4000c1e1b00 */
[----:B--2---:R-:W0:Y:S02]  /*8390*/  I2F.U64 R0, R4 ;  /* 0x0000000400007312 */ /* 0x004e240000301000 */
[----:B0-----:R-:W-:Y:S01]  /*83a0*/  F2FP.PACK_AB R0, RZ, R0 ;  /* 0x00000000ff00723e */ /* 0x001fe200000000ff */
[----:B------:R-:W-:Y:S05]  /*83b0*/  BRA `(.L_x_1420) ;  /* 0x0000003000007947 */ /* 0x000fea0003800000 */
.L_x_1480:
[----:B------:R-:W2:Y:S02]  /*83c0*/  LDG.E R4, [R4.64] ;  /* 0x0000002404047981 */ /* 0x000ea4000c1e1900 */
[----:B--2---:R-:W0:Y:S02]  /*83d0*/  I2F.U32 R0, R4 ;  /* 0x0000000400007306 */ /* 0x004e240000201000 */
[----:B0-----:R-:W-:-:S06]  /*83e0*/  F2FP.PACK_AB R0, RZ, R0 ;  /* 0x00000000ff00723e */ /* 0x001fcc00000000ff */
.L_x_1420:
[----:B------:R-:W-:Y:S05]  /*83f0*/  BSYNC B6 ;  /* 0x0000000000067941 */ /* 0x000fea0003800000 */
.L_x_1419:
[----:B------:R-:W1:Y:S01]  /*8400*/  S2R R17, SR_TID.X ;  /* 0x0000000000117919 */ /* 0x000e620000002100 */
[----:B------:R-:W2:Y:S01]  /*8410*/  LDC.U8 R18, c[0x0][0x1a0] ;  /* 0x00006800ff127b82 */ /* 0x000ea20000000000 */
[----:B------:R-:W-:Y:S01]  /*8420*/  BSSY B6, `(.L_x_1484) ;  /* 0x000012f000067945 */ /* 0x000fe20003800000 */
[----:B-1----:R-:W-:-:S02]  /*8430*/  IADD3 R3, R17, 0x100, RZ ;  /* 0x0000010011037810 */ /* 0x002fc40007ffe0ff */
[----:B------:R-:W-:Y:S02]  /*8440*/  IADD3 R19, R17, 0x80, RZ ;  /* 0x0000008011137810 */ /* 0x000fe40007ffe0ff */
[-C--:B------:R-:W-:Y:S02]  /*8450*/  ISETP.GE.AND P3, PT, R3, R22.reuse, PT ;  /* 0x000000160300720c */ /* 0x080fe40003f66270 */
[C---:B------:R-:W-:Y:S02]  /*8460*/  IADD3 R3, R17.reuse, 0x180, RZ ;  /* 0x0000018011037810 */ /* 0x040fe40007ffe0ff */
[-C--:B------:R-:W-:Y:S02]  /*8470*/  ISETP.GE.AND P0, PT, R17, R22.reuse, PT ;  /* 0x000000161100720c */ /* 0x080fe40003f06270 */
[-C--:B------:R-:W-:Y:S02]  /*8480*/  ISETP.GE.AND P2, PT, R3, R22.reuse, PT ;  /* 0x000000160300720c */ /* 0x080fe40003f46270 */
[----:B------:R-:W-:-:S05]  /*8490*/  ISETP.GE.AND P1, PT, R19, R22, PT ;  /* 0x000000161300720c */ /* 0x000fca0003f26270 */
[----:B-----5:R-:W-:Y:S02]  /*84a0*/  @!P3 HADD2.F32 R28, -RZ, R28.H0_H0 ;  /* 0x2000001cff1cb230 */ /* 0x020fe40000004100 */
[----:B------:R-:W-:Y:S02]  /*84b0*/  @!P3 HADD2.F32 R2, -RZ, R2.H0_H0 ;  /* 0x20000002ff02b230 */ /* 0x000fe40000004100 */
[----:B------:R-:W-:Y:S01]  /*84c0*/  @!P0 HADD2.F32 R24, -RZ, R24.H0_H0 ;  /* 0x20000018ff188230 */ /* 0x000fe20000004100 */
[----:B------:R-:W-:Y:S01]  /*84d0*/  FSETP.GT.OR P6, PT, R28, RZ, P3 ;  /* 0x000000ff1c00720b */ /* 0x000fe20001fc4400 */
[----:B------:R-:W-:Y:S02]  /*84e0*/  @!P2 HADD2.F32 R27, -RZ, R27.H0_H0 ;  /* 0x2000001bff1ba230 */ /* 0x000fe40000004100 */
[----:B------:R-:W-:Y:S01]  /*84f0*/  @!P1 HADD2.F32 R23, -RZ, R23.H0_H0 ;  /* 0x20000017ff179230 */ /* 0x000fe20000004100 */
[----:B------:R-:W-:Y:S01]  /*8500*/  FSETP.GT.OR P4, PT, R24, RZ, P0 ;  /* 0x000000ff1800720b */ /* 0x000fe20000784400 */
[----:B------:R-:W-:Y:S01]  /*8510*/  @!P0 HADD2.F32 R25, -RZ, R25.H0_H0 ;  /* 0x20000019ff198230 */ /* 0x000fe20000004100 */
[----:B------:R-:W-:Y:S01]  /*8520*/  FSETP.GT.OR P5, PT, R27, RZ, P2 ;  /* 0x000000ff1b00720b */ /* 0x000fe200017a4400 */
[----:B------:R-:W-:-:S06]  /*8530*/  @!P1 HADD2.F32 R26, -RZ, R26.H0_H0 ;  /* 0x2000001aff1a9230 */ /* 0x000fcc0000004100 */
[----:B------:R-:W-:Y:S01]  /*8540*/  @!P6 FMUL.FTZ R2, R2, c[0x0][0x168] ;  /* 0x00005a000202ea20 */ /* 0x000fe20000410000 */
[----:B------:R-:W-:Y:S01]  /*8550*/  FSETP.GT.OR P6, PT, R23, RZ, P1 ;  /* 0x000000ff1700720b */ /* 0x000fe20000fc4400 */
[----:B------:R-:W-:Y:S02]  /*8560*/  @!P2 HADD2.F32 R23, -RZ, R0.H0_H0 ;  /* 0x20000000ff17a230 */ /* 0x000fe40000004100 */
[----:B------:R-:W-:Y:S01]  /*8570*/  @!P4 FMUL.FTZ R25, R25, c[0x0][0x168] ;  /* 0x00005a001919ca20 */ /* 0x000fe20000410000 */
[----:B------:R-:W-:Y:S02]  /*8580*/  @!P3 F2FP.PACK_AB R24, RZ, R2 ;  /* 0x00000002ff18b23e */ /* 0x000fe400000000ff */
[----:B------:R-:W-:Y:S02]  /*8590*/  @!P5 FMUL.FTZ R23, R23, c[0x0][0x168] ;  /* 0x00005a001717da20 */ /* 0x000fe40000410000 */
[----:B0-----:R-:W-:-:S03]  /*85a0*/  @!P0 F2FP.PACK_AB R4, RZ, R25 ;  /* 0x00000019ff04823e */ /* 0x001fc600000000ff */
[----:B------:R-:W-:Y:S02]  /*85b0*/  @!P2 F2FP.PACK_AB R23, RZ, R23 ;  /* 0x00000017ff17a23e */ /* 0x000fe400000000ff */
[----:B------:R-:W-:-:S05]  /*85c0*/  @!P6 FMUL.FTZ R26, R26, c[0x0][0x168] ;  /* 0x00005a001a1aea20 */ /* 0x000fca0000410000 */
[----:B------:R-:W-:Y:S01]  /*85d0*/  @!P1 F2FP.PACK_AB R25, RZ, R26 ;  /* 0x0000001aff19923e */ /* 0x000fe200000000ff */
        /* <DEDUP_REMOVED lines=17> */
[----:B------:R-:W-:Y:S01]  /*86f0*/  HADD2.F32 R0, -RZ, R4.H0_H0 ;  /* 0x20000004ff007230 */ /* 0x000fe20000004100 */
[----:B------:R-:W-:-:S03]  /*8700*/  IMAD.MOV.U32 R17, RZ, RZ, R19 ;  /* 0x000000ffff117224 */ /* 0x000fc600078e0013 */
[----:B------:R-:W0:Y:S02]  /*8710*/  F2I.FTZ.TRUNC.NTZ R5, R0 ;  /* 0x0000000000057305 */ /* 0x000e24000021f100 */
[----:B0-----:R0:W-:Y:S01]  /*8720*/  STG.E.U8 [R2.64], R5 ;  /* 0x0000000502007986 */ /* 0x0011e2000c101124 */
[----:B------:R-:W-:Y:S05]  /*8730*/  BRA `(.L_x_1485) ;  /* 0x00000fd000007947 */ /* 0x000fea0003800000 */
.L_x_1489:
[----:B------:R-:W-:Y:S01]  /*8740*/  HADD2.F32 R5, -RZ, R4.H0_H0 ;  /* 0x20000004ff057230 */ /* 0x000fe20000004100 */
[----:B------:R-:W-:-:S05]  /*8750*/  IMAD.MOV.U32 R17, RZ, RZ, R19 ;  /* 0x000000ffff117224 */ /* 0x000fca00078e0013 */
[----:B------:R-:W0:Y:S02]  /*8760*/  F2I.S64.TRUNC R4, R5 ;  /* 0x0000000500047311 */ /* 0x000e24000020d900 */
[----:B0-----:R0:W-:Y:S01]  /*8770*/  STG.E.U8 [R2.64], R4 ;  /* 0x0000000402007986 */ /* 0x0011e2000c101124 */
[----:B------:R-:W-:Y:S05]  /*8780*/  BRA `(.L_x_1485) ;  /* 0x00000f8000007947 */ /* 0x000fea0003800000 */
.L_x_1488:
[----:B------:R-:W-:-:S13]  /*8790*/  ISETP.NE.AND P0, PT, R0, 0x2, PT ;  /* 0x000000020000780c */ /* 0x000fda0003f05270 */
[----:B------:R-:W-:Y:S05]  /*87a0*/  @!P0 BRA `(.L_x_1491) ;  /* 0x000000e000008947 */ /* 0x000fea0003800000 */
[----:B------:R-:W-:-:S13]  /*87b0*/  ISETP.NE.AND P0, PT, R0, 0x3, PT ;  /* 0x000000030000780c */ /* 0x000fda0003f05270 */
[----:B------:R-:W-:Y:S05]  /*87c0*/  @!P0 BRA `(.L_x_1492) ;  /* 0x0000007000008947 */ /* 0x000fea0003800000 */
[----:B------:R-:W-:-:S13]  /*87d0*/  ISETP.NE.AND P0, PT, R0, 0x4, PT ;  /* 0x000000040000780c */ /* 0x000fda0003f05270 */
[----:B------:R-:W-:Y:S05]  /*87e0*/  @P0 BRA `(.L_x_1490) ;  /* 0x00000d4000000947 */ /* 0x000fea0003800000 */
[----:B------:R-:W-:Y:S01]  /*87f0*/  HADD2.F32 R4, -RZ, R4.H0_H0 ;  /* 0x20000004ff047230 */ /* 0x000fe20000004100 */
[----:B------:R-:W-:-:S05]  /*8800*/  IMAD.MOV.U32 R17, RZ, RZ, R19 ;  /* 0x000000ffff117224 */ /* 0x000fca00078e0013 */
[----:B------:R-:W0:Y:S02]  /*8810*/  F2I.S64.TRUNC R4, R4 ;  /* 0x0000000400047311 */ /* 0x000e24000020d900 */
[----:B0-----:R0:W-:Y:S01]  /*8820*/  STG.E.64 [R2.64], R4 ;  /* 0x0000000402007986 */ /* 0x0011e2000c101b24 */
[----:B------:R-:W-:Y:S05]  /*8830*/  BRA `(.L_x_1485) ;  /* 0x00000ed000007947 */ /* 0x000fea0003800000 */
.L_x_1492:
[----:B------:R-:W-:Y:S01]  /*8840*/  HADD2.F32 R4, -RZ, R4.H0_H0 ;  /* 0x20000004ff047230 */ /* 0x000fe20000004100 */
[----:B------:R-:W-:-:S03]  /*8850*/  IMAD.MOV.U32 R17, RZ, RZ, R19 ;  /* 0x000000ffff117224 */ /* 0x000fc600078e0013 */
[----:B------:R-:W0:Y:S02]  /*8860*/  F2I.FTZ.TRUNC.NTZ R5, R4 ;  /* 0x0000000400057305 */ /* 0x000e24000021f100 */
[----:B0-----:R0:W-:Y:S01]  /*8870*/  STG.E [R2.64], R5 ;  /* 0x0000000502007986 */ /* 0x0011e2000c101924 */
[----:B------:R-:W-:Y:S05]  /*8880*/  BRA `(.L_x_1485) ;  /* 0x00000e8000007947 */ /* 0x000fea0003800000 */
.L_x_1491:
[----:B------:R-:W-:Y:S01]  /*8890*/  HADD2.F32 R4, -RZ, R4.H0_H0 ;  /* 0x20000004ff047230 */ /* 0x000fe20000004100 */
[----:B------:R-:W-:-:S03]  /*88a0*/  IMAD.MOV.U32 R17, RZ, RZ, R19 ;  /* 0x000000ffff117224 */ /* 0x000fc600078e0013 */
[----:B------:R-:W0:Y:S02]  /*88b0*/  F2I.FTZ.TRUNC.NTZ R5, R4 ;  /* 0x0000000400057305 */ /* 0x000e24000021f100 */
[----:B0-----:R0:W-:Y:S01]  /*88c0*/  STG.E.U16 [R2.64], R5 ;  /* 0x0000000502007986 */ /* 0x0011e2000c101524 */
[----:B------:R-:W-:Y:S05]  /*88d0*/  BRA `(.L_x_1485) ;  /* 0x00000e3000007947 */ /* 0x000fea0003800000 */
.L_x_1487:
[----:B------:R-:W-:-:S13]  /*88e0*/  ISETP.GT.AND P0, PT, R0, 0x6, PT ;  /* 0x000000060000780c */ /* 0x000fda0003f04270 */
[----:B------:R-:W-:Y:S05]  /*88f0*/  @P0 BRA `(.L_x_1493) ;  /* 0x000000b000000947 */ /* 0x000fea0003800000 */
[----:B------:R-:W-:-:S13]  /*8900*/  ISETP.NE.AND P0, PT, R0, 0x5, PT ;  /* 0x000000050000780c */ /* 0x000fda0003f05270 */
[----:B------:R-:W-:Y:S05]  /*8910*/  @!P0 BRA `(.L_x_1494) ;  /* 0x0000006000008947 */ /* 0x000fea0003800000 */
[----:B------:R-:W-:-:S13]  /*8920*/  ISETP.NE.AND P0, PT, R0, 0x6, PT ;  /* 0x000000060000780c */ /* 0x000fda0003f05270 */
[----:B------:R-:W-:Y:S05]  /*8930*/  @P0 BRA `(.L_x_1490) ;  /* 0x00000bf000000947 */ /* 0x000fea0003800000 */
[----:B------:R-:W-:Y:S01]  /*8940*/  HADD2.F32 R5, -RZ, R4.H0_H0 ;  /* 0x20000004ff057230 */ /* 0x000fe20000004100 */
[----:B------:R-:W-:-:S04]  /*8950*/  IMAD.MOV.U32 R17, RZ, RZ, R19 ;  /* 0x000000ffff117224 */ /* 0x000fc800078e0013 */
[----:B------:R0:W-:Y:S01]  /*8960*/  STG.E [R2.64], R5 ;  /* 0x0000000502007986 */ /* 0x0001e2000c101924 */
[----:B------:R-:W-:Y:S05]  /*8970*/  BRA `(.L_x_1485) ;  /* 0x00000d9000007947 */ /* 0x000fea0003800000 */
.L_x_1494:
[----:B------:R0:W-:Y:S01]  /*8980*/  STG.E.U16 [R2.64], R4 ;  /* 0x0000000402007986 */ /* 0x0001e2000c101524 */
[----:B------:R-:W-:Y:S01]  /*8990*/  IMAD.MOV.U32 R17, RZ, RZ, R19 ;  /* 0x000000ffff117224 */ /* 0x000fe200078e0013 */
[----:B------:R-:W-:Y:S05]  /*89a0*/  BRA `(.L_x_1485) ;  /* 0x00000d6000007947 */ /* 0x000fea0003800000 */
.L_x_1493:
[----:B------:R-:W-:-:S13]  /*89b0*/  ISETP.NE.AND P0, PT, R0, 0x7, PT ;  /* 0x000000070000780c */ /* 0x000fda0003f05270 */
[----:B------:R-:W-:Y:S05]  /*89c0*/  @!P0 BRA `(.L_x_1495) ;  /* 0x000000f000008947 */ /* 0x000fea0003800000 */
[----:B------:R-:W-:-:S13]  /*89d0*/  ISETP.NE.AND P0, PT, R0, 0x8, PT ;  /* 0x000000080000780c */ /* 0x000fda0003f05270 */
[----:B------:R-:W-:Y:S05]  /*89e0*/  @!P0 BRA `(.L_x_1496) ;  /* 0x0000007000008947 */ /* 0x000fea0003800000 */
[----:B------:R-:W-:-:S13]  /*89f0*/  ISETP.NE.AND P0, PT, R0, 0x9, PT ;  /* 0x000000090000780c */ /* 0x000fda0003f05270 */
[----:B------:R-:W-:Y:S05]  /*8a00*/  @P0 BRA `(.L_x_1490) ;  /* 0x00000b2000000947 */ /* 0x000fea0003800000 */
[----:B------:R-:W-:Y:S01]  /*8a10*/  HADD2.F32 R4, -RZ, R4.H0_H0 ;  /* 0x20000004ff047230 */ /* 0x000fe20000004100 */
[----:B------:R-:W-:Y:S02]  /*8a20*/  IMAD.MOV.U32 R5, RZ, RZ, RZ ;  /* 0x000000ffff057224 */ /* 0x000fe400078e00ff */
[----:B------:R-:W-:-:S03]  /*8a30*/  IMAD.MOV.U32 R17, RZ, RZ, R19 ;  /* 0x000000ffff117224 */ /* 0x000fc600078e0013 */
[----:B------:R0:W-:Y:S01]  /*8a40*/  STG.E.64 [R2.64], R4 ;  /* 0x0000000402007986 */ /* 0x0001e2000c101b24 */
[----:B------:R-:W-:Y:S05]  /*8a50*/  BRA `(.L_x_1485) ;  /* 0x00000cb000007947 */ /* 0x000fea0003800000 */
.L_x_1496:
[----:B------:R-:W-:Y:S01]  /*8a60*/  HADD2.F32 R0, -RZ, R4.H0_H0 ;  /* 0x20000004ff007230 */ /* 0x000fe20000004100 */
[----:B------:R-:W-:-:S04]  /*8a70*/  IMAD.MOV.U32 R17, RZ, RZ, R19 ;  /* 0x000000ffff117224 */ /* 0x000fc800078e0013 */
[----:B------:R-:W-:-:S04]  /*8a80*/  F2FP.PACK_AB R0, RZ, R0 ;  /* 0x00000000ff00723e */ /* 0x000fc800000000ff */
[----:B------:R-:W-:-:S05]  /*8a90*/  PRMT R0, R0, 0x5410, RZ ;  /* 0x0000541000007816 */ /* 0x000fca00000000ff */
[----:B------:R0:W-:Y:S01]  /*8aa0*/  STG.E [R2.64], R0 ;  /* 0x0000000002007986 */ /* 0x0001e2000c101924 */
[----:B------:R-:W-:Y:S05]  /*8ab0*/  BRA `(.L_x_1485) ;  /* 0x00000c5000007947 */ /* 0x000fea0003800000 */
.L_x_1495:
[----:B------:R-:W-:Y:S01]  /*8ac0*/  HADD2.F32 R4, -RZ, R4.H0_H0 ;  /* 0x20000004ff047230 */ /* 0x000fe20000004100 */
[----:B------:R-:W-:-:S04]  /*8ad0*/  IMAD.MOV.U32 R17, RZ, RZ, R19 ;  /* 0x000000ffff117224 */ /* 0x000fc800078e0013 */
[----:B------:R-:W-:-:S06]  /*8ae0*/  FMUL.FTZ R4, R4, 1 ;  /* 0x3f80000004047820 */ /* 0x000fcc0000410000 */
[----:B------:R-:W0:Y:S02]  /*8af0*/  F2F.F64.F32 R4, R4 ;  /* 0x0000000400047310 */ /* 0x000e240000201800 */
[----:B0-----:R0:W-:Y:S01]  /*8b00*/  STG.E.64 [R2.64], R4 ;  /* 0x0000000402007986 */ /* 0x0011e2000c101b24 */
[----:B------:R-:W-:Y:S05]  /*8b10*/  BRA `(.L_x_1485) ;  /* 0x00000bf000007947 */ /* 0x000fea0003800000 */
.L_x_1486:
        /* <DEDUP_REMOVED lines=10> */
[----:B------:R-:W-:-:S04]  /*8bc0*/  FSETP.NEU.FTZ.AND P0, PT, R4, RZ, PT ;  /* 0x000000ff0400720b */ /* 0x000fc80003f1d000 */
[----:B------:R-:W-:-:S05]  /*8bd0*/  SEL R5, RZ, 0x1, !P0 ;  /* 0x00000001ff057807 */ /* 0x000fca0004000000 */
[----:B------:R0:W-:Y:S01]  /*8be0*/  STG.E.U8 [R2.64], R5 ;  /* 0x0000000502007986 */ /* 0x0001e2000c101124 */
[----:B------:R-:W-:Y:S05]  /*8bf0*/  BRA `(.L_x_1485) ;  /* 0x00000b1000007947 */ /* 0x000fea0003800000 */
.L_x_1499:
[----:B------:R-:W-:Y:S01]  /*8c00*/  HADD2.F32 R4, -RZ, R4.H0_H0 ;  /* 0x20000004ff047230 */ /* 0x000fe20000004100 */
[----:B------:R-:W-:Y:S01]  /*8c10*/  CS2R R6, SRZ ;  /* 0x0000000000067805 */ /* 0x000fe2000001ff00 */
[----:B------:R-:W-:-:S03]  /*8c20*/  IMAD.MOV.U32 R17, RZ, RZ, R19 ;  /* 0x000000ffff117224 */ /* 0x000fc600078e0013 */
[----:B------:R-:W-:-:S06]  /*8c30*/  FMUL.FTZ R4, R4, 1 ;  /* 0x3f80000004047820 */ /* 0x000fcc0000410000 */
[----:B------:R-:W0:Y:S02]  /*8c40*/  F2F.F64.F32 R4, R4 ;  /* 0x0000000400047310 */ /* 0x000e240000201800 */
[----:B0-----:R0:W-:Y:S01]  /*8c50*/  STG.E.128 [R2.64], R4 ;  /* 0x0000000402007986 */ /* 0x0011e2000c101d24 */
[----:B------:R-:W-:Y:S05]  /*8c60*/  BRA `(.L_x_1485) ;  /* 0x00000aa000007947 */ /* 0x000fea0003800000 */
.L_x_1498:
        /* <DEDUP_REMOVED lines=21> */
.L_x_1503:
[----:B------:R-:W-:Y:S05]  /*8dc0*/  BSYNC B0 ;  /* 0x0000000000007941 */ /* 0x000fea0003800000 */
.L_x_1502:
[----:B------:R-:W-:Y:S01]  /*8dd0*/  LOP3.LUT R5, R0, R5, RZ, 0xfc, !PT ;  /* 0x0000000500057212 */ /* 0x000fe200078efcff */
[----:B------:R-:W-:-:S04]  /*8de0*/  IMAD.MOV.U32 R17, RZ, RZ, R19 ;  /* 0x000000ffff117224 */ /* 0x000fc800078e0013 */
[----:B------:R0:W-:Y:S01]  /*8df0*/  STG.E.U8 [R2.64], R5 ;  /* 0x0000000502007986 */ /* 0x0001e2000c101124 */
[----:B------:R-:W-:Y:S05]  /*8e00*/  BRA `(.L_x_1485) ;  /* 0x0000090000007947 */ /* 0x000fea0003800000 */
.L_x_1501:
        /* <DEDUP_REMOVED lines=13> */
.L_x_1505:
[----:B------:R-:W-:Y:S01]  /*8ee0*/  IMAD.MOV.U32 R0, RZ, RZ, 0x7f ;  /* 0x0000007fff007424 */ /* 0x000fe200078e00ff */
[----:B------:R-:W-:-:S04]  /*8ef0*/  ISETP.GT.U32.AND P0, PT, R4, 0x7f800000, PT ;  /* 0x7f8000000400780c */ /* 0x000fc80003f04070 */
[----:B------:R-:W-:-:S04]  /*8f00*/  SEL R0, R0, 0x7c, P0 ;  /* 0x0000007c00007807 */ /* 0x000fc80000000000 */
.L_x_1506:
[----:B------:R-:W-:Y:S05]  /*8f10*/  BSYNC B0 ;  /* 0x0000000000007941 */ /* 0x000fea0003800000 */
.L_x_1504:
[----:B------:R-:W-:Y:S01]  /*8f20*/  LOP3.LUT R4, R5, 0x80000000, RZ, 0xc0, !PT ;  /* 0x8000000005047812 */ /* 0x000fe200078ec0ff */
[----:B------:R-:W-:-:S03]  /*8f30*/  IMAD.MOV.U32 R17, RZ, RZ, R19 ;  /* 0x000000ffff117224 */ /* 0x000fc600078e0013 */
[----:B------:R-:W-:-:S04]  /*8f40*/  SHF.R.U32.HI R5, RZ, 0x18, R4 ;  /* 0x00000018ff057819 */ /* 0x000fc80000011604 */
[----:B------:R-:W-:-:S05]  /*8f50*/  LOP3.LUT R5, R0, R5, RZ, 0xfc, !PT ;  /* 0x0000000500057212 */ /* 0x000fca00078efcff */
[----:B------:R0:W-:Y:S01]  /*8f60*/  STG.E.U8 [R2.64], R5 ;  /* 0x0000000502007986 */ /* 0x0001e2000c101124 */
[----:B------:R-:W-:Y:S05]  /*8f70*/  BRA `(.L_x_1485) ;  /* 0x0000079000007947 */ /* 0x000fea0003800000 */
.L_x_1500:
[----:B------:R-:W-:Y:S01]  /*8f80*/  HADD2.F32 R0, -RZ, R4.H0_H0 ;  /* 0x20000004ff007230 */ /* 0x000fe20000004100 */
[----:B------:R-:W-:-:S04]  /*8f90*/  IMAD.MOV.U32 R17, RZ, RZ, R19 ;  /* 0x000000ffff117224 */ /* 0x000fc800078e0013 */
[----:B------:R-:W-:-:S05]  /*8fa0*/  F2FP.BF16.PACK_AB R0, RZ, R0 ;  /* 0x00000000ff00723e */ /* 0x000fca00000010ff */
[----:B------:R0:W-:Y:S01]  /*8fb0*/  STG.E.U16 [R2.64], R0 ;  /* 0x0000000002007986 */ /* 0x0001e2000c101524 */
[----:B------:R-:W-:Y:S05]  /*8fc0*/  BRA `(.L_x_1485) ;  /* 0x0000074000007947 */ /* 0x000fea0003800000 */
.L_x_1497:
        /* <DEDUP_REMOVED lines=10> */
[----:B------:R-:W0:Y:S02]  /*9070*/  F2I.FTZ.U32.TRUNC.NTZ R5, R5 ;  /* 0x0000000500057305 */ /* 0x000e24000021f000 */
[----:B0-----:R0:W-:Y:S01]  /*9080*/  STG.E.U16 [R2.64], R5 ;  /* 0x0000000502007986 */ /* 0x0011e2000c101524 */
[----:B------:R-:W-:Y:S05]  /*9090*/  BRA `(.L_x_1485) ;  /* 0x0000067000007947 */ /* 0x000fea0003800000 */
.L_x_1509:
        /* <DEDUP_REMOVED lines=17> */
.L_x_1512:
[----:B------:R-:W-:-:S04]  /*91b0*/  LOP3.LUT R0, R7, 0x80000000, RZ, 0xc0, !PT ;  /* 0x8000000007007812 */ /* 0x000fc800078ec0ff */
[----:B------:R-:W-:-:S04]  /*91c0*/  SHF.R.U32.HI R5, RZ, 0x18, R0 ;  /* 0x00000018ff057819 */ /* 0x000fc80000011600 */
[----:B------:R-:W-:-:S04]  /*91d0*/  LOP3.LUT R4, R4, R5, RZ, 0xfc, !PT ;  /* 0x0000000504047212 */ /* 0x000fc800078efcff */
[----:B------:R-:W-:Y:S02]  /*91e0*/  PRMT R0, R4, 0x7610, R0 ;  /* 0x0000761004007816 */ /* 0x000fe40000000000 */
.L_x_1511:
[----:B------:R-:W-:Y:S05]  /*91f0*/  BSYNC B0 ;  /* 0x0000000000007941 */ /* 0x000fea0003800000 */
.L_x_1510:
[----:B------:R0:W-:Y:S01]  /*9200*/  STG.E.U8 [R2.64], R0 ;  /* 0x0000000002007986 */ /* 0x0001e2000c101124 */
[----:B------:R-:W-:Y:S01]  /*9210*/  IMAD.MOV.U32 R17, RZ, RZ, R19 ;  /* 0x000000ffff117224 */ /* 0x000fe200078e0013 */
[----:B------:R-:W-:Y:S05]  /*9220*/  BRA `(.L_x_1485) ;  /* 0x000004e000007947 */ /* 0x000fea0003800000 */
.L_x_1508:
        /* <DEDUP_REMOVED lines=17> */
.L_x_1515:
[----:B------:R-:W-:-:S04]  /*9340*/  LOP3.LUT R0, R7, 0x80000000, RZ, 0xc0, !PT ;  /* 0x8000000007007812 */ /* 0x000fc800078ec0ff */
[----:B------:R-:W-:-:S04]  /*9350*/  SHF.R.U32.HI R5, RZ, 0x18, R0 ;  /* 0x00000018ff057819 */ /* 0x000fc80000011600 */
[----:B------:R-:W-:-:S04]  /*9360*/  LOP3.LUT R4, R4, R5, RZ, 0xfc, !PT ;  /* 0x0000000504047212 */ /* 0x000fc800078efcff */
[----:B------:R-:W-:Y:S02]  /*9370*/  PRMT R0, R4, 0x7610, R0 ;  /* 0x0000761004007816 */ /* 0x000fe40000000000 */
.L_x_1514:
[----:B------:R-:W-:Y:S05]  /*9380*/  BSYNC B0 ;  /* 0x0000000000007941 */ /* 0x000fea0003800000 */
.L_x_1513:
[----:B------:R0:W-:Y:S01]  /*9390*/  STG.E.U8 [R2.64], R0 ;  /* 0x0000000002007986 */ /* 0x0001e2000c101124 */
[----:B------:R-:W-:Y:S01]  /*93a0*/  IMAD.MOV.U32 R17, RZ, RZ, R19 ;  /* 0x000000ffff117224 */ /* 0x000fe200078e0013 */
[----:B------:R-:W-:Y:S05]  /*93b0*/  BRA `(.L_x_1485) ;  /* 0x0000035000007947 */ /* 0x000fea0003800000 */
.L_x_1507:
[----:B------:R-:W-:-:S13]  /*93c0*/  ISETP.NE.AND P0, PT, R0, 0x1c, PT ;  /* 0x0000001c0000780c */ /* 0x000fda0003f05270 */
[----:B------:R-:W-:Y:S05]  /*93d0*/  @!P0 BRA `(.L_x_1516) ;  /* 0x000002f000008947 */ /* 0x000fea0003800000 */
[----:B------:R-:W-:-:S13]  /*93e0*/  ISETP.NE.AND P0, PT, R0, 0x1d, PT ;  /* 0x0000001d0000780c */ /* 0x000fda0003f05270 */
[----:B------:R-:W-:Y:S05]  /*93f0*/  @!P0 BRA `(.L_x_1517) ;  /* 0x0000028000008947 */ /* 0x000fea0003800000 */
[----:B------:R-:W-:-:S13]  /*9400*/  ISETP.NE.AND P0, PT, R0, 0x2c, PT ;  /* 0x0000002c0000780c */ /* 0x000fda0003f05270 */
[----:B------:R-:W-:Y:S05]  /*9410*/  @P0 BRA `(.L_x_1490) ;  /* 0x0000011000000947 */ /* 0x000fea0003800000 */
[----:B------:R-:W-:Y:S01]  /*9420*/  HADD2.F32 R5, -RZ, R4.H0_H0 ;  /* 0x20000004ff057230 */ /* 0x000fe20000004100 */
[----:B------:R-:W-:Y:S01]  /*9430*/  PLOP3.LUT P0, PT, PT, PT, PT, 0x80, 0x0 ;  /* 0x000000000000781c */ /* 0x000fe20003f0f070 */
[----:B------:R-:W-:-:S03]  /*9440*/  IMAD.MOV.U32 R17, RZ, RZ, R19 ;  /* 0x000000ffff117224 */ /* 0x000fc600078e0013 */
        /* <DEDUP_REMOVED lines=14> */
.L_x_1490:
        /* <DEDUP_REMOVED lines=21> */
.L_x_1517:
[----:B------:R-:W-:Y:S01]  /*9680*/  HADD2.F32 R4, -RZ, R4.H0_H0 ;  /* 0x20000004ff047230 */ /* 0x000fe20000004100 */
[----:B------:R-:W-:-:S05]  /*9690*/  IMAD.MOV.U32 R17, RZ, RZ, R19 ;  /* 0x000000ffff117224 */ /* 0x000fca00078e0013 */
[----:B------:R-:W0:Y:S02]  /*96a0*/  F2I.U64.TRUNC R4, R4 ;  /* 0x0000000400047311 */ /* 0x000e24000020d800 */
[----:B0-----:R0:W-:Y:S01]  /*96b0*/  STG.E.64 [R2.64], R4 ;  /* 0x0000000402007986 */ /* 0x0011e2000c101b24 */
[----:B------:R-:W-:Y:S05]  /*96c0*/  BRA `(.L_x_1485) ;  /* 0x0000004000007947 */ /* 0x000fea0003800000 */
.L_x_1516:
[----:B------:R-:W-:Y:S01]  /*96d0*/  HADD2.F32 R4, -RZ, R4.H0_H0 ;  /* 0x20000004ff047230 */ /* 0x000fe20000004100 */
[----:B------:R-:W-:-:S03]  /*96e0*/  IMAD.MOV.U32 R17, RZ, RZ, R19 ;  /* 0x000000ffff117224 */ /* 0x000fc600078e0013 */
[----:B------:R-:W0:Y:S02]  /*96f0*/  F2I.FTZ.U32.TRUNC.NTZ R5, R4 ;  /* 0x0000000400057305 */ /* 0x000e24000021f000 */
[----:B0-----:R0:W-:Y:S02]  /*9700*/  STG.E [R2.64], R5 ;  /* 0x0000000502007986 */ /* 0x0011e4000c101924 */
.L_x_1485:
[----:B--2---:R-:W-:Y:S05]  /*9710*/  BSYNC B6 ;  /* 0x0000000000067941 */ /* 0x004fea0003800000 */
.L_x_1484:
        /* <DEDUP_REMOVED lines=19> */
[----:B------:R-:W-:-:S06]  /*9850*/  HADD2.F32 R25, -RZ, R25.H0_H0 ;  /* 0x20000019ff197230 */ /* 0x000fcc0000004100 */
[----:B------:R-:W0:Y:S02]  /*9860*/  F2I.FTZ.TRUNC.NTZ R25, R25 ;  /* 0x0000001900197305 */ /* 0x000e24000021f100 */
[----:B0-----:R0:W-:Y:S01]  /*9870*/  STG.E.U8 [R2.64], R25 ;  /* 0x0000001902007986 */ /* 0x0011e2000c101124 */
[----:B------:R-:W-:Y:S05]  /*9880*/  BRA `(.L_x_1525) ;  /* 0x00000e8000007947 */ /* 0x000fea0003800000 */
.L_x_1523:
[----:B------:R-:W-:-:S06]  /*9890*/  HADD2.F32 R5, -RZ, R25.H0_H0 ;  /* 0x20000019ff057230 */ /* 0x000fcc0000004100 */
[----:B------:R-:W0:Y:S02]  /*98a0*/  F2I.S64.TRUNC R4, R5 ;  /* 0x0000000500047311 */ /* 0x000e24000020d900 */
[----:B0-----:R0:W-:Y:S01]  /*98b0*/  STG.E.U8 [R2.64], R4 ;  /* 0x0000000402007986 */ /* 0x0011e2000c101124 */
[----:B------:R-:W-:Y:S05]  /*98c0*/  BRA `(.L_x_1525) ;  /* 0x00000e4000007947 */ /* 0x000fea0003800000 */
.L_x_1522:
        /* <DEDUP_REMOVED lines=10> */
.L_x_1527:
[----:B------:R-:W-:-:S06]  /*9970*/  HADD2.F32 R25, -RZ, R25.H0_H0 ;  /* 0x20000019ff197230 */ /* 0x000fcc0000004100 */
[----:B------:R-:W0:Y:S02]  /*9980*/  F2I.FTZ.TRUNC.NTZ R25, R25 ;  /* 0x0000001900197305 */ /* 0x000e24000021f100 */
[----:B0-----:R0:W-:Y:S01]  /*9990*/  STG.E [R2.64], R25 ;  /* 0x0000001902007986 */ /* 0x0011e2000c101924 */
[----:B------:R-:W-:Y:S05]  /*99a0*/  BRA `(.L_x_1525) ;  /* 0x00000d6000007947 */ /* 0x000fea0003800000 */
.L_x_1526:
[----:B------:R-:W-:-:S06]  /*99b0*/  HADD2.F32 R25, -RZ, R25.H0_H0 ;  /* 0x20000019ff197230 */ /* 0x000fcc0000004100 */
[----:B------:R-:W0:Y:S02]  /*99c0*/  F2I.FTZ.TRUNC.NTZ R25, R25 ;  /* 0x0000001900197305 */ /* 0x000e24000021f100 */
[----:B0-----:R0:W-:Y:S01]  /*99d0*/  STG.E.U16 [R2.64], R25 ;  /* 0x0000001902007986 */ /* 0x0011e2000c101524 */
[----:B------:R-:W-:Y:S05]  /*99e0*/  BRA `(.L_x_1525) ;  /* 0x00000d2000007947 */ /* 0x000fea0003800000 */
.L_x_1521:
        /* <DEDUP_REMOVED lines=9> */
.L_x_1529:
[----:B------:R0:W-:Y:S01]  /*9a80*/  STG.E.U16 [R2.64], R25 ;  /* 0x0000001902007986 */ /* 0x0001e2000c101524 */
[----:B------:R-:W-:Y:S05]  /*9a90*/  BRA `(.L_x_1525) ;  /* 0x00000c7000007947 */ /* 0x000fea0003800000 */
.L_x_1528:
        /* <DEDUP_REMOVED lines=10> */
.L_x_1531:
[----:B------:R-:W-:-:S05]  /*9b40*/  HADD2.F32 R0, -RZ, R25.H0_H0 ;  /* 0x20000019ff007230 */ /* 0x000fca0000004100 */
[----:B------:R-:W-:-:S04]  /*9b50*/  F2FP.PACK_AB R0, RZ, R0 ;  /* 0x00000000ff00723e */ /* 0x000fc800000000ff */
[----:B------:R-:W-:-:S05]  /*9b60*/  PRMT R0, R0, 0x5410, RZ ;  /* 0x0000541000007816 */ /* 0x000fca00000000ff */
[----:B------:R0:W-:Y:S01]  /*9b70*/  STG.E [R2.64], R0 ;  /* 0x0000000002007986 */ /* 0x0001e2000c101924 */
[----:B------:R-:W-:Y:S05]  /*9b80*/  BRA `(.L_x_1525) ;  /* 0x00000b8000007947 */ /* 0x000fea0003800000 */
.L_x_1530:
[----:B------:R-:W-:-:S05]  /*9b90*/  HADD2.F32 R4, -RZ, R25.H0_H0 ;  /* 0x20000019ff047230 */ /* 0x000fca0000004100 */
[----:B------:R-:W-:-:S06]  /*9ba0*/  FMUL.FTZ R4, R4, 1 ;  /* 0x3f80000004047820 */ /* 0x000fcc0000410000 */
[----:B------:R-:W0:Y:S02]  /*9bb0*/  F2F.F64.F32 R4, R4 ;  /* 0x0000000400047310 */ /* 0x000e240000201800 */
[----:B0-----:R0:W-:Y:S01]  /*9bc0*/  STG.E.64 [R2.64], R4 ;  /* 0x0000000402007986 */ /* 0x0011e2000c101b24 */
[----:B------:R-:W-:Y:S05]  /*9bd0*/  BRA `(.L_x_1525) ;  /* 0x00000b3000007947 */ /* 0x000fea0003800000 */
.L_x_1520:
        /* <DEDUP_REMOVED lines=13> */
.L_x_1534:
[----:B------:R-:W-:Y:S01]  /*9cb0*/  HADD2.F32 R25, -RZ, R25.H0_H0 ;  /* 0x20000019ff197230 */ /* 0x000fe20000004100 */
[----:B------:R-:W-:-:S04]  /*9cc0*/  CS2R R6, SRZ ;  /* 0x0000000000067805 */ /* 0x000fc8000001ff00 */
[----:B------:R-:W-:-:S06]  /*9cd0*/  FMUL.FTZ R4, R25, 1 ;  /* 0x3f80000019047820 */ /* 0x000fcc0000410000 */
[----:B------:R-:W0:Y:S02]  /*9ce0*/  F2F.F64.F32 R4, R4 ;  /* 0x0000000400047310 */ /* 0x000e240000201800 */
[----:B0-----:R0:W-:Y:S01]  /*9cf0*/  STG.E.128 [R2.64], R4 ;  /* 0x0000000402007986 */ /* 0x0011e2000c101d24 */
[----:B------:R-:W-:Y:S05]  /*9d00*/  BRA `(.L_x_1525) ;  /* 0x00000a0000007947 */ /* 0x000fea0003800000 */
.L_x_1533:
        /* <DEDUP_REMOVED lines=21> */
.L_x_1538:
[----:B------:R-:W-:Y:S05]  /*9e60*/  BSYNC B0 ;  /* 0x0000000000007941 */ /* 0x000fea0003800000 */
.L_x_1537:
[----:B------:R-:W-:-:S05]  /*9e70*/  LOP3.LUT R5, R0, R5, RZ, 0xfc, !PT ;  /* 0x0000000500057212 */ /* 0x000fca00078efcff */
[----:B------:R0:W-:Y:S01]  /*9e80*/  STG.E.U8 [R2.64], R5 ;  /* 0x0000000502007986 */ /* 0x0001e2000c101124 */
[----:B------:R-:W-:Y:S05]  /*9e90*/  BRA `(.L_x_1525) ;  /* 0x0000087000007947 */ /* 0x000fea0003800000 */
.L_x_1536:
        /* <DEDUP_REMOVED lines=13> */
.L_x_1540:
[----:B------:R-:W-:Y:S01]  /*9f70*/  IMAD.MOV.U32 R0, RZ, RZ, 0x7f ;  /* 0x0000007fff007424 */ /* 0x000fe200078e00ff */
[----:B------:R-:W-:-:S04]  /*9f80*/  ISETP.GT.U32.AND P0, PT, R4, 0x7f800000, PT ;  /* 0x7f8000000400780c */ /* 0x000fc80003f04070 */
[----:B------:R-:W-:-:S04]  /*9f90*/  SEL R0, R0, 0x7c, P0 ;  /* 0x0000007c00007807 */ /* 0x000fc80000000000 */
.L_x_1541:
[----:B------:R-:W-:Y:S05]  /*9fa0*/  BSYNC B0 ;  /* 0x0000000000007941 */ /* 0x000fea0003800000 */
.L_x_1539:
[----:B------:R-:W-:-:S04]  /*9fb0*/  LOP3.LUT R4, R25, 0x80000000, RZ, 0xc0, !PT ;  /* 0x8000000019047812 */ /* 0x000fc800078ec0ff */
[----:B------:R-:W-:-:S04]  /*9fc0*/  SHF.R.U32.HI R5, RZ, 0x18, R4 ;  /* 0x00000018ff057819 */ /* 0x000fc80000011604 */
[----:B------:R-:W-:-:S05]  /*9fd0*/  LOP3.LUT R5, R0, R5, RZ, 0xfc, !PT ;  /* 0x0000000500057212 */ /* 0x000fca00078efcff */
[----:B------:R0:W-:Y:S01]  /*9fe0*/  STG.E.U8 [R2.64], R5 ;  /* 0x0000000502007986 */ /* 0x0001e2000c101124 */
[----:B------:R-:W-:Y:S05]  /*9ff0*/  BRA `(.L_x_1525) ;  /* 0x0000071000007947 */ /* 0x000fea0003800000 */
.L_x_1535:
[----:B------:R-:W-:-:S05]  /*a000*/  HADD2.F32 R0, -RZ, R25.H0_H0 ;  /* 0x20000019ff007230 */ /* 0x000fca0000004100 */
[----:B------:R-:W-:-:S05]  /*a010*/  F2FP.BF16.PACK_AB R0, RZ, R0 ;  /* 0x00000000ff00723e */ /* 0x000fca00000010ff */
[----:B------:R0:W-:Y:S01]  /*a020*/  STG.E.U16 [R2.64], R0 ;  /* 0x0000000002007986 */ /* 0x0001e2000c101524 */
[----:B------:R-:W-:Y:S05]  /*a030*/  BRA `(.L_x_1525) ;  /* 0x000006d000007947 */ /* 0x000fea0003800000 */
.L_x_1532:
        /* <DEDUP_REMOVED lines=12> */
.L_x_1544:
        /* <DEDUP_REMOVED lines=17> */
.L_x_1547:
[----:B------:R-:W-:-:S04]  /*a210*/  LOP3.LUT R0, R25, 0x80000000, RZ, 0xc0, !PT ;  /* 0x8000000019007812 */ /* 0x000fc800078ec0ff */
[----:B------:R-:W-:-:S04]  /*a220*/  SHF.R.U32.HI R5, RZ, 0x18, R0 ;  /* 0x00000018ff057819 */ /* 0x000fc80000011600 */
[----:B------:R-:W-:-:S04]  /*a230*/  LOP3.LUT R4, R4, R5, RZ, 0xfc, !PT ;  /* 0x0000000504047212 */ /* 0x000fc800078efcff */
[----:B------:R-:W-:Y:S02]  /*a240*/  PRMT R0, R4, 0x7610, R0 ;  /* 0x0000761004007816 */ /* 0x000fe40000000000 */
.L_x_1546:
[----:B------:R-:W-:Y:S05]  /*a250*/  BSYNC B0 ;  /* 0x0000000000007941 */ /* 0x000fea0003800000 */
.L_x_1545:
[----:B------:R0:W-:Y:S01]  /*a260*/  STG.E.U8 [R2.64], R0 ;  /* 0x0000000002007986 */ /* 0x0001e2000c101124 */
[----:B------:R-:W-:Y:S05]  /*a270*/  BRA `(.L_x_1525) ;  /* 0x0000049000007947 */ /* 0x000fea0003800000 */
.L_x_1543:
        /* <DEDUP_REMOVED lines=17> */
.L_x_1550:
[----:B------:R-:W-:-:S04]  /*a390*/  LOP3.LUT R0, R25, 0x80000000, RZ, 0xc0, !PT ;  /* 0x8000000019007812 */ /* 0x000fc800078ec0ff */
[----:B------:R-:W-:-:S04]  /*a3a0*/  SHF.R.U32.HI R5, RZ, 0x18, R0 ;  /* 0x00000018ff057819 */ /* 0x000fc80000011600 */
[----:B------:R-:W-:-:S04]  /*a3b0*/  LOP3.LUT R4, R4, R5, RZ, 0xfc, !PT ;  /* 0x0000000504047212 */ /* 0x000fc800078efcff */
[----:B------:R-:W-:Y:S02]  /*a3c0*/  PRMT R0, R4, 0x7610, R0 ;  /* 0x0000761004007816 */ /* 0x000fe40000000000 */
.L_x_1549:
[----:B------:R-:W-:Y:S05]  /*a3d0*/  BSYNC B0 ;  /* 0x0000000000007941 */ /* 0x000fea0003800000 */
.L_x_1548:
[----:B------:R0:W-:Y:S01]  /*a3e0*/  STG.E.U8 [R2.64], R0 ;  /* 0x0000000002007986 */ /* 0x0001e2000c101124 */
[----:B------:R-:W-:Y:S05]  /*a3f0*/  BRA `(.L_x_1525) ;  /* 0x0000031000007947 */ /* 0x000fea0003800000 */
.L_x_1542:
        /* <DEDUP_REMOVED lines=8> */
[----:B------:R-:W-:-:S03]  /*a480*/  IMAD.MOV.U32 R5, RZ, RZ, 0xff ;  /* 0x000000ffff057424 */ /* 0x000fc600078e00ff */
        /* <DEDUP_REMOVED lines=13> */
.L_x_1524:
        /* <DEDUP_REMOVED lines=20> */
.L_x_1552:
[----:B------:R-:W-:-:S06]  /*a6a0*/  HADD2.F32 R4, -RZ, R25.H0_H0 ;  /* 0x20000019ff047230 */ /* 0x000fcc0000004100 */
[----:B------:R-:W0:Y:S02]  /*a6b0*/  F2I.U64.TRUNC R4, R4 ;  /* 0x0000000400047311 */ /* 0x000e24000020d800 */
[----:B0-----:R0:W-:Y:S01]  /*a6c0*/  STG.E.64 [R2.64], R4 ;  /* 0x0000000402007986 */ /* 0x0011e2000c101b24 */
[----:B------:R-:W-:Y:S05]  /*a6d0*/  BRA `(.L_x_1525) ;  /* 0x0000003000007947 */ /* 0x000fea0003800000 */
.L_x_1551:
[----:B------:R-:W-:-:S06]  /*a6e0*/  HADD2.F32 R25, -RZ, R25.H0_H0 ;  /* 0x20000019ff197230 */ /* 0x000fcc0000004100 */
[----:B------:R-:W0:Y:S02]  /*a6f0*/  F2I.FTZ.U32.TRUNC.NTZ R25, R25 ;  /* 0x0000001900197305 */ /* 0x000e24000021f000 */
[----:B0-----:R0:W-:Y:S02]  /*a700*/  STG.E [R2.64], R25 ;  /* 0x0000001902007986 */ /* 0x0011e4000c101924 */
.L_x_1525:
        /* <DEDUP_REMOVED lines=23> */
.L_x_1556:
[----:B------:R-:W-:-:S06]  /*a880*/  HADD2.F32 R5, -RZ, R24.H0_H0 ;  /* 0x20000018ff057230 */ /* 0x000fcc0000004100 */
[----:B------:R-:W0:Y:S02]  /*a890*/  F2I.S64.TRUNC R4, R5 ;  /* 0x0000000500047311 */ /* 0x000e24000020d900 */
[----:B0-----:R0:W-:Y:S01]  /*a8a0*/  STG.E.U8 [R2.64], R4 ;  /* 0x0000000402007986 */ /* 0x0011e2000c101124 */
[----:B------:R-:W-:Y:S05]  /*a8b0*/  BRA `(.L_x_1558) ;  /* 0x00000e4000007947 */ /* 0x000fea0003800000 */
.L_x_1555:
        /* <DEDUP_REMOVED lines=10> */
.L_x_1560:
[----:B------:R-:W-:-:S04]  /*a960*/  HADD2.F32 R24, -RZ, R24.H0_H0 ;  /* 0x20000018ff187230 */ /* 0x000fc80000004100 */
[----:B------:R-:W0:Y:S02]  /*a970*/  F2I.FTZ.TRUNC.NTZ R5, R24 ;  /* 0x0000001800057305 */ /* 0x000e24000021f100 */
[----:B0-----:R0:W-:Y:S01]  /*a980*/  STG.E [R2.64], R5 ;  /* 0x0000000502007986 */ /* 0x0011e2000c101924 */
[----:B------:R-:W-:Y:S05]  /*a990*/  BRA `(.L_x_1558) ;  /* 0x00000d6000007947 */ /* 0x000fea0003800000 */
.L_x_1559:
[----:B------:R-:W-:-:S04]  /*a9a0*/  HADD2.F32 R24, -RZ, R24.H0_H0 ;  /* 0x20000018ff187230 */ /* 0x000fc80000004100 */
[----:B------:R-:W0:Y:S02]  /*a9b0*/  F2I.FTZ.TRUNC.NTZ R5, R24 ;  /* 0x0000001800057305 */ /* 0x000e24000021f100 */
[----:B0-----:R0:W-:Y:S01]  /*a9c0*/  STG.E.U16 [R2.64], R5 ;  /* 0x0000000502007986 */ /* 0x0011e2000c101524 */
[----:B------:R-:W-:Y:S05]  /*a9d0*/  BRA `(.L_x_1558) ;  /* 0x00000d2000007947 */ /* 0x000fea0003800000 */
.L_x_1554:
        /* <DEDUP_REMOVED lines=9> */
.L_x_1562:
[----:B------:R0:W-:Y:S01]  /*aa70*/  STG.E.U16 [R2.64], R24 ;  /* 0x0000001802007986 */ /* 0x0001e2000c101524 */
[----:B------:R-:W-:Y:S05]  /*aa80*/  BRA `(.L_x_1558) ;  /* 0x00000c7000007947 */ /* 0x000fea0003800000 */
.L_x_1561:
        /* <DEDUP_REMOVED lines=10> */
.L_x_1564:
[----:B------:R-:W-:-:S05]  /*ab30*/  HADD2.F32 R0, -RZ, R24.H0_H0 ;  /* 0x20000018ff007230 */ /* 0x000fca0000004100 */
[----:B------:R-:W-:-:S04]  /*ab40*/  F2FP.PACK_AB R0, RZ, R0 ;  /* 0x00000000ff00723e */ /* 0x000fc800000000ff */
[----:B------:R-:W-:-:S05]  /*ab50*/  PRMT R0, R0, 0x5410, RZ ;  /* 0x0000541000007816 */ /* 0x000fca00000000ff */
[----:B------:R0:W-:Y:S01]  /*ab60*/  STG.E [R2.64], R0 ;  /* 0x0000000002007986 */ /* 0x0001e2000c101924 */
[----:B------:R-:W-:Y:S05]  /*ab70*/  BRA `(.L_x_1558) ;  /* 0x00000b8000007947 */ /* 0x000fea0003800000 */
.L_x_1563:
[----:B------:R-:W-:-:S05]  /*ab80*/  HADD2.F32 R4, -RZ, R24.H0_H0 ;  /* 0x20000018ff047230 */ /* 0x000fca0000004100 */
[----:B------:R-:W-:-:S06]  /*ab90*/  FMUL.FTZ R4, R4, 1 ;  /* 0x3f80000004047820 */ /* 0x000fcc0000410000 */
[----:B------:R-:W0:Y:S02]  /*aba0*/  F2F.F64.F32 R4, R4 ;  /* 0x0000000400047310 */ /* 0x000e240000201800 */
[----:B0-----:R0:W-:Y:S01]  /*abb0*/  STG.E.64 [R2.64], R4 ;  /* 0x0000000402007986 */ /* 0x0011e2000c101b24 */
[----:B------:R-:W-:Y:S05]  /*abc0*/  BRA `(.L_x_1558) ;  /* 0x00000b3000007947 */ /* 0x000fea0003800000 */
.L_x_1553:
        /* <DEDUP_REMOVED lines=13> */
.L_x_1567:
[----:B------:R-:W-:Y:S01]  /*aca0*/  HADD2.F32 R24, -RZ, R24.H0_H0 ;  /* 0x20000018ff187230 */ /* 0x000fe20000004100 */
[----:B------:R-:W-:-:S04]  /*acb0*/  CS2R R6, SRZ ;  /* 0x0000000000067805 */ /* 0x000fc8000001ff00 */
[----:B------:R-:W-:-:S06]  /*acc0*/  FMUL.FTZ R4, R24, 1 ;  /* 0x3f80000018047820 */ /* 0x000fcc0000410000 */
[----:B------:R-:W0:Y:S02]  /*acd0*/  F2F.F64.F32 R4, R4 ;  /* 0x0000000400047310 */ /* 0x000e240000201800 */
[----:B0-----:R0:W-:Y:S01]  /*ace0*/  STG.E.128 [R2.64], R4 ;  /* 0x0000000402007986 */ /* 0x0011e2000c101d24 */
[----:B------:R-:W-:Y:S05]  /*acf0*/  BRA `(.L_x_1558) ;  /* 0x00000a0000007947 */ /* 0x000fea0003800000 */
.L_x_1566:
        /* <DEDUP_REMOVED lines=21> */
.L_x_1571:
[----:B------:R-:W-:Y:S05]  /*ae50*/  BSYNC B0 ;  /* 0x0000000000007941 */ /* 0x000fea0003800000 */
.L_x_1570:
[----:B------:R-:W-:-:S05]  /*ae60*/  LOP3.LUT R5, R0, R5, RZ, 0xfc, !PT ;  /* 0x0000000500057212 */ /* 0x000fca00078efcff */
[----:B------:R0:W-:Y:S01]  /*ae70*/  STG.E.U8 [R2.64], R5 ;  /* 0x0000000502007986 */ /* 0x0001e2000c101124 */
[----:B------:R-:W-:Y:S05]  /*ae80*/  BRA `(.L_x_1558) ;  /* 0x0000087000007947 */ /* 0x000fea0003800000 */
.L_x_1569:
        /* <DEDUP_REMOVED lines=13> */
.L_x_1573:
[----:B------:R-:W-:Y:S01]  /*af60*/  IMAD.MOV.U32 R0, RZ, RZ, 0x7f ;  /* 0x0000007fff007424 */ /* 0x000fe200078e00ff */
[----:B------:R-:W-:-:S04]  /*af70*/  ISETP.GT.U32.AND P0, PT, R4, 0x7f800000, PT ;  /* 0x7f8000000400780c */ /* 0x000fc80003f04070 */
[----:B------:R-:W-:-:S04]  /*af80*/  SEL R0, R0, 0x7c, P0 ;  /* 0x0000007c00007807 */ /* 0x000fc80000000000 */
.L_x_1574:
[----:B------:R-:W-:Y:S05]  /*af90*/  BSYNC B0 ;  /* 0x0000000000007941 */ /* 0x000fea0003800000 */
.L_x_1572:
[----:B------:R-:W-:-:S04]  /*afa0*/  LOP3.LUT R4, R5, 0x80000000, RZ, 0xc0, !PT ;  /* 0x8000000005047812 */ /* 0x000fc800078ec0ff */
[----:B------:R-:W-:-:S04]  /*afb0*/  SHF.R.U32.HI R5, RZ, 0x18, R4 ;  /* 0x00000018ff057819 */ /* 0x000fc80000011604 */
[----:B------:R-:W-:-:S05]  /*afc0*/  LOP3.LUT R5, R0, R5, RZ, 0xfc, !PT ;  /* 0x0000000500057212 */ /* 0x000fca00078efcff */
[----:B------:R0:W-:Y:S01]  /*afd0*/  STG.E.U8 [R2.64], R5 ;  /* 0x0000000502007986 */ /* 0x0001e2000c101124 */
[----:B------:R-:W-:Y:S05]  /*afe0*/  BRA `(.L_x_1558) ;  /* 0x0000071000007947 */ /* 0x000fea0003800000 */
.L_x_1568:
[----:B------:R-:W-:-:S05]  /*aff0*/  HADD2.F32 R0, -RZ, R24.H0_H0 ;  /* 0x20000018ff007230 */ /* 0x000fca0000004100 */
[----:B------:R-:W-:-:S05]  /*b000*/  F2FP.BF16.PACK_AB R0, RZ, R0 ;  /* 0x00000000ff00723e */ /* 0x000fca00000010ff */
[----:B------:R0:W-:Y:S01]  /*b010*/  STG.E.U16 [R2.64], R0 ;  /* 0x0000000002007986 */ /* 0x0001e2000c101524 */
[----:B------:R-:W-:Y:S05]  /*b020*/  BRA `(.L_x_1558) ;  /* 0x000006d000007947 */ /* 0x000fea0003800000 */
.L_x_1565:
        /* <DEDUP_REMOVED lines=12> */
.L_x_1577:
        /* <DEDUP_REMOVED lines=17> */
.L_x_1580:
[----:B------:R-:W-:-:S04]  /*b200*/  LOP3.LUT R0, R7, 0x80000000, RZ, 0xc0, !PT ;  /* 0x8000000007007812 */ /* 0x000fc800078ec0ff */
[----:B------:R-:W-:-:S04]  /*b210*/  SHF.R.U32.HI R5, RZ, 0x18, R0 ;  /* 0x00000018ff057819 */ /* 0x000fc80000011600 */
[----:B------:R-:W-:-:S04]  /*b220*/  LOP3.LUT R4, R4, R5, RZ, 0xfc, !PT ;  /* 0x0000000504047212 */ /* 0x000fc800078efcff */
[----:B------:R-:W-:Y:S02]  /*b230*/  PRMT R0, R4, 0x7610, R0 ;  /* 0x0000761004007816 */ /* 0x000fe40000000000 */
.L_x_1579:
[----:B------:R-:W-:Y:S05]  /*b240*/  BSYNC B0 ;  /* 0x0000000000007941 */ /* 0x000fea0003800000 */
.L_x_1578:
[----:B------:R0:W-:Y:S01]  /*b250*/  STG.E.U8 [R2.64], R0 ;  /* 0x0000000002007986 */ /* 0x0001e2000c101124 */
[----:B------:R-:W-:Y:S05]  /*b260*/  BRA `(.L_x_1558) ;  /* 0x0000049000007947 */ /* 0x000fea0003800000 */
.L_x_1576:
        /* <DEDUP_REMOVED lines=17> */
.L_x_1583:
[----:B------:R-:W-:-:S04]  /*b380*/  LOP3.LUT R0, R7, 0x80000000, RZ, 0xc0, !PT ;  /* 0x8000000007007812 */ /* 0x000fc800078ec0ff */
[----:B------:R-:W-:-:S04]  /*b390*/  SHF.R.U32.HI R5, RZ, 0x18, R0 ;  /* 0x00000018ff057819 */ /* 0x000fc80000011600 */
[----:B------:R-:W-:-:S04]  /*b3a0*/  LOP3.LUT R4, R4, R5, RZ, 0xfc, !PT ;  /* 0x0000000504047212 */ /* 0x000fc800078efcff */
[----:B------:R-:W-:Y:S02]  /*b3b0*/  PRMT R0, R4, 0x7610, R0 ;  /* 0x0000761004007816 */ /* 0x000fe40000000000 */
.L_x_1582:
[----:B------:R-:W-:Y:S05]  /*b3c0*/  BSYNC B0 ;  /* 0x0000000000007941 */ /* 0x000fea0003800000 */
.L_x_1581:
[----:B------:R0:W-:Y:S01]  /*b3d0*/  STG.E.U8 [R2.64], R0 ;  /* 0x0000000002007986 */ /* 0x0001e2000c101124 */
[----:B------:R-:W-:Y:S05]  /*b3e0*/  BRA `(.L_x_1558) ;  /* 0x0000031000007947 */ /* 0x000fea0003800000 */
.L_x_1575:
        /* <DEDUP_REMOVED lines=22> */
.L_x_1557:
        /* <DEDUP_REMOVED lines=20> */
.L_x_1585:
[----:B------:R-:W-:-:S06]  /*b690*/  HADD2.F32 R4, -RZ, R24.H0_H0 ;  /* 0x20000018ff047230 */ /* 0x000fcc0000004100 */
[----:B------:R-:W0:Y:S02]  /*b6a0*/  F2I.U64.TRUNC R4, R4 ;  /* 0x0000000400047311 */ /* 0x000e24000020d800 */
[----:B0-----:R0:W-:Y:S01]  /*b6b0*/  STG.E.64 [R2.64], R4 ;  /* 0x0000000402007986 */ /* 0x0011e2000c101b24 */
[----:B------:R-:W-:Y:S05]  /*b6c0*/  BRA `(.L_x_1558) ;  /* 0x0000003000007947 */ /* 0x000fea0003800000 */
.L_x_1584:
[----:B------:R-:W-:-:S04]  /*b6d0*/  HADD2.F32 R24, -RZ, R24.H0_H0 ;  /* 0x20000018ff187230 */ /* 0x000fc80000004100 */
[----:B------:R-:W0:Y:S02]  /*b6e0*/  F2I.FTZ.U32.TRUNC.NTZ R5, R24 ;  /* 0x0000001800057305 */ /* 0x000e24000021f000 */
[----:B0-----:R0:W-:Y:S02]  /*b6f0*/  STG.E [R2.64], R5 ;  /* 0x0000000502007986 */ /* 0x0011e4000c101924 */
.L_x_1558:
[----:B------:R-:W-:Y:S02]  /*b700*/  IADD3 R17, R17, 0x80, RZ ;  /* 0x0000008011117810 */ /* 0x000fe40007ffe0ff */
.L_x_1519:
[----:B------:R-:W-:Y:S05]  /*b710*/  BSYNC B6 ;  /* 0x0000000000067941 */ /* 0x000fea0003800000 */
.L_x_1518:
        /* <DEDUP_REMOVED lines=19> */
[----:B0-----:R-:W-:Y:S01]  /*b850*/  STG.E.U8 [R2.64], R23 ;  /* 0x0000001702007986 */ /* 0x001fe2000c101124 */
[----:B------:R-:W-:Y:S05]  /*b860*/  EXIT ;  /* 0x000000000000794d */ /* 0x000fea0003800000 */
.L_x_1589:
[----:B------:R-:W-:-:S06]  /*b870*/  HADD2.F32 R5, -RZ, R23.H0_H0 ;  /* 0x20000017ff057230 */ /* 0x000fcc0000004100 */
[----:B------:R-:W0:Y:S02]  /*b880*/  F2I.S64.TRUNC R4, R5 ;  /* 0x0000000500047311 */ /* 0x000e24000020d900 */
[----:B0-----:R-:W-:Y:S01]  /*b890*/  STG.E.U8 [R2.64], R4 ;  /* 0x0000000402007986 */ /* 0x001fe2000c101124 */
[----:B------:R-:W-:Y:S05]  /*b8a0*/  EXIT ;  /* 0x000000000000794d */ /* 0x000fea0003800000 */
.L_x_1588:
        /* <DEDUP_REMOVED lines=10> */
.L_x_1592:
[----:B------:R-:W-:-:S06]  /*b950*/  HADD2.F32 R23, -RZ, R23.H0_H0 ;  /* 0x20000017ff177230 */ /* 0x000fcc0000004100 */
[----:B------:R-:W0:Y:S02]  /*b960*/  F2I.FTZ.TRUNC.NTZ R23, R23 ;  /* 0x0000001700177305 */ /* 0x000e24000021f100 */
[----:B0-----:R-:W-:Y:S01]  /*b970*/  STG.E [R2.64], R23 ;  /* 0x0000001702007986 */ /* 0x001fe2000c101924 */
[----:B------:R-:W-:Y:S05]  /*b980*/  EXIT ;  /* 0x000000000000794d */ /* 0x000fea0003800000 */
.L_x_1591:
[----:B------:R-:W-:-:S06]  /*b990*/  HADD2.F32 R23, -RZ, R23.H0_H0 ;  /* 0x20000017ff177230 */ /* 0x000fcc0000004100 */
[----:B------:R-:W0:Y:S02]  /*b9a0*/  F2I.FTZ.TRUNC.NTZ R23, R23 ;  /* 0x0000001700177305 */ /* 0x000e24000021f100 */
[----:B0-----:R-:W-:Y:S01]  /*b9b0*/  STG.E.U16 [R2.64], R23 ;  /* 0x0000001702007986 */ /* 0x001fe2000c101524 */
[----:B------:R-:W-:Y:S05]  /*b9c0*/  EXIT ;  /* 0x000000000000794d */ /* 0x000fea0003800000 */
.L_x_1587:
        /* <DEDUP_REMOVED lines=9> */
.L_x_1594:
[----:B------:R-:W-:Y:S01]  /*ba60*/  STG.E.U16 [R2.64], R23 ;  /* 0x0000001702007986 */ /* 0x000fe2000c101524 */
[----:B------:R-:W-:Y:S05]  /*ba70*/  EXIT ;  /* 0x000000000000794d */ /* 0x000fea0003800000 */
.L_x_1593:
        /* <DEDUP_REMOVED lines=10> */
.L_x_1596:
[----:B------:R-:W-:-:S05]  /*bb20*/  HADD2.F32 R0, -RZ, R23.H0_H0 ;  /* 0x20000017ff007230 */ /* 0x000fca0000004100 */
[----:B------:R-:W-:-:S04]  /*bb30*/  F2FP.PACK_AB R0, RZ, R0 ;  /* 0x00000000ff00723e */ /* 0x000fc800000000ff */
[----:B------:R-:W-:-:S05]  /*bb40*/  PRMT R0, R0, 0x5410, RZ ;  /* 0x0000541000007816 */ /* 0x000fca00000000ff */
[----:B------:R-:W-:Y:S01]  /*bb50*/  STG.E [R2.64], R0 ;  /* 0x0000000002007986 */ /* 0x000fe2000c101924 */
[----:B------:R-:W-:Y:S05]  /*bb60*/  EXIT ;  /* 0x000000000000794d */ /* 0x000fea0003800000 */
.L_x_1595:
[----:B------:R-:W-:-:S05]  /*bb70*/  HADD2.F32 R4, -RZ, R23.H0_H0 ;  /* 0x20000017ff047230 */ /* 0x000fca0000004100 */
[----:B------:R-:W-:-:S06]  /*bb80*/  FMUL.FTZ R4, R4, 1 ;  /* 0x3f80000004047820 */ /* 0x000fcc0000410000 */
[----:B------:R-:W0:Y:S02]  /*bb90*/  F2F.F64.F32 R4, R4 ;  /* 0x0000000400047310 */ /* 0x000e240000201800 */
[----:B0-----:R-:W-:Y:S01]  /*bba0*/  STG.E.64 [R2.64], R4 ;  /* 0x0000000402007986 */ /* 0x001fe2000c101b24 */
[----:B------:R-:W-:Y:S05]  /*bbb0*/  EXIT ;  /* 0x000000000000794d */ /* 0x000fea0003800000 */
.L_x_1586:
        /* <DEDUP_REMOVED lines=13> */
.L_x_1599:
[----:B------:R-:W-:Y:S01]  /*bc90*/  HADD2.F32 R23, -RZ, R23.H0_H0 ;  /* 0x20000017ff177230 */ /* 0x000fe20000004100 */
[----:B------:R-:W-:-:S04]  /*bca0*/  CS2R R6, SRZ ;  /* 0x0000000000067805 */ /* 0x000fc8000001ff00 */
[----:B------:R-:W-:-:S06]  /*bcb0*/  FMUL.FTZ R4, R23, 1 ;  /* 0x3f80000017047820 */ /* 0x000fcc0000410000 */
[----:B------:R-:W0:Y:S02]  /*bcc0*/  F2F.F64.F32 R4, R4 ;  /* 0x0000000400047310 */ /* 0x000e240000201800 */
[----:B0-----:R-:W-:Y:S01]  /*bcd0*/  STG.E.128 [R2.64], R4 ;  /* 0x0000000402007986 */ /* 0x001fe2000c101d24 */
[----:B------:R-:W-:Y:S05]  /*bce0*/  EXIT ;  /* 0x000000000000794d */ /* 0x000fea0003800000 */
.L_x_1598:
        /* <DEDUP_REMOVED lines=21> */
.L_x_1603:
[----:B------:R-:W-:Y:S05]  /*be40*/  BSYNC B0 ;  /* 0x0000000000007941 */ /* 0x000fea0003800000 */
.L_x_1602:
[----:B------:R-:W-:-:S05]  /*be50*/  LOP3.LUT R5, R0, R5, RZ, 0xfc, !PT ;  /* 0x0000000500057212 */ /* 0x000fca00078efcff */
[----:B------:R-:W-:Y:S01]  /*be60*/  STG.E.U8 [R2.64], R5 ;  /* 0x0000000502007986 */ /* 0x000fe2000c101124 */
[----:B------:R-:W-:Y:S05]  /*be70*/  EXIT ;  /* 0x000000000000794d */ /* 0x000fea0003800000 */
.L_x_1601:
        /* <DEDUP_REMOVED lines=13> */
.L_x_1605:
[----:B------:R-:W-:Y:S01]  /*bf50*/  IMAD.MOV.U32 R0, RZ, RZ, 0x7f ;  /* 0x0000007fff007424 */ /* 0x000fe200078e00ff */
[----:B------:R-:W-:-:S04]  /*bf60*/  ISETP.GT.U32.AND P0, PT, R4, 0x7f800000, PT ;  /* 0x7f8000000400780c */ /* 0x000fc80003f04070 */
[----:B------:R-:W-:-:S04]  /*bf70*/  SEL R0, R0, 0x7c, P0 ;  /* 0x0000007c00007807 */ /* 0x000fc80000000000 */
.L_x_1606:
[----:B------:R-:W-:Y:S05]  /*bf80*/  BSYNC B0 ;  /* 0x0000000000007941 */ /* 0x000fea0003800000 */
.L_x_1604:
[----:B------:R-:W-:-:S04]  /*bf90*/  LOP3.LUT R4, R23, 0x80000000, RZ, 0xc0, !PT ;  /* 0x8000000017047812 */ /* 0x000fc800078ec0ff */
[----:B------:R-:W-:-:S04]  /*bfa0*/  SHF.R.U32.HI R5, RZ, 0x18, R4 ;  /* 0x00000018ff057819 */ /* 0x000fc80000011604 */
[----:B------:R-:W-:-:S05]  /*bfb0*/  LOP3.LUT R5, R0, R5, RZ, 0xfc, !PT ;  /* 0x0000000500057212 */ /* 0x000fca00078efcff */
[----:B------:R-:W-:Y:S01]  /*bfc0*/  STG.E.U8 [R2.64], R5 ;  /* 0x0000000502007986 */ /* 0x000fe2000c101124 */
[----:B------:R-:W-:Y:S05]  /*bfd0*/  EXIT ;  /* 0x000000000000794d */ /* 0x000fea0003800000 */
.L_x_1600:
[----:B------:R-:W-:-:S05]  /*bfe0*/  HADD2.F32 R0, -RZ, R23.H0_H0 ;  /* 0x20000017ff007230 */ /* 0x000fca0000004100 */
[----:B------:R-:W-:-:S05]  /*bff0*/  F2FP.BF16.PACK_AB R0, RZ, R0 ;  /* 0x00000000ff00723e */ /* 0x000fca00000010ff */
[----:B------:R-:W-:Y:S01]  /*c000*/  STG.E.U16 [R2.64], R0 ;  /* 0x0000000002007986 */ /* 0x000fe2000c101524 */
[----:B------:R-:W-:Y:S05]  /*c010*/  EXIT ;  /* 0x000000000000794d */ /* 0x000fea0003800000 */
.L_x_1597:
        /* <DEDUP_REMOVED lines=12> */
.L_x_1609:
        /* <DEDUP_REMOVED lines=17> */
.L_x_1612:
[----:B------:R-:W-:-:S04]  /*c1f0*/  LOP3.LUT R0, R23, 0x80000000, RZ, 0xc0, !PT ;  /* 0x8000000017007812 */ /* 0x000fc800078ec0ff */
[----:B------:R-:W-:-:S04]  /*c200*/  SHF.R.U32.HI R5, RZ, 0x18, R0 ;  /* 0x00000018ff057819 */ /* 0x000fc80000011600 */
[----:B------:R-:W-:-:S04]  /*c210*/  LOP3.LUT R4, R4, R5, RZ, 0xfc, !PT ;  /* 0x0000000504047212 */ /* 0x000fc800078efcff */
[----:B------:R-:W-:Y:S02]  /*c220*/  PRMT R0, R4, 0x7610, R0 ;  /* 0x0000761004007816 */ /* 0x000fe40000000000 */
.L_x_1611:
[----:B------:R-:W-:Y:S05]  /*c230*/  BSYNC B0 ;  /* 0x0000000000007941 */ /* 0x000fea0003800000 */
.L_x_1610:
[----:B------:R-:W-:Y:S01]  /*c240*/  STG.E.U8 [R2.64], R0 ;  /* 0x0000000002007986 */ /* 0x000fe2000c101124 */
[----:B------:R-:W-:Y:S05]  /*c250*/  EXIT ;  /* 0x000000000000794d */ /* 0x000fea0003800000 */
.L_x_1608:
        /* <DEDUP_REMOVED lines=17> */
.L_x_1615:
[----:B------:R-:W-:-:S04]  /*c370*/  LOP3.LUT R0, R23, 0x80000000, RZ, 0xc0, !PT ;  /* 0x8000000017007812 */ /* 0x000fc800078ec0ff */
[----:B------:R-:W-:-:S04]  /*c380*/  SHF.R.U32.HI R5, RZ, 0x18, R0 ;  /* 0x00000018ff057819 */ /* 0x000fc80000011600 */
[----:B------:R-:W-:-:S04]  /*c390*/  LOP3.LUT R4, R4, R5, RZ, 0xfc, !PT ;  /* 0x0000000504047212 */ /* 0x000fc800078efcff */
[----:B------:R-:W-:Y:S02]  /*c3a0*/  PRMT R0, R4, 0x7610, R0 ;  /* 0x0000761004007816 */ /* 0x000fe40000000000 */
.L_x_1614:
[----:B------:R-:W-:Y:S05]  /*c3b0*/  BSYNC B0 ;  /* 0x0000000000007941 */ /* 0x000fea0003800000 */
.L_x_1613:
[----:B------:R-:W-:Y:S01]  /*c3c0*/  STG.E.U8 [R2.64], R0 ;  /* 0x0000000002007986 */ /* 0x000fe2000c101124 */
[----:B------:R-:W-:Y:S05]  /*c3d0*/  EXIT ;  /* 0x000000000000794d */ /* 0x000fea0003800000 */
.L_x_1607:
        /* <DEDUP_REMOVED lines=22> */
.L_x_1590:
        /* <DEDUP_REMOVED lines=20> */
.L_x_1617:
[----:B------:R-:W-:-:S06]  /*c680*/  HADD2.F32 R4, -RZ, R23.H0_H0 ;  /* 0x20000017ff047230 */ /* 0x000fcc0000004100 */
[----:B------:R-:W0:Y:S02]  /*c690*/  F2I.U64.TRUNC R4, R4 ;  /* 0x0000000400047311 */ /* 0x000e24000020d800 */
[----:B0-----:R-:W-:Y:S01]  /*c6a0*/  STG.E.64 [R2.64], R4 ;  /* 0x0000000402007986 */ /* 0x001fe2000c101b24 */
[----:B------:R-:W-:Y:S05]  /*c6b0*/  EXIT ;  /* 0x000000000000794d */ /* 0x000fea0003800000 */
.L_x_1616:
[----:B------:R-:W-:-:S06]  /*c6c0*/  HADD2.F32 R23, -RZ, R23.H0_H0 ;  /* 0x20000017ff177230 */ /* 0x000fcc0000004100 */
[----:B------:R-:W0:Y:S02]  /*c6d0*/  F2I.FTZ.U32.TRUNC.NTZ R23, R23 ;  /* 0x0000001700177305 */ /* 0x000e24000021f000 */
[----:B0-----:R-:W-:Y:S01]  /*c6e0*/  STG.E [R2.64], R23 ;  /* 0x0000001702007986 */ /* 0x001fe2000c101924 */
[----:B------:R-:W-:Y:S05]  /*c6f0*/  EXIT ;  /* 0x000000000000794d */ /* 0x000fea0003800000 */
.L_x_1618:
        /* <DEDUP_REMOVED lines=16> */
.L_x_5446:


//--------------------- .text._ZN2at6native18elementwise_kernelILi128ELi4EZNS0_22gpu_kernel_impl_nocastIZZZNS0_66_GLOBAL__N__d53a5ca4_28_ActivationLeakyReluKernel_cu_9e10b42f_310526leaky_relu_backward_kernelERNS_18TensorIteratorBaseERKN3c106ScalarEENKUlvE_clEvENKUlvE1_clEvEUlNS6_4HalfESC_E_EEvS5_RKT_EUliE_EEviT1_ --------------------------
	.section	.text._ZN2at6native18elementwise_kernelILi128ELi4EZNS0_22gpu_kernel_impl_nocastIZZZNS0_66_GLOBAL__N__d53a5ca4_28_ActivationLeakyReluKernel_cu_9e10b42f_310526leaky_relu_backward_kernelERNS_18TensorIteratorBaseERKN3c106ScalarEENKUlvE_clEvENKUlvE1_clEvEUlNS6_4HalfESC_E_EEvS5_RKT_EUliE_EEviT1_,"ax",@progbits
	.sectioninfo	@"SHI_REGISTERS=12"
	.align	128
        .global         _ZN2at6native18elementwise_kernelILi128ELi4EZNS0_22gpu_kernel_impl_nocastIZZZNS0_66_GLOBAL__N__d53a5ca4_28_ActivationLeakyReluKernel_cu_9e10b42f_310526leaky_relu_backward_kernelERNS_18TensorIteratorBaseERKN3c106ScalarEENKUlvE_clEvENKUlvE1_clEvEUlNS6_4HalfESC_E_EEvS5_RKT_EUliE_EEviT1_
        .type           _ZN2at6native18elementwise_kernelILi128ELi4EZNS0_22gpu_kernel_impl_nocastIZZZNS0_66_GLOBAL__N__d53a5ca4_28_ActivationLeakyReluKernel_cu_9e10b42f_310526leaky_relu_backward_kernelERNS_18TensorIteratorBaseERKN3c106ScalarEENKUlvE_clEvENKUlvE1_clEvEUlNS6_4HalfESC_E_EEvS5_RKT_EUliE_EEviT1_,@function
        .size           _ZN2at6native18elementwise_kernelILi128ELi4EZNS0_22gpu_kernel_impl_nocastIZZZNS0_66_GLOBAL__N__d53a5ca4_28_ActivationLeakyReluKernel_cu_9e10b42f_310526leaky_relu_backward_kernelERNS_18TensorIteratorBaseERKN3c106ScalarEENKUlvE_clEvENKUlvE1_clEvEUlNS6_4HalfESC_E_EEvS5_RKT_EUliE_EEviT1_,(.L_x_5447 - _ZN2at6native18elementwise_kernelILi128ELi4EZNS0_22gpu_kernel_impl_nocastIZZZNS0_66_GLOBAL__N__d53a5ca4_28_ActivationLeakyReluKernel_cu_9e10b42f_310526leaky_relu_backward_kernelERNS_18TensorIteratorBaseERKN3c106ScalarEENKUlvE_clEvENKUlvE1_clEvEUlNS6_4HalfESC_E_EEvS5_RKT_EUliE_EEviT1_)
        .other          _ZN2at6native18elementwise_kernelILi128ELi4EZNS0_22gpu_kernel_impl_nocastIZZZNS0_66_GLOBAL__N__d53a5ca4_28_ActivationLeakyReluKernel_cu_9e10b42f_310526leaky_relu_backward_kernelERNS_18TensorIteratorBaseERKN3c106ScalarEENKUlvE_clEvENKUlvE1_clEvEUlNS6_4HalfESC_E_EEvS5_RKT_EUliE_EEviT1_,@"STO_CUDA_ENTRY STV_DEFAULT"
_ZN2at6native18elementwise_kernelILi128ELi4EZNS0_22gpu_kernel_impl_nocastIZZZNS0_66_GLOBAL__N__d53a5ca4_28_ActivationLeakyReluKernel_cu_9e10b42f_310526leaky_relu_backward_kernelERNS_18TensorIteratorBaseERKN3c106ScalarEENKUlvE_clEvENKUlvE1_clEvEUlNS6_4HalfESC_E_EEvS5_RKT_EUliE_EEviT1_:
.text._ZN2at6native18elementwise_kernelILi128ELi4EZNS0_22gpu_kernel_impl_nocastIZZZNS0_66_GLOBAL__N__d53a5ca4_28_ActivationLeakyReluKernel_cu_9e10b42f_310526leaky_relu_backward_kernelERNS_18TensorIteratorBaseERKN3c106ScalarEENKUlvE_clEvENKUlvE1_clEvEUlNS6_4HalfESC_E_EEvS5_RKT_EUliE_EEviT1_:
        /* <DEDUP_REMOVED lines=261> */
.L_x_1621:
[----:B------:R-:W-:-:S04]  /*1050*/  IADD3 R4, P0, R4, c[0x0][0x3d0], RZ ;  /* 0x0000f40004047a10 */ /* 0x000fc80007f1e0ff */
[----:B------:R-:W-:-:S05]  /*1060*/  IADD3.X R5, RZ, c[0x0][0x3d4], RZ, P0, !PT ;  /* 0x0000f500ff057a10 */ /* 0x000fca00007fe4ff */
[----:B------:R-:W2:Y:S01]  /*1070*/  LDG.E.U16 R4, [R4.64] ;  /* 0x0000000404047981 */ /* 0x000ea2000c1e1500 */
[----:B------:R-:W-:-:S04]  /*1080*/  IADD3 R6, P0, R3, c[0x0][0x3d8], RZ ;  /* 0x0000f60003067a10 */ /* 0x000fc80007f1e0ff */
[----:B------:R-:W-:-:S05]  /*1090*/  IADD3.X R7, RZ, c[0x0][0x3dc], RZ, P0, !PT ;  /* 0x0000f700ff077a10 */ /* 0x000fca00007fe4ff */
[----:B------:R-:W3:Y:S01]  /*10a0*/  LDG.E.U16 R6, [R6.64] ;  /* 0x0000000406067981 */ /* 0x000ee2000c1e1500 */
[----:B------:R-:W-:Y:S01]  /*10b0*/  IADD3 R0, R0, 0x80, RZ ;  /* 0x0000008000007810 */ /* 0x000fe20007ffe0ff */
[----:B--2---:R-:W-:-:S05]  /*10c0*/  HADD2.F32 R3, -RZ, R4.H0_H0 ;  /* 0x20000004ff037230 */ /* 0x004fca0000004100 */
[----:B------:R-:W-:Y:S01]  /*10d0*/  FSETP.GT.FTZ.AND P0, PT, R3, RZ, PT ;  /* 0x000000ff0300720b */ /* 0x000fe20003f14000 */
[----:B---3--:R-:W-:-:S12]  /*10e0*/  HADD2.F32 R3, -RZ, R6.H0_H0 ;  /* 0x20000006ff037230 */ /* 0x008fd80000004100 */
[----:B------:R-:W-:Y:S01]  /*10f0*/  @!P0 FMUL.FTZ R3, R3, c[0x0][0x3e0] ;  /* 0x0000f80003038a20 */ /* 0x000fe20000410000 */
[----:B------:R-:W-:-:S04]  /*1100*/  IADD3 R2, P0, R2, c[0x0][0x3c8], RZ ;  /* 0x0000f20002027a10 */ /* 0x000fc80007f1e0ff */
[----:B------:R-:W-:Y:S02]  /*1110*/  F2FP.PACK_AB R5, RZ, R3 ;  /* 0x00000003ff05723e */ /* 0x000fe400000000ff */
[----:B------:R-:W-:-:S05]  /*1120*/  IADD3.X R3, RZ, c[0x0][0x3cc], RZ, P0, !PT ;  /* 0x0000f300ff037a10 */ /* 0x000fca00007fe4ff */
[----:B------:R0:W-:Y:S02]  /*1130*/  STG.E.U16 [R2.64], R5 ;  /* 0x0000000502007986 */ /* 0x0001e4000c101504 */
.L_x_1620:
[----:B------:R-:W-:Y:S05]  /*1140*/  BSYNC B0 ;  /* 0x0000000000007941 */ /* 0x000fea0003800000 */
.L_x_1619:
        /* <DEDUP_REMOVED lines=256> */
.L_x_1624:
        /* <DEDUP_REMOVED lines=270> */
.L_x_1625:
        /* <DEDUP_REMOVED lines=15> */
.L_x_1623:
[----:B------:R-:W-:Y:S05]  /*3320*/  BSYNC B0 ;  /* 0x0000000000007941 */ /* 0x000fea0003800000 */
.L_x_1622:
        /* <DEDUP_REMOVED lines=255> */
.L_x_1626:
[----:B------:R-:W-:-:S04]  /*4320*/  IADD3 R4, P0, R4, c[0x0][0x3d0], RZ ;  /* 0x0000f40004047a10 */ /* 0x000fc80007f1e0ff */
[----:B------:R-:W-:-:S05]  /*4330*/  IADD3.X R5, RZ, c[0x0][0x3d4], RZ, P0, !PT ;  /* 0x0000f500ff057a10 */ /* 0x000fca00007fe4ff */
[----:B------:R-:W2:Y:S01]  /*4340*/  LDG.E.U16 R4, [R4.64] ;  /* 0x0000000404047981 */ /* 0x000ea2000c1e1500 */
[----:B------:R-:W-:-:S04]  /*4350*/  IADD3 R6, P0, R3, c[0x0][0x3d8], RZ ;  /* 0x0000f60003067a10 */ /* 0x000fc80007f1e0ff */
[----:B------:R-:W-:-:S05]  /*4360*/  IADD3.X R7, RZ, c[0x0][0x3dc], RZ, P0, !PT ;  /* 0x0000f700ff077a10 */ /* 0x000fca00007fe4ff */
[----:B------:R-:W3:Y:S01]  /*4370*/  LDG.E.U16 R6, [R6.64] ;  /* 0x0000000406067981 */ /* 0x000ee2000c1e1500 */
[----:B--2---:R-:W-:-:S05]  /*4380*/  HADD2.F32 R0, -RZ, R4.H0_H0 ;  /* 0x20000004ff007230 */ /* 0x004fca0000004100 */
[----:B------:R-:W-:Y:S01]  /*4390*/  FSETP.GT.FTZ.AND P0, PT, R0, RZ, PT ;  /* 0x000000ff0000720b */ /* 0x000fe20003f14000 */
[----:B---3--:R-:W-:-:S12]  /*43a0*/  HADD2.F32 R0, -RZ, R6.H0_H0 ;  /* 0x20000006ff007230 */ /* 0x008fd80000004100 */
[----:B------:R-:W-:Y:S01]  /*43b0*/  @!P0 FMUL.FTZ R0, R0, c[0x0][0x3e0] ;  /* 0x0000f80000008a20 */ /* 0x000fe20000410000 */
[----:B------:R-:W-:-:S04]  /*43c0*/  IADD3 R2, P0, R2, c[0x0][0x3c8], RZ ;  /* 0x0000f20002027a10 */ /* 0x000fc80007f1e0ff */
[----:B------:R-:W-:Y:S02]  /*43d0*/  F2FP.PACK_AB R0, RZ, R0 ;  /* 0x00000000ff00723e */ /* 0x000fe400000000ff */
[----:B------:R-:W-:-:S05]  /*43e0*/  IADD3.X R3, RZ, c[0x0][0x3cc], RZ, P0, !PT ;  /* 0x0000f300ff037a10 */ /* 0x000fca00007fe4ff */
[----:B------:R-:W-:Y:S01]  /*43f0*/  STG.E.U16 [R2.64], R0 ;  /* 0x0000000002007986 */ /* 0x000fe2000c101504 */
[----:B------:R-:W-:Y:S05]  /*4400*/  EXIT ;  /* 0x000000000000794d */ /* 0x000fea0003800000 */
.L_x_1627:
        /* <DEDUP_REMOVED lines=15> */
.L_x_5447:


//--------------------- .text._ZN2at6native27unrolled_elementwise_kernelIZZZNS0_66_GLOBAL__N__d53a5ca4_28_ActivationLeakyReluKernel_cu_9e10b42f_310526leaky_relu_backward_kernelERNS_18TensorIteratorBaseERKN3c106ScalarEENKUlvE_clEvENKUlvE1_clEvEUlNS5_4HalfESB_E_St5arrayIPcLm3EELi4E23TrivialOffsetCalculatorILi2EjESG_ILi1EjENS0_6memory15LoadWithoutCastENSJ_16StoreWithoutCastEEEviT_T0_T2_T3_T4_T5_ --------------------------
	.section	.text._ZN2at6native27unrolled_elementwise_kernelIZZZNS0_66_GLOBAL__N__d53a5ca4_28_ActivationLeakyReluKernel_cu_9e10b42f_310526leaky_relu_backward_kernelERNS_18TensorIteratorBaseERKN3c106ScalarEENKUlvE_clEvENKUlvE1_clEvEUlNS5_4HalfESB_E_St5arrayIPcLm3EELi4E23TrivialOffsetCalculatorILi2EjESG_ILi1EjENS0_6memory15LoadWithoutCastENSJ_16StoreWithoutCastEEEviT_T0_T2_T3_T4_T5_,"ax",@progbits
	.sectioninfo	@"SHI_REGISTERS=28"
	.align	128
        .global         _ZN2at6native27unrolled_elementwise_kernelIZZZNS0_66_GLOBAL__N__d53a5ca4_28_ActivationLeakyReluKernel_cu_9e10b42f_310526leaky_relu_backward_kernelERNS_18TensorIteratorBaseERKN3c106ScalarEENKUlvE_clEvENKUlvE1_clEvEUlNS5_4HalfESB_E_St5arrayIPcLm3EELi4E23TrivialOffsetCalculatorILi2EjESG_ILi1EjENS0_6memory15LoadWithoutCastENSJ_16StoreWithoutCastEEEviT_T0_T2_T3_T4_T5_
        .type           _ZN2at6native27unrolled_elementwise_kernelIZZZNS0_66_GLOBAL__N__d53a5ca4_28_ActivationLeakyReluKernel_cu_9e10b42f_310526leaky_relu_backward_kernelERNS_18TensorIteratorBaseERKN3c106ScalarEENKUlvE_clEvENKUlvE1_clEvEUlNS5_4HalfESB_E_St5arrayIPcLm3EELi4E23TrivialOffsetCalculatorILi2EjESG_ILi1EjENS0_6memory15LoadWithoutCastENSJ_16StoreWithoutCastEEEviT_T0_T2_T3_T4_T5_,@function
        .size           _ZN2at6native27unrolled_elementwise_kernelIZZZNS0_66_GLOBAL__N__d53a5ca4_28_ActivationLeakyReluKernel_cu_9e10b42f_310526leaky_relu_backward_kernelERNS_18TensorIteratorBaseERKN3c106ScalarEENKUlvE_clEvENKUlvE1_clEvEUlNS5_4HalfESB_E_St5arrayIPcLm3EELi4E23TrivialOffsetCalculatorILi2EjESG_ILi1EjENS0_6memory15LoadWithoutCastENSJ_16StoreWithoutCastEEEviT_T0_T2_T3_T4_T5_,(.L_x_5448 - _ZN2at6native27unrolled_elementwise_kernelIZZZNS0_66_GLOBAL__N__d53a5ca4_28_ActivationLeakyReluKernel_cu_9e10b42f_310526leaky_relu_backward_kernelERNS_18TensorIteratorBaseERKN3c106ScalarEENKUlvE_clEvENKUlvE1_clEvEUlNS5_4HalfESB_E_St5arrayIPcLm3EELi4E23TrivialOffsetCalculatorILi2EjESG_ILi1EjENS0_6memory15LoadWithoutCastENSJ_16StoreWithoutCastEEEviT_T0_T2_T3_T4_T5_)
        .other          _ZN2at6native27unrolled_elementwise_kernelIZZZNS0_66_GLOBAL__N__d53a5ca4_28_ActivationLeakyReluKernel_cu_9e10b42f_310526leaky_relu_backward_kernelERNS_18TensorIteratorBaseERKN3c106ScalarEENKUlvE_clEvENKUlvE1_clEvEUlNS5_4HalfESB_E_St5arrayIPcLm3EELi4E23TrivialOffsetCalculatorILi2EjESG_ILi1EjENS0_6memory15LoadWithoutCastENSJ_16StoreWithoutCastEEEviT_T0_T2_T3_T4_T5_,@"STO_CUDA_ENTRY STV_DEFAULT"
_ZN2at6native27unrolled_elementwise_kernelIZZZNS0_66_GLOBAL__N__d53a5ca4_28_ActivationLeakyReluKernel_cu_9e10b42f_310526leaky_relu_backward_kernelERNS_18TensorIteratorBaseERKN3c106ScalarEENKUlvE_clEvENKUlvE1_clEvEUlNS5_4HalfESB_E_St5arrayIPcLm3EELi4E23TrivialOffsetCalculatorILi2EjESG_ILi1EjENS0_6memory15LoadWithoutCastENSJ_16StoreWithoutCastEEEviT_T0_T2_T3_T4_T5_:
.text._ZN2at6native27unrolled_elementwise_kernelIZZZNS0_66_GLOBAL__N__d53a5ca4_28_ActivationLeakyReluKernel_cu_9e10b42f_310526leaky_relu_backward_kernelERNS_18TensorIteratorBaseERKN3c106ScalarEENKUlvE_clEvENKUlvE1_clEvEUlNS5_4HalfESB_E_St5arrayIPcLm3EELi4E23TrivialOffsetCalculatorILi2EjESG_ILi1EjENS0_6memory15LoadWithoutCastENSJ_16StoreWithoutCastEEEviT_T0_T2_T3_T4_T5_:
[----:B------:R-:W-:Y:S02]  /*0000*/  IMAD.MOV.U32 R1, RZ, RZ, c[0x0][0x28] ;  /* 0x00000a00ff017624 */ /* 0x000fe400078e00ff */
[----:B------:R-:W0:Y:S01]  /*0010*/  S2R R0, SR_CTAID.X ;  /* 0x0000000000007919 */ /* 0x000e220000002500 */
[----:B------:R-:W-:Y:S01]  /*0020*/  IMAD.MOV.U32 R5, RZ, RZ, -0x200 ;  /* 0xfffffe00ff057424 */ /* 0x000fe200078e00ff */
[----:B------:R-:W-:Y:S01]  /*0030*/  PRMT R4, RZ, 0x7610, R4 ;  /* 0x00007610ff047816 */ /* 0x000fe20000000004 */
[----:B------:R-:W-:Y:S01]  /*0040*/  ULDC.64 UR4, c[0x0][0x118] ;  /* 0x0000460000047ab9 */ /* 0x000fe20000000a00 */
[----:B------:R-:W1:Y:S01]  /*0050*/  S2R R3, SR_TID.X ;  /* 0x0000000000037919 */ /* 0x000e620000002100 */
[----:B0-----:R-:W-:Y:S02]  /*0060*/  IMAD R2, R0, R5, c[0x0][0x160] ;  /* 0x0000580000027624 */ /* 0x001fe400078e0205 */
        /* <DEDUP_REMOVED lines=18> */
[----:B------:R4:W5:Y:S01]  /*0190*/  @!P1 LDG.E.U16 R5, [R18.64] ;  /* 0x0000000412059981 */ /* 0x000962000c1e1500 */
[----:B------:R-:W-:Y:S01]  /*01a0*/  @!P3 LEA R14, R0, R15, 0x9 ;  /* 0x0000000f000eb211 */ /* 0x000fe200078e48ff */
[----:B------:R-:W-:Y:S01]  /*01b0*/  @!P3 IMAD.MOV.U32 R23, RZ, RZ, 0x2 ;  /* 0x00000002ff17b424 */ /* 0x000fe200078e00ff */
[----:B------:R-:W-:-:S03]  /*01c0*/  @!P3 IADD3 R15, R15, 0x80, RZ ;  /* 0x000000800f0fb810 */ /* 0x000fc60007ffe0ff */
[----:B------:R-:W-:Y:S01]  /*01d0*/  @!P3 IMAD.WIDE.U32 R12, R14, R23, c[0x0][0x180] ;  /* 0x000060000e0cb625 */ /* 0x000fe200078e0017 */
[----:B------:R-:W-:-:S04]  /*01e0*/  ISETP.GE.AND P2, PT, R15, R2, PT ;  /* 0x000000020f00720c */ /* 0x000fc80003f46270 */
[----:B------:R1:W5:Y:S01]  /*01f0*/  @!P3 LDG.E.U16 R7, [R12.64] ;  /* 0x000000040c07b981 */ /* 0x000362000c1e1500 */
[----:B------:R-:W-:Y:S01]  /*0200*/  PRMT R10, RZ, 0x7610, R10 ;  /* 0x00007610ff0a7816 */ /* 0x000fe2000000000a */
[----:B0-----:R-:W-:-:S05]  /*0210*/  @!P3 IMAD.WIDE.U32 R8, R14, R23, c[0x0][0x188] ;  /* 0x000062000e08b625 */ /* 0x001fca00078e0017 */
[----:B------:R0:W5:Y:S01]  /*0220*/  @!P3 LDG.E.U16 R10, [R8.64] ;  /* 0x00000004080ab981 */ /* 0x000162000c1e1500 */
[----:B------:R-:W-:Y:S01]  /*0230*/  PRMT R14, RZ, 0x7610, R14 ;  /* 0x00007610ff0e7816 */ /* 0x000fe2000000000e */
[----:B------:R-:W-:-:S04]  /*0240*/  @!P1 IMAD.WIDE.U32 R22, R11, R22, c[0x0][0x188] ;  /* 0x000062000b169625 */ /* 0x000fc800078e0016 */
[--C-:B------:R-:W-:Y:S02]  /*0250*/  @!P2 IMAD R24, R0, 0x200, R15.reuse ;  /* 0x000002000018a824 */ /* 0x100fe400078e020f */
[----:B------:R-:W-:Y:S01]  /*0260*/  @!P2 IMAD.MOV.U32 R25, RZ, RZ, 0x2 ;  /* 0x00000002ff19a424 */ /* 0x000fe200078e00ff */
[----:B------:R-:W-:Y:S01]  /*0270*/  PRMT R15, RZ, 0x7610, R15 ;  /* 0x00007610ff0f7816 */ /* 0x000fe2000000000f */
[----:B------:R-:W5:Y:S02]  /*0280*/  @!P1 LDG.E.U16 R14, [R22.64] ;  /* 0x00000004160e9981 */ /* 0x000f64000c1e1500 */
[----:B------:R-:W-:Y:S01]  /*0290*/  @!P2 IMAD.WIDE.U32 R20, R24, R25, c[0x0][0x180] ;  /* 0x000060001814a625 */ /* 0x000fe200078e0019 */
[----:B-1----:R-:W-:-:S03]  /*02a0*/  PRMT R12, RZ, 0x7610, R12 ;  /* 0x00007610ff0c7816 */ /* 0x002fc6000000000c */
[----:B------:R-:W-:Y:S01]  /*02b0*/  @!P2 IMAD.WIDE.U32 R16, R24, R25, c[0x0][0x188] ;  /* 0x000062001810a625 */ /* 0x000fe200078e0019 */
[----:B------:R-:W5:Y:S04]  /*02c0*/  @!P2 LDG.E.U16 R15, [R20.64] ;  /* 0x00000004140fa981 */ /* 0x000f68000c1e1500 */
[----:B------:R-:W5:Y:S01]  /*02d0*/  @!P2 LDG.E.U16 R12, [R16.64] ;  /* 0x00000004100ca981 */ /* 0x000f62000c1e1500 */
[----:B------:R-:W-:-:S04]  /*02e0*/  MOV R11, R3 ;  /* 0x00000003000b7202 */ /* 0x000fc80000000f00 */
[C---:B----4-:R-:W-:Y:S02]  /*02f0*/  IADD3 R19, R11.reuse, 0x80, RZ ;  /* 0x000000800b137810 */ /* 0x050fe40007ffe0ff */
[----:B------:R-:W-:Y:S02]  /*0300*/  IADD3 R13, R11, 0x100, RZ ;  /* 0x000001000b0d7810 */ /* 0x000fe40007ffe0ff */
[-C--:B------:R-:W-:Y:S02]  /*0310*/  ISETP.GE.AND P4, PT, R19, R2.reuse, PT ;  /* 0x000000021300720c */ /* 0x080fe40003f86270 */
[----:B------:R-:W-:Y:S02]  /*0320*/  ISETP.GE.AND P3, PT, R13, R2, PT ;  /* 0x000000020d00720c */ /* 0x000fe40003f66270 */
[----:B0-----:R-:W-:Y:S01]  /*0330*/  IADD3 R9, R11, 0x180, RZ ;  /* 0x000001800b097810 */ /* 0x001fe20007ffe0ff */
[----:B------:R-:W-:-:S03]  /*0340*/  @!P0 IMAD.MOV.U32 R11, RZ, RZ, R19 ;  /* 0x000000ffff0b8224 */ /* 0x000fc600078e0013 */
[----:B------:R-:W-:Y:S01]  /*0350*/  ISETP.GE.AND P1, PT, R9, R2, PT ;  /* 0x000000020900720c */ /* 0x000fe20003f26270 */
[----:B------:R-:W-:Y:S01]  /*0360*/  BSSY B0, `(.L_x_1628) ;  /* 0x0000023000007945 */ /* 0x000fe20003800000 */
[----:B--2---:R-:W-:-:S05]  /*0370*/  @!P0 HADD2.F32 R4, -RZ, R4.H0_H0 ;  /* 0x20000004ff048230 */ /* 0x004fca0000004100 */
[----:B------:R-:W-:Y:S01]  /*0380*/  FSETP.GT.OR P2, PT, R4, RZ, P0 ;  /* 0x000000ff0400720b */ /* 0x000fe20000744400 */
[----:B------:R-:W-:Y:S01]  /*0390*/  @!P0 IMAD R4, R0, 0x200, R3 ;  /* 0x0000020000048824 */ /* 0x000fe200078e0203 */
[----:B---3--:R-:W-:Y:S02]  /*03a0*/  @!P0 HADD2.F32 R6, -RZ, R6.H0_H0 ;  /* 0x20000006ff068230 */ /* 0x008fe40000004100 */
[----:B-----5:R-:W-:-:S09]  /*03b0*/  @!P4 HADD2.F32 R5, -RZ, R5.H0_H0 ;  /* 0x20000005ff05c230 */ /* 0x020fd20000004100 */
[----:B------:R-:W-:Y:S01]  /*03c0*/  @!P2 FMUL.FTZ R6, R6, c[0x0][0x168] ;  /* 0x00005a000606aa20 */ /* 0x000fe20000410000 */
[----:B------:R-:W-:Y:S01]  /*03d0*/  FSETP.GT.OR P5, PT, R5, RZ, P4 ;  /* 0x000000ff0500720b */ /* 0x000fe200027a4400 */
[----:B------:R-:W-:Y:S01]  /*03e0*/  @!P0 IMAD.MOV.U32 R5, RZ, RZ, 0x2 ;  /* 0x00000002ff058424 */ /* 0x000fe200078e00ff */
[----:B------:R-:W-:Y:S02]  /*03f0*/  @!P3 HADD2.F32 R7, -RZ, R7.H0_H0 ;  /* 0x20000007ff07b230 */ /* 0x000fe40000004100 */
[----:B------:R-:W-:-:S03]  /*0400*/  @!P0 F2FP.PACK_AB R6, RZ, R6 ;  /* 0x00000006ff06823e */ /* 0x000fc600000000ff */
[----:B------:R-:W-:Y:S01]  /*0410*/  FSETP.GT.OR P6, PT, R7, RZ, P3 ;  /* 0x000000ff0700720b */ /* 0x000fe20001fc4400 */
[----:B------:R-:W-:Y:S01]  /*0420*/  @!P0 IMAD.WIDE.U32 R4, R4, R5, c[0x0][0x178] ;  /* 0x00005e0004048625 */ /* 0x000fe200078e0005 */
[----:B------:R-:W-:-:S04]  /*0430*/  @!P3 HADD2.F32 R10, -RZ, R10.H0_H0 ;  /* 0x2000000aff0ab230 */ /* 0x000fc80000004100 */
[----:B------:R0:W-:Y:S07]  /*0440*/  @!P0 STG.E.U16 [R4.64], R6 ;  /* 0x0000000604008986 */ /* 0x0001ee000c101504 */
[----:B------:R-:W-:Y:S01]  /*0450*/  @!P6 FMUL.FTZ R10, R10, c[0x0][0x168] ;  /* 0x00005a000a0aea20 */ /* 0x000fe20000410000 */
[----:B------:R-:W-:Y:S01]  /*0460*/  ISETP.GE.AND P6, PT, R11, R2, PT ;  /* 0x000000020b00720c */ /* 0x000fe20003fc6270 */
[----:B------:R-:W-:Y:S02]  /*0470*/  @!P4 HADD2.F32 R14, -RZ, R14.H0_H0 ;  /* 0x2000000eff0ec230 */ /* 0x000fe40000004100 */
[----:B------:R-:W-:-:S03]  /*0480*/  @!P1 HADD2.F32 R15, -RZ, R15.H0_H0 ;  /* 0x2000000fff0f9230 */ /* 0x000fc60000004100 */
[----:B------:R-:W-:Y:S01]  /*0490*/  @!P5 FMUL.FTZ R14, R14, c[0x0][0x168] ;  /* 0x00005a000e0eda20 */ /* 0x000fe20000410000 */
[----:B------:R-:W-:Y:S01]  /*04a0*/  @!P3 F2FP.PACK_AB R10, RZ, R10 ;  /* 0x0000000aff0ab23e */ /* 0x000fe200000000ff */
[----:B------:R-:W-:Y:S01]  /*04b0*/  @!P1 HADD2.F32 R12, -RZ, R12.H0_H0 ;  /* 0x2000000cff0c9230 */ /* 0x000fe20000004100 */
[----:B------:R-:W-:Y:S02]  /*04c0*/  FSETP.GT.OR P2, PT, R15, RZ, P1 ;  /* 0x000000ff0f00720b */ /* 0x000fe40000f44400 */
[----:B------:R-:W-:Y:S02]  /*04d0*/  @!P4 F2FP.PACK_AB R14, RZ, R14 ;  /* 0x0000000eff0ec23e */ /* 0x000fe400000000ff */
[----:B------:R-:W-:Y:S05]  /*04e0*/  @P6 BRA `(.L_x_1629) ;  /* 0x000000a000006947 */ /* 0x000fea0003800000 */
[----:B0-----:R-:W-:Y:S01]  /*04f0*/  IMAD R4, R0, 0x200, R11 ;  /* 0x0000020000047824 */ /* 0x001fe200078e020b */
[----:B------:R-:W-:Y:S01]  /*0500*/  IADD3 R11, R11, 0x80, RZ ;  /* 0x000000800b0b7810 */ /* 0x000fe20007ffe0ff */
[----:B------:R-:W-:-:S03]  /*0510*/  HFMA2.MMA R7, -RZ, RZ, 0, 1.1920928955078125e-07 ;  /* 0x00000002ff077435 */ /* 0x000fc600000001ff */
[----:B------:R-:W-:-:S07]  /*0520*/  ISETP.GE.AND P0, PT, R11, R2, PT ;  /* 0x000000020b00720c */ /* 0x000fce0003f06270 */
[----:B------:R-:W-:-:S05]  /*0530*/  IMAD.WIDE.U32 R4, R4, R7, c[0x0][0x178] ;  /* 0x00005e0004047625 */ /* 0x000fca00078e0007 */
[----:B------:R0:W-:Y:S01]  /*0540*/  STG.E.U16 [R4.64], R14 ;  /* 0x0000000e04007986 */ /* 0x0001e2000c101504 */
[----:B------:R-:W-:Y:S01]  /*0550*/  @!P0 IMAD R6, R0, 0x200, R11 ;  /* 0x0000020000068824 */ /* 0x000fe200078e020b */
[----:B------:R-:W-:-:S03]  /*0560*/  @!P0 IADD3 R11, R11, 0x80, RZ ;  /* 0x000000800b0b8810 */ /* 0x000fc60007ffe0ff */
[----:B------:R-:W-:-:S05]  /*0570*/  @!P0 IMAD.WIDE.U32 R6, R6, R7, c[0x0][0x178] ;  /* 0x00005e0006068625 */ /* 0x000fca00078e0007 */
[----:B------:R0:W-:Y:S02]  /*0580*/  @!P0 STG.E.U16 [R6.64], R10 ;  /* 0x0000000a06008986 */ /* 0x0001e4000c101504 */
.L_x_1629:
[----:B0-----:R-:W-:Y:S05]  /*0590*/  BSYNC B0 ;  /* 0x0000000000007941 */ /* 0x001fea0003800000 */
.L_x_1628:
[----:B------:R-:W-:Y:S01]  /*05a0*/  ISETP.GE.AND P0, PT, R11, R2, PT ;  /* 0x000000020b00720c */ /* 0x000fe20003f06270 */
[----:B------:R-:W-:-:S05]  /*05b0*/  @!P2 FMUL.FTZ R12, R12, c[0x0][0x168] ;  /* 0x00005a000c0caa20 */ /* 0x000fca0000410000 */
[----:B------:R-:W-:-:S07]  /*05c0*/  @!P1 F2FP.PACK_AB R12, RZ, R12 ;  /* 0x0000000cff0c923e */ /* 0x000fce00000000ff */
[----:B------:R-:W-:Y:S05]  /*05d0*/  @P0 EXIT ;  /* 0x000000000000094d */ /* 0x000fea0003800000 */
[----:B------:R-:W-:Y:S02]  /*05e0*/  IMAD R2, R0, 0x200, R11 ;  /* 0x0000020000027824 */ /* 0x000fe400078e020b */
[----:B------:R-:W-:-:S04]  /*05f0*/  IMAD.MOV.U32 R3, RZ, RZ, 0x2 ;  /* 0x00000002ff037424 */ /* 0x000fc800078e00ff */
[----:B------:R-:W-:-:S05]  /*0600*/  IMAD.WIDE.U32 R2, R2, R3, c[0x0][0x178] ;  /* 0x00005e0002027625 */ /* 0x000fca00078e0003 */
[----:B------:R-:W-:Y:S01]  /*0610*/  STG.E.U16 [R2.64], R12 ;  /* 0x0000000c02007986 */ /* 0x000fe2000c101504 */
[----:B------:R-:W-:Y:S05]  /*0620*/  EXIT ;  /* 0x000000000000794d */ /* 0x000fea0003800000 */
.L_x_1630:
        /* <DEDUP_REMOVED lines=13> */
.L_x_5448:


//--------------------- .text._ZN2at6native29vectorized_elementwise_kernelILi2EZZZNS0_66_GLOBAL__N__d53a5ca4_28_ActivationLeakyReluKernel_cu_9e10b42f_310526leaky_relu_backward_kernelERNS_18TensorIteratorBaseERKN3c106ScalarEENKUlvE_clEvENKUlvE1_clEvEUlNS5_4HalfESB_E_St5arrayIPcLm3EEEEviT0_T1_ --------------------------
	.section	.text._ZN2at6native29vectorized_elementwise_kernelILi2EZZZNS0_66_GLOBAL__N__d53a5ca4_28_ActivationLeakyReluKernel_cu_9e10b42f_310526leaky_relu_backward_kernelERNS_18TensorIteratorBaseERKN3c106ScalarEENKUlvE_clEvENKUlvE1_clEvEUlNS5_4HalfESB_E_St5arrayIPcLm3EEEEviT0_T1_,"ax",@progbits
	.sectioninfo	@"SHI_REGISTERS=32"
	.align	128
        .global         _ZN2at6native29vectorized_elementwise_kernelILi2EZZZNS0_66_GLOBAL__N__d53a5ca4_28_ActivationLeakyReluKernel_cu_9e10b42f_310526leaky_relu_backward_kernelERNS_18TensorIteratorBaseERKN3c106ScalarEENKUlvE_clEvENKUlvE1_clEvEUlNS5_4HalfESB_E_St5arrayIPcLm3EEEEviT0_T1_
        .type           _ZN2at6native29vectorized_elementwise_kernelILi2EZZZNS0_66_GLOBAL__N__d53a5ca4_28_ActivationLeakyReluKernel_cu_9e10b42f_310526leaky_relu_backward_kernelERNS_18TensorIteratorBaseERKN3c106ScalarEENKUlvE_clEvENKUlvE1_clEvEUlNS5_4HalfESB_E_St5arrayIPcLm3EEEEviT0_T1_,@function
        .size           _ZN2at6native29vectorized_elementwise_kernelILi2EZZZNS0_66_GLOBAL__N__d53a5ca4_28_ActivationLeakyReluKernel_cu_9e10b42f_310526leaky_relu_backward_kernelERNS_18TensorIteratorBaseERKN3c106ScalarEENKUlvE_clEvENKUlvE1_clEvEUlNS5_4HalfESB_E_St5arrayIPcLm3EEEEviT0_T1_,(.L_x_5449 - _ZN2at6native29vectorized_elementwise_kernelILi2EZZZNS0_66_GLOBAL__N__d53a5ca4_28_ActivationLeakyReluKernel_cu_9e10b42f_310526leaky_relu_backward_kernelERNS_18TensorIteratorBaseERKN3c106ScalarEENKUlvE_clEvENKUlvE1_clEvEUlNS5_4HalfESB_E_St5arrayIPcLm3EEEEviT0_T1_)
        .other          _ZN2at6native29vectorized_elementwise_kernelILi2EZZZNS0_66_GLOBAL__N__d53a5ca4_28_ActivationLeakyReluKernel_cu_9e10b42f_310526leaky_relu_backward_kernelERNS_18TensorIteratorBaseERKN3c106ScalarEENKUlvE_clEvENKUlvE1_clEvEUlNS5_4HalfESB_E_St5arrayIPcLm3EEEEviT0_T1_,@"STO_CUDA_ENTRY STV_DEFAULT"
_ZN2at6native29vectorized_elementwise_kernelILi2EZZZNS0_66_GLOBAL__N__d53a5ca4_28_ActivationLeakyReluKernel_cu_9e10b42f_310526leaky_relu_backward_kernelERNS_18TensorIteratorBaseERKN3c106ScalarEENKUlvE_clEvENKUlvE1_clEvEUlNS5_4HalfESB_E_St5arrayIPcLm3EEEEviT0_T1_:
.text._ZN2at6native29vectorized_elementwise_kernelILi2EZZZNS0_66_GLOBAL__N__d53a5ca4_28_ActivationLeakyReluKernel_cu_9e10b42f_310526leaky_relu_backward_kernelERNS_18TensorIteratorBaseERKN3c106ScalarEENKUlvE_clEvENKUlvE1_clEvEUlNS5_4HalfESB_E_St5arrayIPcLm3EEEEviT0_T1_:
        /* <DEDUP_REMOVED lines=9> */
[----:B------:R-:W-:-:S04]  /*0090*/  IMAD.WIDE R4, R0, R17, c[0x0][0x180] ;  /* 0x0000600000047625 */ /* 0x000fc800078e0211 */
[----:B------:R-:W-:-:S04]  /*00a0*/  IMAD.WIDE R6, R0, R17, c[0x0][0x188] ;  /* 0x0000620000067625 */ /* 0x000fc800078e0211 */
[----:B0-----:R-:W-:-:S05]  /*00b0*/  IMAD.WIDE.U32 R4, R2, 0x4, R4 ;  /* 0x0000000402047825 */ /* 0x001fca00078e0004 */
[----:B------:R-:W2:Y:S01]  /*00c0*/  LDG.E R8, [R4.64] ;  /* 0x0000000404087981 */ /* 0x000ea2000c1e1900 */
[----:B------:R-:W-:-:S03]  /*00d0*/  IMAD.WIDE.U32 R6, R2, 0x4, R6 ;  /* 0x0000000402067825 */ /* 0x000fc600078e0006 */
[----:B------:R-:W3:Y:S04]  /*00e0*/  LDG.E R10, [R4.64+0x200] ;  /* 0x00020004040a7981 */ /* 0x000ee8000c1e1900 */
[----:B------:R-:W4:Y:S04]  /*00f0*/  LDG.E R13, [R6.64] ;  /* 0x00000004060d7981 */ /* 0x000f28000c1e1900 */
[----:B------:R-:W5:Y:S04]  /*0100*/  LDG.E R11, [R4.64+0x400] ;  /* 0x00040004040b7981 */ /* 0x000f68000c1e1900 */
[----:B------:R5:W5:Y:S04]  /*0110*/  LDG.E R12, [R4.64+0x600] ;  /* 0x00060004040c7981 */ /* 0x000b68000c1e1900 */
[----:B------:R0:W5:Y:S04]  /*0120*/  LDG.E R14, [R6.64+0x200] ;  /* 0x00020004060e7981 */ /* 0x000168000c1e1900 */
[----:B------:R0:W5:Y:S04]  /*0130*/  LDG.E R15, [R6.64+0x400] ;  /* 0x00040004060f7981 */ /* 0x000168000c1e1900 */
[----:B------:R0:W5:Y:S01]  /*0140*/  LDG.E R16, [R6.64+0x600] ;  /* 0x0006000406107981 */ /* 0x000162000c1e1900 */
[----:B--2---:R-:W-:-:S05]  /*0150*/  HADD2.F32 R3, -RZ, R8.H0_H0 ;  /* 0x20000008ff037230 */ /* 0x004fca0000004100 */
[----:B------:R-:W-:Y:S01]  /*0160*/  FSETP.GT.FTZ.AND P6, PT, R3, RZ, PT ;  /* 0x000000ff0300720b */ /* 0x000fe20003fd4000 */
[----:B---3--:R-:W-:Y:S02]  /*0170*/  HADD2.F32 R9, -RZ, R10.H0_H0 ;  /* 0x2000000aff097230 */ /* 0x008fe40000004100 */
[----:B----4-:R-:W-:Y:S02]  /*0180*/  HADD2.F32 R3, -RZ, R13.H0_H0 ;  /* 0x2000000dff037230 */ /* 0x010fe40000004100 */
[----:B------:R-:W-:Y:S02]  /*0190*/  HADD2.F32 R8, -RZ, R8.H1_H1 ;  /* 0x30000008ff087230 */ /* 0x000fe40000004100 */
[----:B------:R-:W-:Y:S02]  /*01a0*/  HADD2.F32 R10, -RZ, R10.H1_H1 ;  /* 0x3000000aff0a7230 */ /* 0x000fe40000004100 */
[--C-:B-----5:R-:W-:Y:S02]  /*01b0*/  HADD2.F32 R4, -RZ, R11.reuse.H0_H0 ;  /* 0x2000000bff047230 */ /* 0x120fe40000004100 */
[----:B------:R-:W-:-:S02]  /*01c0*/  HADD2.F32 R5, -RZ, R11.H1_H1 ;  /* 0x3000000bff057230 */ /* 0x000fc40000004100 */
[--C-:B0-----:R-:W-:Y:S02]  /*01d0*/  HADD2.F32 R7, -RZ, R12.reuse.H0_H0 ;  /* 0x2000000cff077230 */ /* 0x101fe40000004100 */
[----:B------:R-:W-:Y:S01]  /*01e0*/  HADD2.F32 R6, -RZ, R12.H1_H1 ;  /* 0x3000000cff067230 */ /* 0x000fe20000004100 */
[----:B------:R-:W-:Y:S01]  /*01f0*/  @!P6 FMUL.FTZ R3, R3, c[0x0][0x168] ;  /* 0x00005a000303ea20 */ /* 0x000fe20000410000 */
[----:B------:R-:W-:Y:S02]  /*0200*/  FSETP.GT.FTZ.AND P5, PT, R8, RZ, PT ;  /* 0x000000ff0800720b */ /* 0x000fe40003fb4000 */
[----:B------:R-:W-:Y:S02]  /*0210*/  FSETP.GT.FTZ.AND P4, PT, R9, RZ, PT ;  /* 0x000000ff0900720b */ /* 0x000fe40003f94000 */
[----:B------:R-:W-:Y:S02]  /*0220*/  FSETP.GT.FTZ.AND P3, PT, R10, RZ, PT ;  /* 0x000000ff0a00720b */ /* 0x000fe40003f74000 */
[----:B------:R-:W-:-:S02]  /*0230*/  FSETP.GT.FTZ.AND P2, PT, R4, RZ, PT ;  /* 0x000000ff0400720b */ /* 0x000fc40003f54000 */
[----:B------:R-:W-:Y:S02]  /*0240*/  FSETP.GT.FTZ.AND P1, PT, R5, RZ, PT ;  /* 0x000000ff0500720b */ /* 0x000fe40003f34000 */
[----:B------:R-:W-:Y:S02]  /*0250*/  FSETP.GT.FTZ.AND P0, PT, R7, RZ, PT ;  /* 0x000000ff0700720b */ /* 0x000fe40003f14000 */
[----:B------:R-:W-:Y:S01]  /*0260*/  FSETP.GT.FTZ.AND P6, PT, R6, RZ, PT ;  /* 0x000000ff0600720b */ /* 0x000fe20003fd4000 */
[----:B------:R-:W-:Y:S01]  /*0270*/  IMAD.WIDE.U32 R4, R0, R17, c[0x0][0x178] ;  /* 0x00005e0000047625 */ /* 0x000fe200078e0011 */
[----:B------:R-:W-:Y:S02]  /*0280*/  HADD2.F32 R0, -RZ, R13.H1_H1 ;  /* 0x3000000dff007230 */ /* 0x000fe40000004100 */
[--C-:B------:R-:W-:Y:S02]  /*0290*/  HADD2.F32 R6, -RZ, R14.reuse.H0_H0 ;  /* 0x2000000eff067230 */ /* 0x100fe40000004100 */
[----:B------:R-:W-:-:S02]  /*02a0*/  HADD2.F32 R7, -RZ, R14.H1_H1 ;  /* 0x3000000eff077230 */ /* 0x000fc40000004100 */
[--C-:B------:R-:W-:Y:S02]  /*02b0*/  HADD2.F32 R8, -RZ, R15.reuse.H0_H0 ;  /* 0x2000000fff087230 */ /* 0x100fe40000004100 */
[----:B------:R-:W-:Y:S02]  /*02c0*/  HADD2.F32 R9, -RZ, R15.H1_H1 ;  /* 0x3000000fff097230 */ /* 0x000fe40000004100 */
[--C-:B------:R-:W-:Y:S02]  /*02d0*/  HADD2.F32 R10, -RZ, R16.reuse.H0_H0 ;  /* 0x20000010ff0a7230 */ /* 0x100fe40000004100 */
[----:B------:R-:W-:Y:S01]  /*02e0*/  HADD2.F32 R11, -RZ, R16.H1_H1 ;  /* 0x30000010ff0b7230 */ /* 0x000fe20000004100 */
[----:B------:R-:W-:Y:S02]  /*02f0*/  @!P5 FMUL.FTZ R0, R0, c[0x0][0x168] ;  /* 0x00005a000000da20 */ /* 0x000fe40000410000 */
[----:B------:R-:W-:Y:S02]  /*0300*/  @!P4 FMUL.FTZ R6, R6, c[0x0][0x168] ;  /* 0x00005a000606ca20 */ /* 0x000fe40000410000 */
[----:B------:R-:W-:-:S02]  /*0310*/  @!P3 FMUL.FTZ R7, R7, c[0x0][0x168] ;  /* 0x00005a000707ba20 */ /* 0x000fc40000410000 */
[----:B------:R-:W-:Y:S02]  /*0320*/  @!P2 FMUL.FTZ R8, R8, c[0x0][0x168] ;  /* 0x00005a000808aa20 */ /* 0x000fe40000410000 */
[----:B------:R-:W-:Y:S02]  /*0330*/  @!P1 FMUL.FTZ R9, R9, c[0x0][0x168] ;  /* 0x00005a0009099a20 */ /* 0x000fe40000410000 */
[----:B------:R-:W-:Y:S02]  /*0340*/  @!P0 FMUL.FTZ R10, R10, c[0x0][0x168] ;  /* 0x00005a000a0a8a20 */ /* 0x000fe40000410000 */
[----:B------:R-:W-:Y:S01]  /*0350*/  @!P6 FMUL.FTZ R11, R11, c[0x0][0x168] ;  /* 0x00005a000b0bea20 */ /* 0x000fe20000410000 */
[----:B------:R-:W-:Y:S01]  /*0360*/  F2FP.PACK_AB R3, R0, R3 ;  /* 0x000000030003723e */ /* 0x000fe200000000ff */
[----:B------:R-:W-:Y:S01]  /*0370*/  IMAD.WIDE R4, R2, 0x4, R4 ;  /* 0x0000000402047825 */ /* 0x000fe200078e0204 */
[----:B------:R-:W-:Y:S02]  /*0380*/  F2FP.PACK_AB R7, R7, R6 ;  /* 0x000000060707723e */ /* 0x000fe400000000ff */
[----:B------:R-:W-:-:S02]  /*0390*/  F2FP.PACK_AB R9, R9, R8 ;  /* 0x000000080909723e */ /* 0x000fc400000000ff */
[----:B------:R-:W-:Y:S01]  /*03a0*/  F2FP.PACK_AB R11, R11, R10 ;  /* 0x0000000a0b0b723e */ /* 0x000fe200000000ff */
[----:B------:R-:W-:Y:S04]  /*03b0*/  STG.E [R4.64], R3 ;  /* 0x0000000304007986 */ /* 0x000fe8000c101904 */
[----:B------:R-:W-:Y:S04]  /*03c0*/  STG.E [R4.64+0x200], R7 ;  /* 0x0002000704007986 */ /* 0x000fe8000c101904 */
[----:B------:R-:W-:Y:S04]  /*03d0*/  STG.E [R4.64+0x400], R9 ;  /* 0x0004000904007986 */ /* 0x000fe8000c101904 */
[----:B------:R-:W-:Y:S01]  /*03e0*/  STG.E [R4.64+0x600], R11 ;  /* 0x0006000b04007986 */ /* 0x000fe2000c101904 */
[----:B------:R-:W-:Y:S05]  /*03f0*/  EXIT ;  /* 0x000000000000794d */ /* 0x000fea0003800000 */
.L_x_1631:
[----:B------:R-:W0:Y:S01]  /*0400*/  S2R R15, SR_TID.X ;  /* 0x00000000000f7919 */ /* 0x000e220000002100 */
[----:B------:R-:W-:-:S02]  /*0410*/  PRMT R14, RZ, 0x7610, R14 ;  /* 0x00007610ff0e7816 */ /* 0x000fc4000000000e */
[----:B0-----:R-:W-:Y:S01]  /*0420*/  ISETP.GE.AND P1, PT, R15, R10, PT ;  /* 0x0000000a0f00720c */ /* 0x001fe20003f26270 */
[----:B------:R-:W-:-:S12]  /*0430*/  IMAD.MOV.U32 R21, RZ, RZ, R15 ;  /* 0x000000ffff157224 */ /* 0x000fd800078e000f */
[----:B------:R-:W-:Y:S01]  /*0440*/  @!P1 IMAD.IADD R2, R0, 0x1, R21 ;  /* 0x0000000100029824 */ /* 0x000fe200078e0215 */
[----:B------:R-:W-:-:S04]  /*0450*/  @!P1 IADD3 R21, R21, 0x80, RZ ;  /* 0x0000008015159810 */ /* 0x000fc80007ffe0ff */
        /* <DEDUP_REMOVED lines=10> */
[----:B------:R0:W2:Y:S01]  /*0500*/  @!P0 LDG.E.U16 R14, [R6.64] ;  /* 0x00000004060e8981 */ /* 0x0000a2000c1e1500 */
[----:B------:R-:W-:Y:S01]  /*0510*/  ISETP.GE.AND P3, PT, R21, R10, PT ;  /* 0x0000000a1500720c */ /* 0x000fe20003f66270 */
[----:B------:R-:W-:Y:S01]  /*0520*/  @!P2 IMAD.WIDE.U32 R4, R8, R9, c[0x0][0x180] ;  /* 0x000060000804a625 */ /* 0x000fe200078e0009 */
[----:B------:R-:W-:-:S04]  /*0530*/  PRMT R16, RZ, 0x7610, R16 ;  /* 0x00007610ff107816 */ /* 0x000fc80000000010 */
[----:B------:R1:W3:Y:S07]  /*0540*/  @!P2 LDG.E.U16 R11, [R4.64] ;  /* 0x00000004040ba981 */ /* 0x0002ee000c1e1500 */
[----:B------:R-:W-:Y:S01]  /*0550*/  @!P3 IMAD.IADD R25, R0, 0x1, R21 ;  /* 0x000000010019b824 */ /* 0x000fe200078e0215 */
[----:B------:R-:W-:-:S04]  /*0560*/  @!P3 IADD3 R21, R21, 0x80, RZ ;  /* 0x000000801515b810 */ /* 0x000fc80007ffe0ff */
[----:B------:R-:W-:Y:S01]  /*0570*/  ISETP.GE.AND P4, PT, R21, R10, PT ;  /* 0x0000000a1500720c */ /* 0x000fe20003f86270 */
[----:B------:R-:W-:Y:S01]  /*0580*/  @!P0 IMAD.WIDE.U32 R28, R28, R29, c[0x0][0x188] ;  /* 0x000062001c1c8625 */ /* 0x000fe200078e001d */
[----:B------:R-:W-:-:S03]  /*0590*/  PRMT R12, RZ, 0x7610, R12 ;  /* 0x00007610ff0c7816 */ /* 0x000fc6000000000c */
[----:B------:R-:W-:Y:S01]  /*05a0*/  @!P2 IMAD.WIDE.U32 R8, R8, R9, c[0x0][0x188] ;  /* 0x000062000808a625 */ /* 0x000fe200078e0009 */
[----:B------:R4:W5:Y:S03]  /*05b0*/  @!P0 LDG.E.U16 R16, [R28.64] ;  /* 0x000000041c108981 */ /* 0x000966000c1e1500 */
[----:B------:R-:W-:Y:S01]  /*05c0*/  @!P1 IMAD.MOV.U32 R3, RZ, RZ, 0x2 ;  /* 0x00000002ff039424 */ /* 0x000fe200078e00ff */
[----:B------:R-:W-:Y:S01]  /*05d0*/  PRMT R19, RZ, 0x7610, R19 ;  /* 0x00007610ff137816 */ /* 0x000fe20000000013 */
[----:B------:R1:W5:Y:S02]  /*05e0*/  @!P2 LDG.E.U16 R12, [R8.64] ;  /* 0x00000004080ca981 */ /* 0x000364000c1e1500 */
[----:B------:R-:W-:Y:S01]  /*05f0*/  @!P4 IMAD.IADD R24, R0, 0x1, R21 ;  /* 0x000000010018c824 */ /* 0x000fe200078e0215 */
[----:B------:R-:W-:Y:S01]  /*0600*/  @!P4 IADD3 R21, R21, 0x80, RZ ;  /* 0x000000801515c810 */ /* 0x000fe20007ffe0ff */
[----:B------:R-:W-:-:S03]  /*0610*/  @!P3 IMAD.MOV.U32 R26, RZ, RZ, 0x2 ;  /* 0x00000002ff1ab424 */ /* 0x000fc600078e00ff */
[----:B------:R-:W-:Y:S01]  /*0620*/  ISETP.GE.AND P0, PT, R21, R10, PT ;  /* 0x0000000a1500720c */ /* 0x000fe20003f06270 */
[----:B0-----:R-:W-:Y:S01]  /*0630*/  @!P1 IMAD.WIDE.U32 R6, R2, R3, c[0x0][0x180] ;  /* 0x0000600002069625 */ /* 0x001fe200078e0003 */
[----:B------:R-:W-:-:S03]  /*0640*/  PRMT R18, RZ, 0x7610, R18 ;  /* 0x00007610ff127816 */ /* 0x000fc60000000012 */
[----:B------:R-:W-:Y:S01]  /*0650*/  @!P3 IMAD.WIDE.U32 R22, R25, R26, c[0x0][0x180] ;  /* 0x000060001916b625 */ /* 0x000fe200078e001a */
[----:B------:R0:W5:Y:S03]  /*0660*/  @!P1 LDG.E.U16 R19, [R6.64] ;  /* 0x0000000406139981 */ /* 0x000166000c1e1500 */
[----:B------:R-:W-:Y:S01]  /*0670*/  @!P4 IMAD.MOV.U32 R27, RZ, RZ, 0x2 ;  /* 0x00000002ff1bc424 */ /* 0x000fe200078e00ff */
[----:B------:R0:W5:Y:S01]  /*0680*/  @!P3 LDG.E.U16 R18, [R22.64] ;  /* 0x000000041612b981 */ /* 0x000162000c1e1500 */
[----:B------:R-:W-:Y:S02]  /*0690*/  PRMT R17, RZ, 0x7610, R17 ;  /* 0x00007610ff117816 */ /* 0x000fe40000000011 */
[----:B-1----:R-:W-:Y:S01]  /*06a0*/  @!P0 IMAD.IADD R8, R0, 0x1, R21 ;  /* 0x0000000100088824 */ /* 0x002fe200078e0215 */
[----:B------:R-:W-:Y:S01]  /*06b0*/  @!P0 IADD3 R21, R21, 0x80, RZ ;  /* 0x0000008015158810 */ /* 0x000fe20007ffe0ff */
[----:B------:R-:W-:Y:S01]  /*06c0*/  @!P4 IMAD.WIDE.U32 R4, R24, R27, c[0x0][0x180] ;  /* 0x000060001804c625 */ /* 0x000fe200078e001b */
[----:B------:R-:W-:-:S03]  /*06d0*/  PRMT R13, RZ, 0x7610, R13 ;  /* 0x00007610ff0d7816 */ /* 0x000fc6000000000d */
[----:B------:R-:W-:Y:S01]  /*06e0*/  @!P1 IMAD.WIDE.U32 R2, R2, R3, c[0x0][0x188] ;  /* 0x0000620002029625 */ /* 0x000fe200078e0003 */
[----:B------:R-:W-:Y:S01]  /*06f0*/  ISETP.GE.AND P2, PT, R21, R10, PT ;  /* 0x0000000a1500720c */ /* 0x000fe20003f46270 */
[----:B------:R1:W5:Y:S02]  /*0700*/  @!P4 LDG.E.U16 R17, [R4.64] ;  /* 0x000000040411c981 */ /* 0x000364000c1e1500 */
[----:B------:R-:W-:Y:S01]  /*0710*/  @!P0 IMAD.MOV.U32 R9, RZ, RZ, 0x2 ;  /* 0x00000002ff098424 */ /* 0x000fe200078e00ff */
[----:B------:R-:W-:Y:S01]  /*0720*/  PRMT R20, RZ, 0x7610, R20 ;  /* 0x00007610ff147816 */ /* 0x000fe20000000014 */
[----:B0-----:R-:W-:Y:S01]  /*0730*/  @!P3 IMAD.WIDE.U32 R6, R25, R26, c[0x0][0x188] ;  /* 0x000062001906b625 */ /* 0x001fe200078e001a */
[----:B------:R-:W-:Y:S01]  /*0740*/  PRMT R22, RZ, 0x7610, R22 ;  /* 0x00007610ff167816 */ /* 0x000fe20000000016 */
[----:B------:R0:W5:Y:S02]  /*0750*/  @!P1 LDG.E.U16 R13, [R2.64] ;  /* 0x00000004020d9981 */ /* 0x000164000c1e1500 */
[----:B-1----:R-:W-:-:S02]  /*0760*/  @!P0 IMAD.WIDE.U32 R4, R8, R9, c[0x0][0x180] ;  /* 0x0000600008048625 */ /* 0x002fc400078e0009 */
[----:B------:R1:W5:Y:S04]  /*0770*/  @!P3 LDG.E.U16 R20, [R6.64] ;  /* 0x000000040614b981 */ /* 0x000368000c1e1500 */
[----:B------:R1:W5:Y:S01]  /*0780*/  @!P0 LDG.E.U16 R22, [R4.64] ;  /* 0x0000000404168981 */ /* 0x000362000c1e1500 */
[----:B0-----:R-:W-:Y:S01]  /*0790*/  @!P4 IMAD.WIDE.U32 R2, R24, R27, c[0x0][0x188] ;  /* 0x000062001802c625 */ /* 0x001fe200078e001b */
[----:B------:R-:W-:-:S03]  /*07a0*/  PRMT R25, RZ, 0x7610, R25 ;  /* 0x00007610ff197816 */ /* 0x000fc60000000019 */
[----:B------:R-:W-:Y:S02]  /*07b0*/  @!P2 IMAD.IADD R27, R0, 0x1, R21 ;  /* 0x00000001001ba824 */ /* 0x000fe400078e0215 */
[----:B----4-:R-:W-:Y:S01]  /*07c0*/  @!P2 IMAD.MOV.U32 R28, RZ, RZ, 0x2 ;  /* 0x00000002ff1ca424 */ /* 0x010fe200078e00ff */
[----:B------:R-:W-:Y:S01]  /*07d0*/  PRMT R24, RZ, 0x7610, R24 ;  /* 0x00007610ff187816 */ /* 0x000fe20000000018 */
[----:B-1----:R-:W-:-:S04]  /*07e0*/  @!P0 IMAD.WIDE.U32 R6, R8, R9, c[0x0][0x188] ;  /* 0x0000620008068625 */ /* 0x002fc800078e0009 */
[----:B------:R-:W-:Y:S01]  /*07f0*/  @!P2 IMAD.WIDE.U32 R8, R27, R28, c[0x0][0x180] ;  /* 0x000060001b08a625 */ /* 0x000fe200078e001c */
[----:B------:R0:W4:Y:S01]  /*0800*/  @!P0 LDG.E.U16 R25, [R6.64] ;  /* 0x0000000406198981 */ /* 0x000122000c1e1500 */
[----:B------:R-:W-:-:S03]  /*0810*/  PRMT R23, RZ, 0x7610, R23 ;  /* 0x00007610ff177816 */ /* 0x000fc60000000017 */
[----:B------:R1:W4:Y:S01]  /*0820*/  @!P2 LDG.E.U16 R24, [R8.64] ;  /* 0x000000040818a981 */ /* 0x000322000c1e1500 */
[----:B------:R-:W-:Y:S02]  /*0830*/  @!P2 IADD3 R21, R21, 0x80, RZ ;  /* 0x000000801515a810 */ /* 0x000fe40007ffe0ff */
[----:B------:R-:W-:Y:S01]  /*0840*/  PRMT R26, RZ, 0x7610, R26 ;  /* 0x00007610ff1a7816 */ /* 0x000fe2000000001a */
[----:B------:R0:W4:Y:S01]  /*0850*/  @!P4 LDG.E.U16 R23, [R2.64] ;  /* 0x000000040217c981 */ /* 0x000122000c1e1500 */
[----:B------:R-:W-:Y:S01]  /*0860*/  ISETP.GE.AND P0, PT, R21, R10, PT ;  /* 0x0000000a1500720c */ /* 0x000fe20003f06270 */
[----:B0-----:R-:W-:-:S05]  /*0870*/  @!P2 IMAD.WIDE.U32 R2, R27, R28, c[0x0][0x188] ;  /* 0x000062001b02a625 */ /* 0x001fca00078e001c */
[----:B------:R0:W4:Y:S07]  /*0880*/  @!P2 LDG.E.U16 R26, [R2.64] ;  /* 0x00000004021aa981 */ /* 0x00012e000c1e1500 */
[--C-:B------:R-:W-:Y:S02]  /*0890*/  @!P0 IMAD.IADD R27, R0, 0x1, R21.reuse ;  /* 0x00000001001b8824 */ /* 0x100fe400078e0215 */
[----:B------:R-:W-:Y:S01]  /*08a0*/  @!P0 IMAD.MOV.U32 R28, RZ, RZ, 0x2 ;  /* 0x00000002ff1c8424 */ /* 0x000fe200078e00ff */
[----:B------:R-:W-:-:S03]  /*08b0*/  PRMT R21, RZ, 0x7610, R21 ;  /* 0x00007610ff157816 */ /* 0x000fc60000000015 */
[----:B------:R-:W-:-:S05]  /*08c0*/  @!P0 IMAD.WIDE.U32 R4, R27, R28, c[0x0][0x180] ;  /* 0x000060001b048625 */ /* 0x000fca00078e001c */
[----:B------:R0:W4:Y:S01]  /*08d0*/  @!P0 LDG.E.U16 R21, [R4.64] ;  /* 0x0000000404158981 */ /* 0x000122000c1e1500 */
[----:B-1----:R-:W-:Y:S01]  /*08e0*/  PRMT R8, RZ, 0x7610, R8 ;  /* 0x00007610ff087816 */ /* 0x002fe20000000008 */
[----:B------:R-:W-:-:S05]  /*08f0*/  @!P0 IMAD.WIDE.U32 R6, R27, R28, c[0x0][0x188] ;  /* 0x000062001b068625 */ /* 0x000fca00078e001c */
[----:B------:R1:W4:Y:S01]  /*0900*/  @!P0 LDG.E.U16 R8, [R6.64] ;  /* 0x0000000406088981 */ /* 0x000322000c1e1500 */
[C---:B0-----:R-:W-:Y:S02]  /*0910*/  IADD3 R3, R15.reuse, 0x100, RZ ;  /* 0x000001000f037810 */ /* 0x041fe40007ffe0ff */
[----:B------:R-:W-:Y:S02]  /*0920*/  IADD3 R9, R15, 0x80, RZ ;  /* 0x000000800f097810 */ /* 0x000fe40007ffe0ff */
[-C--:B------:R-:W-:Y:S02]  /*0930*/  ISETP.GE.AND P4, PT, R3, R10.reuse, PT ;  /* 0x0000000a0300720c */ /* 0x080fe40003f86270 */
[----:B------:R-:W-:Y:S02]  /*0940*/  ISETP.GE.AND P5, PT, R9, R10, PT ;  /* 0x0000000a0900720c */ /* 0x000fe40003fa6270 */
[----:B------:R-:W-:-:S04]  /*0950*/  IADD3 R3, R15, 0x180, RZ ;  /* 0x000001800f037810 */ /* 0x000fc80007ffe0ff */
[----:B------:R-:W-:Y:S02]  /*0960*/  ISETP.GE.AND P0, PT, R3, R10, PT ;  /* 0x0000000a0300720c */ /* 0x000fe40003f06270 */
[----:B------:R-:W-:-:S04]  /*0970*/  IADD3 R5, R15, 0x200, RZ ;  /* 0x000002000f057810 */ /* 0x000fc80007ffe0ff */
[----:B------:R-:W-:Y:S02]  /*0980*/  ISETP.GE.AND P3, PT, R5, R10, PT ;  /* 0x0000000a0500720c */ /* 0x000fe40003f66270 */
[C---:B------:R-:W-:Y:S02]  /*0990*/  IADD3 R5, R15.reuse, 0x280, RZ ;  /* 0x000002800f057810 */ /* 0x040fe40007ffe0ff */
[----:B-1----:R-:W-:Y:S01]  /*09a0*/  IADD3 R7, R15, 0x380, RZ ;  /* 0x000003800f077810 */ /* 0x002fe20007ffe0ff */
[----:B------:R-:W-:Y:S01]  /*09b0*/  BSSY B0, `(.L_x_1632) ;  /* 0x0000060000007945 */ /* 0x000fe20003800000 */
[----:B------:R-:W-:Y:S01]  /*09c0*/  BSSY B1, `(.L_x_1633) ;  /* 0x0000058000017945 */ /* 0x000fe20003800000 */
[----:B--2---:R-:W-:Y:S02]  /*09d0*/  @!P5 HADD2.F32 R14, -RZ, R14.H0_H0 ;  /* 0x2000000eff0ed230 */ /* 0x004fe40000004100 */
[----:B---3--:R-:W-:-:S03]  /*09e0*/  @!P4 HADD2.F32 R11, -RZ, R11.H0_H0 ;  /* 0x2000000bff0bc230 */ /* 0x008fc60000004100 */
[----:B------:R-:W-:Y:S02]  /*09f0*/  FSETP.GT.OR P2, PT, R14, RZ, P5 ;  /* 0x000000ff0e00720b */ /* 0x000fe40002f44400 */
[----:B------:R-:W-:Y:S01]  /*0a00*/  FSETP.GT.OR P6, PT, R11, RZ, P4 ;  /* 0x000000ff0b00720b */ /* 0x000fe200027c4400 */
[----:B-----5:R-:W-:Y:S02]  /*0a10*/  @!P5 HADD2.F32 R2, -RZ, R16.H0_H0 ;  /* 0x20000010ff02d230 */ /* 0x020fe40000004100 */
[----:B------:R-:W-:-:S08]  /*0a20*/  @!P4 HADD2.F32 R3, -RZ, R12.H0_H0 ;  /* 0x2000000cff03c230 */ /* 0x000fd00000004100 */
[----:B------:R-:W-:Y:S02]  /*0a30*/  @!P2 FMUL.FTZ R2, R2, c[0x0][0x168] ;  /* 0x00005a000202aa20 */ /* 0x000fe40000410000 */
[----:B------:R-:W-:Y:S01]  /*0a40*/  @!P6 FMUL.FTZ R3, R3, c[0x0][0x168] ;  /* 0x00005a000303ea20 */ /* 0x000fe20000410000 */
[----:B------:R-:W-:-:S04]  /*0a50*/  @!P1 HADD2.F32 R19, -RZ, R19.H0_H0 ;  /* 0x20000013ff139230 */ /* 0x000fc80000004100 */
[----:B------:R-:W-:Y:S02]  /*0a60*/  @!P4 F2FP.PACK_AB R3, RZ, R3 ;  /* 0x00000003ff03c23e */ /* 0x000fe400000000ff */
[----:B------:R-:W-:Y:S01]  /*0a70*/  ISETP.GE.AND P4, PT, R5, R10, PT ;  /* 0x0000000a0500720c */ /* 0x000fe20003f86270 */
[----:B------:R-:W-:Y:S01]  /*0a80*/  @!P0 HADD2.F32 R18, -RZ, R18.H0_H0 ;  /* 0x20000012ff128230 */ /* 0x000fe20000004100 */
[----:B------:R-:W-:Y:S02]  /*0a90*/  FSETP.GT.OR P2, PT, R19, RZ, P1 ;  /* 0x000000ff1300720b */ /* 0x000fe40000f44400 */
[----:B------:R-:W-:Y:S02]  /*0aa0*/  @!P5 F2FP.PACK_AB R2, RZ, R2 ;  /* 0x00000002ff02d23e */ /* 0x000fe400000000ff */
[----:B------:R-:W-:Y:S02]  /*0ab0*/  FSETP.GT.OR P5, PT, R18, RZ, P0 ;  /* 0x000000ff1200720b */ /* 0x000fe400007a4400 */
[----:B------:R-:W-:Y:S01]  /*0ac0*/  IADD3 R5, R15, 0x300, RZ ;  /* 0x000003000f057810 */ /* 0x000fe20007ffe0ff */
[----:B------:R-:W-:-:S02]  /*0ad0*/  @!P1 HADD2.F32 R13, -RZ, R13.H0_H0 ;  /* 0x2000000dff0d9230 */ /* 0x000fc40000004100 */
[----:B------:R-:W-:-:S04]  /*0ae0*/  @!P0 HADD2.F32 R20, -RZ, R20.H0_H0 ;  /* 0x20000014ff148230 */ /* 0x000fc80000004100 */
[----:B------:R-:W-:Y:S01]  /*0af0*/  @!P2 FMUL.FTZ R13, R13, c[0x0][0x168] ;  /* 0x00005a000d0daa20 */ /* 0x000fe20000410000 */
[----:B------:R-:W-:Y:S01]  /*0b00*/  ISETP.GE.AND P2, PT, R5, R10, PT ;  /* 0x0000000a0500720c */ /* 0x000fe20003f46270 */
[----:B------:R-:W-:Y:S02]  /*0b10*/  @!P4 HADD2.F32 R22, -RZ, R22.H0_H0 ;  /* 0x20000016ff16c230 */ /* 0x000fe40000004100 */
[----:B------:R-:W-:-:S03]  /*0b20*/  @!P5 FMUL.FTZ R20, R20, c[0x0][0x168] ;  /* 0x00005a001414da20 */ /* 0x000fc60000410000 */
[----:B------:R-:W-:Y:S01]  /*0b30*/  FSETP.GT.OR P5, PT, R22, RZ, P4 ;  /* 0x000000ff1600720b */ /* 0x000fe200027a4400 */
[----:B----4-:R-:W-:-:S06]  /*0b40*/  @!P4 HADD2.F32 R6, -RZ, R25.H0_H0 ;  /* 0x20000019ff06c230 */ /* 0x010fcc0000004100 */
[----:B------:R-:W-:-:S06]  /*0b50*/  @!P2 HADD2.F32 R24, -RZ, R24.H0_H0 ;  /* 0x20000018ff18a230 */ /* 0x000fcc0000004100 */
[----:B------:R-:W-:Y:S01]  /*0b60*/  @!P5 FMUL.FTZ R6, R6, c[0x0][0x168] ;  /* 0x00005a000606da20 */ /* 0x000fe20000410000 */
[----:B------:R-:W-:Y:S01]  /*0b70*/  FSETP.GT.OR P5, PT, R24, RZ, P2 ;  /* 0x000000ff1800720b */ /* 0x000fe200017a4400 */
[----:B------:R-:W-:Y:S02]  /*0b80*/  @!P3 HADD2.F32 R17, -RZ, R17.H0_H0 ;  /* 0x20000011ff11b230 */ /* 0x000fe40000004100 */
[----:B------:R-:W-:-:S10]  /*0b90*/  @!P2 HADD2.F32 R5, -RZ, R26.H0_H0 ;  /* 0x2000001aff05a230 */ /* 0x000fd40000004100 */
[----:B------:R-:W-:Y:S01]  /*0ba0*/  @!P5 FMUL.FTZ R5, R5, c[0x0][0x168] ;  /* 0x00005a000505da20 */ /* 0x000fe20000410000 */
[----:B------:R-:W-:Y:S02]  /*0bb0*/  ISETP.GE.AND P5, PT, R7, R10, PT ;  /* 0x0000000a0700720c */ /* 0x000fe40003fa6270 */
[----:B------:R-:W-:Y:S01]  /*0bc0*/  FSETP.GT.OR P6, PT, R17, RZ, P3 ;  /* 0x000000ff1100720b */ /* 0x000fe20001fc4400 */
[----:B------:R-:W-:Y:S01]  /*0bd0*/  @!P1 IMAD.IADD R12, R0, 0x1, R15 ;  /* 0x00000001000c9824 */ /* 0x000fe200078e020f */
[----:B------:R-:W-:Y:S01]  /*0be0*/  @!P1 F2FP.PACK_AB R4, RZ, R13 ;  /* 0x0000000dff04923e */ /* 0x000fe200000000ff */
[----:B------:R-:W-:Y:S01]  /*0bf0*/  @!P1 IMAD.MOV.U32 R7, RZ, RZ, 0x2 ;  /* 0x00000002ff079424 */ /* 0x000fe200078e00ff */
[----:B------:R-:W-:Y:S01]  /*0c00*/  @!P3 HADD2.F32 R23, -RZ, R23.H0_H0 ;  /* 0x20000017ff17b230 */ /* 0x000fe20000004100 */
[----:B------:R-:W-:Y:S02]  /*0c10*/  @!P1 IMAD.MOV.U32 R15, RZ, RZ, R9 ;  /* 0x000000ffff0f9224 */ /* 0x000fe400078e0009 */
[----:B------:R-:W-:Y:S01]  /*0c20*/  @!P1 IMAD.WIDE.U32 R12, R12, R7, c[0x0][0x178] ;  /* 0x00005e000c0c9625 */ /* 0x000fe200078e0007 */
[----:B------:R-:W-:-:S03]  /*0c30*/  PRMT R7, R4, 0x7610, R7 ;  /* 0x0000761004077816 */ /* 0x000fc60000000007 */
[----:B------:R-:W-:Y:S02]  /*0c40*/  @!P5 HADD2.F32 R21, -RZ, R21.H0_H0 ;  /* 0x20000015ff15d230 */ /* 0x000fe40000004100 */
[----:B------:R-:W-:Y:S01]  /*0c50*/  @!P6 FMUL.FTZ R23, R23, c[0x0][0x168] ;  /* 0x00005a001717ea20 */ /* 0x000fe20000410000 */
[----:B------:R0:W-:Y:S02]  /*0c60*/  @!P1 STG.E.U16 [R12.64], R7 ;  /* 0x000000070c009986 */ /* 0x0001e4000c101504 */
[----:B------:R-:W-:Y:S02]  /*0c70*/  FSETP.GT.OR P6, PT, R21, RZ, P5 ;  /* 0x000000ff1500720b */ /* 0x000fe40002fc4400 */
[----:B------:R-:W-:Y:S01]  /*0c80*/  ISETP.GE.AND P1, PT, R15, R10, PT ;  /* 0x0000000a0f00720c */ /* 0x000fe20003f26270 */
[----:B------:R-:W-:Y:S01]  /*0c90*/  @!P5 HADD2.F32 R4, -RZ, R8.H0_H0 ;  /* 0x20000008ff04d230 */ /* 0x000fe20000004100 */
[----:B------:R-:W-:Y:S02]  /*0ca0*/  @!P0 F2FP.PACK_AB R20, RZ, R20 ;  /* 0x00000014ff14823e */ /* 0x000fe400000000ff */
[----:B------:R-:W-:-:S02]  /*0cb0*/  @!P3 F2FP.PACK_AB R23, RZ, R23 ;  /* 0x00000017ff17b23e */ /* 0x000fc400000000ff */
[----:B------:R-:W-:-:S05]  /*0cc0*/  @!P4 F2FP.PACK_AB R6, RZ, R6 ;  /* 0x00000006ff06c23e */ /* 0x000fca00000000ff */
[----:B------:R-:W-:Y:S01]  /*0cd0*/  @!P6 FMUL.FTZ R4, R4, c[0x0][0x168] ;  /* 0x00005a000404ea20 */ /* 0x000fe20000410000 */
[----:B------:R-:W-:-:S04]  /*0ce0*/  @!P2 F2FP.PACK_AB R5, RZ, R5 ;  /* 0x00000005ff05a23e */ /* 0x000fc800000000ff */
[----:B------:R-:W-:Y:S01]  /*0cf0*/  @!P5 F2FP.PACK_AB R4, RZ, R4 ;  /* 0x00000004ff04d23e */ /* 0x000fe200000000ff */
[----:B------:R-:W-:Y:S05]  /*0d00*/  @P1 BRA `(.L_x_1634) ;  /* 0x000000d000001947 */ /* 0x000fea0003800000 */
[----:B0-----:R-:W-:Y:S01]  /*0d10*/  IMAD.IADD R8, R0, 0x1, R15 ;  /* 0x0000000100087824 */ /* 0x001fe200078e020f */
[----:B------:R-:W-:Y:S01]  /*0d20*/  IADD3 R15, R15, 0x80, RZ ;  /* 0x000000800f0f7810 */ /* 0x000fe20007ffe0ff */
[----:B------:R-:W-:-:S03]  /*0d30*/  IMAD.MOV.U32 R9, RZ, RZ, 0x2 ;  /* 0x00000002ff097424 */ /* 0x000fc600078e00ff */
[----:B------:R-:W-:Y:S01]  /*0d40*/  ISETP.GE.AND P0, PT, R15, R10, PT ;  /* 0x0000000a0f00720c */ /* 0x000fe20003f06270 */
[----:B------:R-:W-:-:S05]  /*0d50*/  IMAD.WIDE.U32 R8, R8, R9, c[0x0][0x178] ;  /* 0x00005e0008087625 */ /* 0x000fca00078e0009 */
[----:B------:R0:W-:Y:S07]  /*0d60*/  STG.E.U16 [R8.64], R2 ;  /* 0x0000000208007986 */ /* 0x0001ee000c101504 */
[----:B------:R-:W-:Y:S05]  /*0d70*/  @P0 BRA `(.L_x_1635) ;  /* 0x000000d000000947 */ /* 0x000fea0003800000 */
[----:B0-----:R-:W-:Y:S01]  /*0d80*/  IMAD.IADD R2, R0, 0x1, R15 ;  /* 0x0000000100027824 */ /* 0x001fe200078e020f */
[----:B------:R-:W-:Y:S01]  /*0d90*/  PRMT R8, R3, 0x7610, R8 ;  /* 0x0000761003087816 */ /* 0x000fe20000000008 */
[----:B------:R-:W-:Y:S01]  /*0da0*/  IMAD.MOV.U32 R7, RZ, RZ, 0x2 ;  /* 0x00000002ff077424 */ /* 0x000fe200078e00ff */
[----:B------:R-:W-:-:S03]  /*0db0*/  IADD3 R15, R15, 0x80, RZ ;  /* 0x000000800f0f7810 */ /* 0x000fc60007ffe0ff */
[----:B------:R-:W-:-:S05]  /*0dc0*/  IMAD.WIDE.U32 R2, R2, R7, c[0x0][0x178] ;  /* 0x00005e0002027625 */ /* 0x000fca00078e0007 */
[----:B------:R0:W-:Y:S02]  /*0dd0*/  STG.E.U16 [R2.64], R8 ;  /* 0x0000000802007986 */ /* 0x0001e4000c101504 */
.L_x_1634:
[----:B0-----:R-:W-:-:S13]  /*0de0*/  ISETP.GE.AND P0, PT, R15, R10, PT ;  /* 0x0000000a0f00720c */ /* 0x001fda0003f06270 */
[----:B------:R-:W-:Y:S05]  /*0df0*/  @P0 BRA `(.L_x_1636) ;  /* 0x000000c000000947 */ /* 0x000fea0003800000 */
[----:B------:R-:W-:Y:S01]  /*0e00*/  IMAD.IADD R2, R0, 0x1, R15 ;  /* 0x0000000100027824 */ /* 0x000fe200078e020f */
[----:B------:R-:W-:Y:S01]  /*0e10*/  IADD3 R15, R15, 0x80, RZ ;  /* 0x000000800f0f7810 */ /* 0x000fe20007ffe0ff */
[----:B------:R-:W-:-:S04]  /*0e20*/  IMAD.MOV.U32 R3, RZ, RZ, 0x2 ;  /* 0x00000002ff037424 */ /* 0x000fc800078e00ff */
[----:B------:R-:W-:-:S05]  /*0e30*/  IMAD.WIDE.U32 R2, R2, R3, c[0x0][0x178] ;  /* 0x00005e0002027625 */ /* 0x000fca00078e0003 */
[----:B------:R0:W-:Y:S02]  /*0e40*/  STG.E.U16 [R2.64], R20 ;  /* 0x0000001402007986 */ /* 0x0001e4000c101504 */
.L_x_1635:
[----:B------:R-:W-:-:S13]  /*0e50*/  ISETP.GE.AND P0, PT, R15, R10, PT ;  /* 0x0000000a0f00720c */ /* 0x000fda0003f06270 */
[----:B------:R-:W-:Y:S05]  /*0e60*/  @P0 BRA `(.L_x_1637) ;  /* 0x000000d000000947 */ /* 0x000fea0003800000 */
[----:B0-----:R-:W-:Y:S01]  /*0e70*/  IMAD.IADD R2, R0, 0x1, R15 ;  /* 0x0000000100027824 */ /* 0x001fe200078e020f */
[----:B------:R-:W-:Y:S01]  /*0e80*/  IADD3 R15, R15, 0x80, RZ ;  /* 0x000000800f0f7810 */ /* 0x000fe20007ffe0ff */
[----:B------:R-:W-:-:S04]  /*0e90*/  IMAD.MOV.U32 R3, RZ, RZ, 0x2 ;  /* 0x00000002ff037424 */ /* 0x000fc800078e00ff */
[----:B------:R-:W-:-:S05]  /*0ea0*/  IMAD.WIDE.U32 R2, R2, R3, c[0x0][0x178] ;  /* 0x00005e0002027625 */ /* 0x000fca00078e0003 */
[----:B------:R0:W-:Y:S02]  /*0eb0*/  STG.E.U16 [R2.64], R23 ;  /* 0x0000001702007986 */ /* 0x0001e4000c101504 */
.L_x_1636:
[----:B------:R-:W-:-:S13]  /*0ec0*/  ISETP.GE.AND P0, PT, R15, R10, PT ;  /* 0x0000000a0f00720c */ /* 0x000fda0003f06270 */
[----:B------:R-:W-:Y:S01]  /*0ed0*/  @P0 BREAK B1 ;  /* 0x0000000000010942 */ /* 0x000fe20003800000 */
[----:B------:R-:W-:Y:S05]  /*0ee0*/  @P0 BRA `(.L_x_1638) ;  /* 0x000000c000000947 */ /* 0x000fea0003800000 */
[----:B0-----:R-:W-:Y:S01]  /*0ef0*/  IMAD.IADD R2, R0, 0x1, R15 ;  /* 0x0000000100027824 */ /* 0x001fe200078e020f */
[----:B------:R-:W-:Y:S01]  /*0f00*/  IADD3 R15, R15, 0x80, RZ ;  /* 0x000000800f0f7810 */ /* 0x000fe20007ffe0ff */
[----:B------:R-:W-:-:S04]  /*0f10*/  IMAD.MOV.U32 R3, RZ, RZ, 0x2 ;  /* 0x00000002ff037424 */ /* 0x000fc800078e00ff */
[----:B------:R-:W-:-:S05]  /*0f20*/  IMAD.WIDE.U32 R2, R2, R3, c[0x0][0x178] ;  /* 0x00005e0002027625 */ /* 0x000fca00078e0003 */
[----:B------:R0:W-:Y:S02]  /*0f30*/  STG.E.U16 [R2.64], R6 ;  /* 0x0000000602007986 */ /* 0x0001e4000c101504 */
.L_x_1637:
[----:B------:R-:W-:Y:S05]  /*0f40*/  BSYNC B1 ;  /* 0x0000000000017941 */ /* 0x000fea0003800000 */
.L_x_1633:
[----:B------:R-:W-:-:S13]  /*0f50*/  ISETP.GE.AND P0, PT, R15, R10, PT ;  /* 0x0000000a0f00720c */ /* 0x000fda0003f06270 */
[----:B0-----:R-:W-:Y:S01]  /*0f60*/  @!P0 IMAD.IADD R2, R0, 0x1, R15 ;  /* 0x0000000100028824 */ /* 0x001fe200078e020f */
[----:B------:R-:W-:Y:S01]  /*0f70*/  @!P0 IADD3 R15, R15, 0x80, RZ ;  /* 0x000000800f0f8810 */ /* 0x000fe20007ffe0ff */
[----:B------:R-:W-:-:S04]  /*0f80*/  @!P0 IMAD.MOV.U32 R3, RZ, RZ, 0x2 ;  /* 0x00000002ff038424 */ /* 0x000fc800078e00ff */
[----:B------:R-:W-:-:S05]  /*0f90*/  @!P0 IMAD.WIDE.U32 R2, R2, R3, c[0x0][0x178] ;  /* 0x00005e0002028625 */ /* 0x000fca00078e0003 */
[----:B------:R0:W-:Y:S02]  /*0fa0*/  @!P0 STG.E.U16 [R2.64], R5 ;  /* 0x0000000502008986 */ /* 0x0001e4000c101504 */
.L_x_1638:
[----:B------:R-:W-:Y:S05]  /*0fb0*/  BSYNC B0 ;  /* 0x0000000000007941 */ /* 0x000fea0003800000 */
.L_x_1632:
[----:B------:R-:W-:Y:S01]  /*0fc0*/  WARPSYNC 0xffffffff ;  /* 0xffffffff00007948 */ /* 0x000fe20003800000 */
[----:B------:R-:W-:-:S13]  /*0fd0*/  ISETP.GE.AND P0, PT, R15, R10, PT ;  /* 0x0000000a0f00720c */ /* 0x000fda0003f06270 */
[----:B------:R-:W-:Y:S05]  /*0fe0*/  @P0 EXIT ;  /* 0x000000000000094d */ /* 0x000fea0003800000 */
[----:B0-----:R-:W-:Y:S02]  /*0ff0*/  IMAD.IADD R2, R0, 0x1, R15 ;  /* 0x0000000100027824 */ /* 0x001fe400078e020f */
[----:B------:R-:W-:-:S04]  /*1000*/  IMAD.MOV.U32 R3, RZ, RZ, 0x2 ;  /* 0x00000002ff037424 */ /* 0x000fc800078e00ff */
[----:B------:R-:W-:-:S05]  /*1010*/  IMAD.WIDE.U32 R2, R2, R3, c[0x0][0x178] ;  /* 0x00005e0002027625 */ /* 0x000fca00078e0003 */
[----:B------:R-:W-:Y:S01]  /*1020*/  STG.E.U16 [R2.64], R4 ;  /* 0x0000000402007986 */ /* 0x000fe2000c101504 */
[----:B------:R-:W-:Y:S05]  /*1030*/  EXIT ;  /* 0x000000000000794d */ /* 0x000fea0003800000 */
.L_x_1639:
        /* <DEDUP_REMOVED lines=12> */
.L_x_5449:


//--------------------- .text._ZN2at6native29vectorized_elementwise_kernelILi4EZZZNS0_66_GLOBAL__N__d53a5ca4_28_ActivationLeakyReluKernel_cu_9e10b42f_310526leaky_relu_backward_kernelERNS_18TensorIteratorBaseERKN3c106ScalarEENKUlvE_clEvENKUlvE1_clEvEUlNS5_4HalfESB_E_St5arrayIPcLm3EEEEviT0_T1_ --------------------------
	.section	.text._ZN2at6native29vectorized_elementwise_kernelILi4EZZZNS0_66_GLOBAL__N__d53a5ca4_28_ActivationLeakyReluKernel_cu_9e10b42f_310526leaky_relu_backward_kernelERNS_18TensorIteratorBaseERKN3c106ScalarEENKUlvE_clEvENKUlvE1_clEvEUlNS5_4HalfESB_E_St5arrayIPcLm3EEEEviT0_T1_,"ax",@progbits
	.sectioninfo	@"SHI_REGISTERS=32"
	.align	128
        .global         _ZN2at6native29vectorized_elementwise_kernelILi4EZZZNS0_66_GLOBAL__N__d53a5ca4_28_ActivationLeakyReluKernel_cu_9e10b42f_310526leaky_relu_backward_kernelERNS_18TensorIteratorBaseERKN3c106ScalarEENKUlvE_clEvENKUlvE1_clEvEUlNS5_4HalfESB_E_St5arrayIPcLm3EEEEviT0_T1_
        .type           _ZN2at6native29vectorized_elementwise_kernelILi4EZZZNS0_66_GLOBAL__N__d53a5ca4_28_ActivationLeakyReluKernel_cu_9e10b42f_310526leaky_relu_backward_kernelERNS_18TensorIteratorBaseERKN3c106ScalarEENKUlvE_clEvENKUlvE1_clEvEUlNS5_4HalfESB_E_St5arrayIPcLm3EEEEviT0_T1_,@function
        .size           _ZN2at6native29vectorized_elementwise_kernelILi4EZZZNS0_66_GLOBAL__N__d53a5ca4_28_ActivationLeakyReluKernel_cu_9e10b42f_310526leaky_relu_backward_kernelERNS_18TensorIteratorBaseERKN3c106ScalarEENKUlvE_clEvENKUlvE1_clEvEUlNS5_4HalfESB_E_St5arrayIPcLm3EEEEviT0_T1_,(.L_x_5450 - _ZN2at6native29vectorized_elementwise_kernelILi4EZZZNS0_66_GLOBAL__N__d53a5ca4_28_ActivationLeakyReluKernel_cu_9e10b42f_310526leaky_relu_backward_kernelERNS_18TensorIteratorBaseERKN3c106ScalarEENKUlvE_clEvENKUlvE1_clEvEUlNS5_4HalfESB_E_St5arrayIPcLm3EEEEviT0_T1_)
        .other          _ZN2at6native29vectorized_elementwise_kernelILi4EZZZNS0_66_GLOBAL__N__d53a5ca4_28_ActivationLeakyReluKernel_cu_9e10b42f_310526leaky_relu_backward_kernelERNS_18TensorIteratorBaseERKN3c106ScalarEENKUlvE_clEvENKUlvE1_clEvEUlNS5_4HalfESB_E_St5arrayIPcLm3EEEEviT0_T1_,@"STO_CUDA_ENTRY STV_DEFAULT"
_ZN2at6native29vectorized_elementwise_kernelILi4EZZZNS0_66_GLOBAL__N__d53a5ca4_28_ActivationLeakyReluKernel_cu_9e10b42f_310526leaky_relu_backward_kernelERNS_18TensorIteratorBaseERKN3c106ScalarEENKUlvE_clEvENKUlvE1_clEvEUlNS5_4HalfESB_E_St5arrayIPcLm3EEEEviT0_T1_:
.text._ZN2at6native29vectorized_elementwise_kernelILi4EZZZNS0_66_GLOBAL__N__d53a5ca4_28_ActivationLeakyReluKernel_cu_9e10b42f_310526leaky_relu_backward_kernelERNS_18TensorIteratorBaseERKN3c106ScalarEENKUlvE_clEvENKUlvE1_clEvEUlNS5_4HalfESB_E_St5arrayIPcLm3EEEEviT0_T1_:
        /* <DEDUP_REMOVED lines=13> */
[----:B------:R-:W3:Y:S03]  /*00d0*/  LDG.E.64 R8, [R10.64+0x400] ;  /* 0x000400040a087981 */ /* 0x000ee6000c1e1b00 */
[----:B------:R-:W-:-:S05]  /*00e0*/  IMAD.WIDE.U32 R12, R6, 0x8, R2 ;  /* 0x00000008060c7825 */ /* 0x000fca00078e0002 */
[----:B------:R0:W4:Y:S04]  /*00f0*/  LDG.E.64 R4, [R12.64] ;  /* 0x000000040c047981 */ /* 0x000128000c1e1b00 */
[----:B------:R0:W5:Y:S01]  /*0100*/  LDG.E.64 R2, [R12.64+0x400] ;  /* 0x000400040c027981 */ /* 0x000162000c1e1b00 */
[----:B--2---:R-:W-:-:S05]  /*0110*/  HADD2.F32 R14, -RZ, R16.H0_H0 ;  /* 0x20000010ff0e7230 */ /* 0x004fca0000004100 */
[----:B------:R-:W-:Y:S01]  /*0120*/  FSETP.GT.FTZ.AND P6, PT, R14, RZ, PT ;  /* 0x000000ff0e00720b */ /* 0x000fe20003fd4000 */
[----:B------:R-:W-:Y:S02]  /*0130*/  HADD2.F32 R15, -RZ, R16.H1_H1 ;  /* 0x30000010ff0f7230 */ /* 0x000fe40000004100 */
[--C-:B---3--:R-:W-:Y:S02]  /*0140*/  HADD2.F32 R10, -RZ, R8.reuse.H0_H0 ;  /* 0x20000008ff0a7230 */ /* 0x108fe40000004100 */
[----:B------:R-:W-:Y:S02]  /*0150*/  HADD2.F32 R11, -RZ, R8.H1_H1 ;  /* 0x30000008ff0b7230 */ /* 0x000fe40000004100 */
[----:B------:R-:W-:Y:S02]  /*0160*/  HADD2.F32 R16, -RZ, R17.H0_H0 ;  /* 0x20000011ff107230 */ /* 0x000fe40000004100 */
[----:B0-----:R-:W-:Y:S02]  /*0170*/  HADD2.F32 R12, -RZ, R9.H0_H0 ;  /* 0x20000009ff0c7230 */ /* 0x001fe40000004100 */
[----:B----4-:R-:W-:-:S02]  /*0180*/  HADD2.F32 R8, -RZ, R4.H0_H0 ;  /* 0x20000004ff087230 */ /* 0x010fc40000004100 */
[----:B------:R-:W-:Y:S02]  /*0190*/  HADD2.F32 R17, -RZ, R17.H1_H1 ;  /* 0x30000011ff117230 */ /* 0x000fe40000004100 */
[----:B------:R-:W-:Y:S01]  /*01a0*/  HADD2.F32 R9, -RZ, R9.H1_H1 ;  /* 0x30000009ff097230 */ /* 0x000fe20000004100 */
[----:B------:R-:W-:Y:S01]  /*01b0*/  FSETP.GT.FTZ.AND P5, PT, R15, RZ, PT ;  /* 0x000000ff0f00720b */ /* 0x000fe20003fb4000 */
[----:B------:R-:W-:Y:S01]  /*01c0*/  @!P6 FMUL.FTZ R8, R8, c[0x0][0x168] ;  /* 0x00005a000808ea20 */ /* 0x000fe20000410000 */
[----:B------:R-:W-:Y:S02]  /*01d0*/  FSETP.GT.FTZ.AND P2, PT, R10, RZ, PT ;  /* 0x000000ff0a00720b */ /* 0x000fe40003f54000 */
[----:B------:R-:W-:Y:S02]  /*01e0*/  FSETP.GT.FTZ.AND P1, PT, R11, RZ, PT ;  /* 0x000000ff0b00720b */ /* 0x000fe40003f34000 */
[----:B------:R-:W-:Y:S02]  /*01f0*/  FSETP.GT.FTZ.AND P4, PT, R16, RZ, PT ;  /* 0x000000ff1000720b */ /* 0x000fe40003f94000 */
[----:B------:R-:W-:-:S02]  /*0200*/  FSETP.GT.FTZ.AND P3, PT, R17, RZ, PT ;  /* 0x000000ff1100720b */ /* 0x000fc40003f74000 */
[----:B------:R-:W-:Y:S02]  /*0210*/  FSETP.GT.FTZ.AND P0, PT, R12, RZ, PT ;  /* 0x000000ff0c00720b */ /* 0x000fe40003f14000 */
[----:B------:R-:W-:Y:S01]  /*0220*/  FSETP.GT.FTZ.AND P6, PT, R9, RZ, PT ;  /* 0x000000ff0900720b */ /* 0x000fe20003fd4000 */
[----:B------:R-:W-:Y:S02]  /*0230*/  HADD2.F32 R9, -RZ, R4.H1_H1 ;  /* 0x30000004ff097230 */ /* 0x000fe40000004100 */
[--C-:B------:R-:W-:Y:S02]  /*0240*/  HADD2.F32 R4, -RZ, R5.reuse.H0_H0 ;  /* 0x20000005ff047230 */ /* 0x100fe40000004100 */
[--C-:B-----5:R-:W-:Y:S02]  /*0250*/  HADD2.F32 R10, -RZ, R2.reuse.H0_H0 ;  /* 0x20000002ff0a7230 */ /* 0x120fe40000004100 */
[----:B------:R-:W-:Y:S02]  /*0260*/  HADD2.F32 R11, -RZ, R2.H1_H1 ;  /* 0x30000002ff0b7230 */ /* 0x000fe40000004100 */
[----:B------:R-:W-:-:S02]  /*0270*/  HADD2.F32 R5, -RZ, R5.H1_H1 ;  /* 0x30000005ff057230 */ /* 0x000fc40000004100 */
[--C-:B------:R-:W-:Y:S02]  /*0280*/  HADD2.F32 R12, -RZ, R3.reuse.H0_H0 ;  /* 0x20000003ff0c7230 */ /* 0x100fe40000004100 */
[----:B------:R-:W-:Y:S01]  /*0290*/  HADD2.F32 R13, -RZ, R3.H1_H1 ;  /* 0x30000003ff0d7230 */ /* 0x000fe20000004100 */
[----:B------:R-:W-:-:S04]  /*02a0*/  IMAD.WIDE.U32 R2, R0, R7, c[0x0][0x178] ;  /* 0x00005e0000027625 */ /* 0x000fc800078e0007 */
[----:B------:R-:W-:Y:S02]  /*02b0*/  @!P5 FMUL.FTZ R9, R9, c[0x0][0x168] ;  /* 0x00005a000909da20 */ /* 0x000fe40000410000 */
[----:B------:R-:W-:Y:S02]  /*02c0*/  @!P2 FMUL.FTZ R10, R10, c[0x0][0x168] ;  /* 0x00005a000a0aaa20 */ /* 0x000fe40000410000 */
[----:B------:R-:W-:Y:S02]  /*02d0*/  @!P1 FMUL.FTZ R11, R11, c[0x0][0x168] ;  /* 0x00005a000b0b9a20 */ /* 0x000fe40000410000 */
[----:B------:R-:W-:Y:S02]  /*02e0*/  @!P4 FMUL.FTZ R4, R4, c[0x0][0x168] ;  /* 0x00005a000404ca20 */ /* 0x000fe40000410000 */
[----:B------:R-:W-:Y:S02]  /*02f0*/  @!P3 FMUL.FTZ R5, R5, c[0x0][0x168] ;  /* 0x00005a000505ba20 */ /* 0x000fe40000410000 */
[----:B------:R-:W-:-:S02]  /*0300*/  @!P0 FMUL.FTZ R12, R12, c[0x0][0x168] ;  /* 0x00005a000c0c8a20 */ /* 0x000fc40000410000 */
[----:B------:R-:W-:Y:S01]  /*0310*/  @!P6 FMUL.FTZ R13, R13, c[0x0][0x168] ;  /* 0x00005a000d0dea20 */ /* 0x000fe20000410000 */
[----:B------:R-:W-:Y:S01]  /*0320*/  F2FP.PACK_AB R8, R9, R8 ;  /* 0x000000080908723e */ /* 0x000fe200000000ff */
[----:B------:R-:W-:Y:S01]  /*0330*/  IMAD.WIDE R2, R6, 0x8, R2 ;  /* 0x0000000806027825 */ /* 0x000fe200078e0202 */
[----:B------:R-:W-:Y:S02]  /*0340*/  F2FP.PACK_AB R10, R11, R10 ;  /* 0x0000000a0b0a723e */ /* 0x000fe400000000ff */
[----:B------:R-:W-:Y:S02]  /*0350*/  F2FP.PACK_AB R9, R5, R4 ;  /* 0x000000040509723e */ /* 0x000fe400000000ff */
[----:B------:R-:W-:-:S03]  /*0360*/  F2FP.PACK_AB R11, R13, R12 ;  /* 0x0000000c0d0b723e */ /* 0x000fc600000000ff */
[----:B------:R-:W-:Y:S04]  /*0370*/  STG.E.64 [R2.64], R8 ;  /* 0x0000000802007986 */ /* 0x000fe8000c101b04 */
[----:B------:R-:W-:Y:S01]  /*0380*/  STG.E.64 [R2.64+0x400], R10 ;  /* 0x0004000a02007986 */ /* 0x000fe2000c101b04 */
[----:B------:R-:W-:Y:S05]  /*0390*/  EXIT ;  /* 0x000000000000794d */ /* 0x000fea0003800000 */
.L_x_1640:
[----:B------:R-:W0:Y:S01]  /*03a0*/  S2R R15, SR_TID.X ;  /* 0x00000000000f7919 */ /* 0x000e220000002100 */
[----:B------:R-:W-:Y:S02]  /*03b0*/  PRMT R14, RZ, 0x7610, R14 ;  /* 0x00007610ff0e7816 */ /* 0x000fe4000000000e */
        /* <DEDUP_REMOVED lines=156> */
.L_x_1643:
[----:B0-----:R-:W-:-:S13]  /*0d80*/  ISETP.GE.AND P0, PT, R15, R10, PT ;  /* 0x0000000a0f00720c */ /* 0x001fda0003f06270 */
[----:B------:R-:W-:Y:S05]  /*0d90*/  @P0 BRA `(.L_x_1645) ;  /* 0x000000c000000947 */ /* 0x000fea0003800000 */
[----:B------:R-:W-:Y:S01]  /*0da0*/  IMAD.IADD R2, R0, 0x1, R15 ;  /* 0x0000000100027824 */ /* 0x000fe200078e020f */
[----:B------:R-:W-:Y:S01]  /*0db0*/  IADD3 R15, R15, 0x80, RZ ;  /* 0x000000800f0f7810 */ /* 0x000fe20007ffe0ff */
[----:B------:R-:W-:-:S04]  /*0dc0*/  IMAD.MOV.U32 R3, RZ, RZ, 0x2 ;  /* 0x00000002ff037424 */ /* 0x000fc800078e00ff */
[----:B------:R-:W-:-:S05]  /*0dd0*/  IMAD.WIDE.U32 R2, R2, R3, c[0x0][0x178] ;  /* 0x00005e0002027625 */ /* 0x000fca00078e0003 */
[----:B------:R0:W-:Y:S02]  /*0de0*/  STG.E.U16 [R2.64], R20 ;  /* 0x0000001402007986 */ /* 0x0001e4000c101504 */
.L_x_1644:
[----:B------:R-:W-:-:S13]  /*0df0*/  ISETP.GE.AND P0, PT, R15, R10, PT ;  /* 0x0000000a0f00720c */ /* 0x000fda0003f06270 */
[----:B------:R-:W-:Y:S05]  /*0e00*/  @P0 BRA `(.L_x_1646) ;  /* 0x000000d000000947 */ /* 0x000fea0003800000 */
[----:B0-----:R-:W-:Y:S01]  /*0e10*/  IMAD.IADD R2, R0, 0x1, R15 ;  /* 0x0000000100027824 */ /* 0x001fe200078e020f */
[----:B------:R-:W-:Y:S01]  /*0e20*/  IADD3 R15, R15, 0x80, RZ ;  /* 0x000000800f0f7810 */ /* 0x000fe20007ffe0ff */
[----:B------:R-:W-:-:S04]  /*0e30*/  IMAD.MOV.U32 R3, RZ, RZ, 0x2 ;  /* 0x00000002ff037424 */ /* 0x000fc800078e00ff */
[----:B------:R-:W-:-:S05]  /*0e40*/  IMAD.WIDE.U32 R2, R2, R3, c[0x0][0x178] ;  /* 0x00005e0002027625 */ /* 0x000fca00078e0003 */
[----:B------:R0:W-:Y:S02]  /*0e50*/  STG.E.U16 [R2.64], R23 ;  /* 0x0000001702007986 */ /* 0x0001e4000c101504 */
.L_x_1645:
        /* <DEDUP_REMOVED lines=8> */
.L_x_1646:
[----:B------:R-:W-:Y:S05]  /*0ee0*/  BSYNC B1 ;  /* 0x0000000000017941 */ /* 0x000fea0003800000 */
.L_x_1642:
[----:B------:R-:W-:-:S13]  /*0ef0*/  ISETP.GE.AND P0, PT, R15, R10, PT ;  /* 0x0000000a0f00720c */ /* 0x000fda0003f06270 */
[----:B0-----:R-:W-:Y:S01]  /*0f00*/  @!P0 IMAD.IADD R2, R0, 0x1, R15 ;  /* 0x0000000100028824 */ /* 0x001fe200078e020f */
[----:B------:R-:W-:Y:S01]  /*0f10*/  @!P0 IADD3 R15, R15, 0x80, RZ ;  /* 0x000000800f0f8810 */ /* 0x000fe20007ffe0ff */
[----:B------:R-:W-:-:S04]  /*0f20*/  @!P0 IMAD.MOV.U32 R3, RZ, RZ, 0x2 ;  /* 0x00000002ff038424 */ /* 0x000fc800078e00ff */
[----:B------:R-:W-:-:S05]  /*0f30*/  @!P0 IMAD.WIDE.U32 R2, R2, R3, c[0x0][0x178] ;  /* 0x00005e0002028625 */ /* 0x000fca00078e0003 */
[----:B------:R0:W-:Y:S02]  /*0f40*/  @!P0 STG.E.U16 [R2.64], R5 ;  /* 0x0000000502008986 */ /* 0x0001e4000c101504 */
.L_x_1647:
[----:B------:R-:W-:Y:S05]  /*0f50*/  BSYNC B0 ;  /* 0x0000000000007941 */ /* 0x000fea0003800000 */
.L_x_1641:
        /* <DEDUP_REMOVED lines=8> */
.L_x_1648:
        /* <DEDUP_REMOVED lines=10> */
.L_x_5450:


//--------------------- .text._ZN2at6native29vectorized_elementwise_kernelILi8EZZZNS0_66_GLOBAL__N__d53a5ca4_28_ActivationLeakyReluKernel_cu_9e10b42f_310526leaky_relu_backward_kernelERNS_18TensorIteratorBaseERKN3c106ScalarEENKUlvE_clEvENKUlvE1_clEvEUlNS5_4HalfESB_E_St5arrayIPcLm3EEEEviT0_T1_ --------------------------
	.section	.text._ZN2at6native29vectorized_elementwise_kernelILi8EZZZNS0_66_GLOBAL__N__d53a5ca4_28_ActivationLeakyReluKernel_cu_9e10b42f_310526leaky_relu_backward_kernelERNS_18TensorIteratorBaseERKN3c106ScalarEENKUlvE_clEvENKUlvE1_clEvEUlNS5_4HalfESB_E_St5arrayIPcLm3EEEEviT0_T1_,"ax",@progbits
	.sectioninfo	@"SHI_REGISTERS=4"
	.align	128
        .global         _ZN2at6native29vectorized_elementwise_kernelILi8EZZZNS0_66_GLOBAL__N__d53a5ca4_28_ActivationLeakyReluKernel_cu_9e10b42f_310526leaky_relu_backward_kernelERNS_18TensorIteratorBaseERKN3c106ScalarEENKUlvE_clEvENKUlvE1_clEvEUlNS5_4HalfESB_E_St5arrayIPcLm3EEEEviT0_T1_
        .type           _ZN2at6native29vectorized_elementwise_kernelILi8EZZZNS0_66_GLOBAL__N__d53a5ca4_28_ActivationLeakyReluKernel_cu_9e10b42f_310526leaky_relu_backward_kernelERNS_18TensorIteratorBaseERKN3c106ScalarEENKUlvE_clEvENKUlvE1_clEvEUlNS5_4HalfESB_E_St5arrayIPcLm3EEEEviT0_T1_,@function
        .size           _ZN2at6native29vectorized_elementwise_kernelILi8EZZZNS0_66_GLOBAL__N__d53a5ca4_28_ActivationLeakyReluKernel_cu_9e10b42f_310526leaky_relu_backward_kernelERNS_18TensorIteratorBaseERKN3c106ScalarEENKUlvE_clEvENKUlvE1_clEvEUlNS5_4HalfESB_E_St5arrayIPcLm3EEEEviT0_T1_,(.L_x_5451 - _ZN2at6native29vectorized_elementwise_kernelILi8EZZZNS0_66_GLOBAL__N__d53a5ca4_28_ActivationLeakyReluKernel_cu_9e10b42f_310526leaky_relu_backward_kernelERNS_18TensorIteratorBaseERKN3c106ScalarEENKUlvE_clEvENKUlvE1_clEvEUlNS5_4HalfESB_E_St5arrayIPcLm3EEEEviT0_T1_)
        .other          _ZN2at6native29vectorized_elementwise_kernelILi8EZZZNS0_66_GLOBAL__N__d53a5ca4_28_ActivationLeakyReluKernel_cu_9e10b42f_310526leaky_relu_backward_kernelERNS_18TensorIteratorBaseERKN3c106ScalarEENKUlvE_clEvENKUlvE1_clEvEUlNS5_4HalfESB_E_St5arrayIPcLm3EEEEviT0_T1_,@"STO_CUDA_ENTRY STV_DEFAULT"
_ZN2at6native29vectorized_elementwise_kernelILi8EZZZNS0_66_GLOBAL__N__d53a5ca4_28_ActivationLeakyReluKernel_cu_9e10b42f_310526leaky_relu_backward_kernelERNS_18TensorIteratorBaseERKN3c106ScalarEENKUlvE_clEvENKUlvE1_clEvEUlNS5_4HalfESB_E_St5arrayIPcLm3EEEEviT0_T1_:
.text._ZN2at6native29vectorized_elementwise_kernelILi8EZZZNS0_66_GLOBAL__N__d53a5ca4_28_ActivationLeakyReluKernel_cu_9e10b42f_310526leaky_relu_backward_kernelERNS_18TensorIteratorBaseERKN3c106ScalarEENKUlvE_clEvENKUlvE1_clEvEUlNS5_4HalfESB_E_St5arrayIPcLm3EEEEviT0_T1_:
[----:B------:R-:W-:Y:S02]  /*0000*/  MOV R1, c[0x0][0x28] ;  /* 0x00000a0000017a02 */ /* 0x000fe40000000f00 */
[----:B------:R-:W-:Y:S05]  /*0010*/  EXIT ;  /* 0x000000000000794d */ /* 0x000fea0003800000 */
.L_x_1649:
        /* <DEDUP_REMOVED lines=14> */
.L_x_5451:


//--------------------- .text._ZN2at6native18elementwise_kernelILi128ELi4EZNS0_15gpu_kernel_implIZZZNS0_66_GLOBAL__N__d53a5ca4_28_ActivationLeakyReluKernel_cu_9e10b42f_310526leaky_relu_backward_kernelERNS_18TensorIteratorBaseERKN3c106ScalarEENKUlvE_clEvENKUlvE0_clEvEUlffE_EEvS5_RKT_EUliE_EEviT1_ --------------------------
	.section	.text._ZN2at6native18elementwise_kernelILi128ELi4EZNS0_15gpu_kernel_implIZZZNS0_66_GLOBAL__N__d53a5ca4_28_ActivationLeakyReluKernel_cu_9e10b42f_310526leaky_relu_backward_kernelERNS_18TensorIteratorBaseERKN3c106ScalarEENKUlvE_clEvENKUlvE0_clEvEUlffE_EEvS5_RKT_EUliE_EEviT1_,"ax",@progbits
	.sectioninfo	@"SHI_REGISTERS=26"
	.align	128
        .global         _ZN2at6native18elementwise_kernelILi128ELi4EZNS0_15gpu_kernel_implIZZZNS0_66_GLOBAL__N__d53a5ca4_28_ActivationLeakyReluKernel_cu_9e10b42f_310526leaky_relu_backward_kernelERNS_18TensorIteratorBaseERKN3c106ScalarEENKUlvE_clEvENKUlvE0_clEvEUlffE_EEvS5_RKT_EUliE_EEviT1_
        .type           _ZN2at6native18elementwise_kernelILi128ELi4EZNS0_15gpu_kernel_implIZZZNS0_66_GLOBAL__N__d53a5ca4_28_ActivationLeakyReluKernel_cu_9e10b42f_310526leaky_relu_backward_kernelERNS_18TensorIteratorBaseERKN3c106ScalarEENKUlvE_clEvENKUlvE0_clEvEUlffE_EEvS5_RKT_EUliE_EEviT1_,@function
        .size           _ZN2at6native18elementwise_kernelILi128ELi4EZNS0_15gpu_kernel_implIZZZNS0_66_GLOBAL__N__d53a5ca4_28_ActivationLeakyReluKernel_cu_9e10b42f_310526leaky_relu_backward_kernelERNS_18TensorIteratorBaseERKN3c106ScalarEENKUlvE_clEvENKUlvE0_clEvEUlffE_EEvS5_RKT_EUliE_EEviT1_,(.L_x_5452 - _ZN2at6native18elementwise_kernelILi128ELi4EZNS0_15gpu_kernel_implIZZZNS0_66_GLOBAL__N__d53a5ca4_28_ActivationLeakyReluKernel_cu_9e10b42f_310526leaky_relu_backward_kernelERNS_18TensorIteratorBaseERKN3c106ScalarEENKUlvE_clEvENKUlvE0_clEvEUlffE_EEvS5_RKT_EUliE_EEviT1_)
        .other          _ZN2at6native18elementwise_kernelILi128ELi4EZNS0_15gpu_kernel_implIZZZNS0_66_GLOBAL__N__d53a5ca4_28_ActivationLeakyReluKernel_cu_9e10b42f_310526leaky_relu_backward_kernelERNS_18TensorIteratorBaseERKN3c106ScalarEENKUlvE_clEvENKUlvE0_clEvEUlffE_EEvS5_RKT_EUliE_EEviT1_,@"STO_CUDA_ENTRY STV_DEFAULT"
_ZN2at6native18elementwise_kernelILi128ELi4EZNS0_15gpu_kernel_implIZZZNS0_66_GLOBAL__N__d53a5ca4_28_ActivationLeakyReluKernel_cu_9e10b42f_310526leaky_relu_backward_kernelERNS_18TensorIteratorBaseERKN3c106ScalarEENKUlvE_clEvENKUlvE0_clEvEUlffE_EEvS5_RKT_EUliE_EEviT1_:
.text._ZN2at6native18elementwise_kernelILi128ELi4EZNS0_15gpu_kernel_implIZZZNS0_66_GLOBAL__N__d53a5ca4_28_ActivationLeakyReluKernel_cu_9e10b42f_310526leaky_relu_backward_kernelERNS_18TensorIteratorBaseERKN3c106ScalarEENKUlvE_clEvENKUlvE0_clEvEUlffE_EEvS5_RKT_EUliE_EEviT1_:
        /* <DEDUP_REMOVED lines=263> */
.L_x_1652:
[----:B------:R-:W0:Y:S01]  /*1070*/  LDC.U8 R5, c[0x0][0x3f1] ;  /* 0x0000fc40ff057b82 */ /* 0x000e220000000000 */
[----:B------:R-:W-:Y:S01]  /*1080*/  IADD3 R16, P1, R16, c[0x0][0x3c8], RZ ;  /* 0x0000f20010107a10 */ /* 0x000fe20007f3e0ff */
[----:B------:R-:W-:Y:S01]  /*1090*/  BSSY B6, `(.L_x_1653) ;  /* 0x00000df000067945 */ /* 0x000fe20003800000 */
        /* <DEDUP_REMOVED lines=15> */
[----:B--2---:R0:W1:Y:S01]  /*1190*/  I2F.S16 R23, R2 ;  /* 0x0000000200177306 */ /* 0x0040620000101400 */
[----:B------:R-:W-:Y:S05]  /*11a0*/  BRA `(.L_x_1659) ;  /* 0x00000cd000007947 */ /* 0x000fea0003800000 */
.L_x_1657:
[----:B------:R-:W2:Y:S02]  /*11b0*/  LDG.E.U8 R2, [R2.64] ;  /* 0x0000002402027981 */ /* 0x000ea4000c1e1100 */
[----:B--2---:R0:W1:Y:S01]  /*11c0*/  I2F.U16 R23, R2 ;  /* 0x0000000200177306 */ /* 0x0040620000101000 */
[----:B------:R-:W-:Y:S05]  /*11d0*/  BRA `(.L_x_1659) ;  /* 0x00000ca000007947 */ /* 0x000fea0003800000 */
.L_x_1656:
[----:B------:R-:W-:-:S13]  /*11e0*/  ISETP.NE.AND P0, PT, R4, 0x2, PT ;  /* 0x000000020400780c */ /* 0x000fda0003f05270 */
[----:B------:R-:W-:Y:S05]  /*11f0*/  @!P0 BRA `(.L_x_1660) ;  /* 0x000000a000008947 */ /* 0x000fea0003800000 */
[----:B------:R-:W-:-:S13]  /*1200*/  ISETP.NE.AND P0, PT, R4, 0x3, PT ;  /* 0x000000030400780c */ /* 0x000fda0003f05270 */
[----:B------:R-:W-:Y:S05]  /*1210*/  @!P0 BRA `(.L_x_1661) ;  /* 0x0000005000008947 */ /* 0x000fea0003800000 */
[----:B------:R-:W-:-:S13]  /*1220*/  ISETP.NE.AND P0, PT, R4, 0x4, PT ;  /* 0x000000040400780c */ /* 0x000fda0003f05270 */
[----:B------:R-:W-:Y:S05]  /*1230*/  @P0 BRA `(.L_x_1658) ;  /* 0x00000aa000000947 */ /* 0x000fea0003800000 */
[----:B------:R-:W2:Y:S02]  /*1240*/  LDG.E.64 R2, [R2.64] ;  /* 0x0000002402027981 */ /* 0x000ea4000c1e1b00 */
[----:B--2---:R0:W1:Y:S01]  /*1250*/  I2F.S64 R23, R2 ;  /* 0x0000000200177312 */ /* 0x0040620000301400 */
[----:B------:R-:W-:Y:S05]  /*1260*/  BRA `(.L_x_1659) ;  /* 0x00000c1000007947 */ /* 0x000fea0003800000 */
.L_x_1661:
[----:B------:R-:W2:Y:S02]  /*1270*/  LDG.E R2, [R2.64] ;  /* 0x0000002402027981 */ /* 0x000ea4000c1e1900 */
[----:B--2---:R0:W1:Y:S01]  /*1280*/  I2F R23, R2 ;  /* 0x0000000200177306 */ /* 0x0040620000201400 */
[----:B------:R-:W-:Y:S05]  /*1290*/  BRA `(.L_x_1659) ;  /* 0x00000be000007947 */ /* 0x000fea0003800000 */
.L_x_1660:
[----:B------:R-:W2:Y:S02]  /*12a0*/  LDG.E.U16 R2, [R2.64] ;  /* 0x0000002402027981 */ /* 0x000ea4000c1e1500 */
[----:B--2---:R0:W1:Y:S01]  /*12b0*/  I2F.S16 R23, R2 ;  /* 0x0000000200177306 */ /* 0x0040620000101400 */
[----:B------:R-:W-:Y:S05]  /*12c0*/  BRA `(.L_x_1659) ;  /* 0x00000bb000007947 */ /* 0x000fea0003800000 */
.L_x_1655:
[----:B------:R-:W-:-:S13]  /*12d0*/  ISETP.GT.AND P0, PT, R4, 0x6, PT ;  /* 0x000000060400780c */ /* 0x000fda0003f04270 */
[----:B------:R-:W-:Y:S05]  /*12e0*/  @P0 BRA `(.L_x_1662) ;  /* 0x0000009000000947 */ /* 0x000fea0003800000 */
[----:B------:R-:W-:-:S13]  /*12f0*/  ISETP.NE.AND P0, PT, R4, 0x5, PT ;  /* 0x000000050400780c */ /* 0x000fda0003f05270 */
[----:B------:R-:W-:Y:S05]  /*1300*/  @!P0 BRA `(.L_x_1663) ;  /* 0x0000004000008947 */ /* 0x000fea0003800000 */
[----:B------:R-:W-:-:S13]  /*1310*/  ISETP.NE.AND P0, PT, R4, 0x6, PT ;  /* 0x000000060400780c */ /* 0x000fda0003f05270 */
[----:B------:R-:W-:Y:S05]  /*1320*/  @P0 BRA `(.L_x_1658) ;  /* 0x000009b000000947 */ /* 0x000fea0003800000 */
[----:B------:R0:W5:Y:S01]  /*1330*/  LDG.E R23, [R2.64] ;  /* 0x0000002402177981 */ /* 0x000162000c1e1900 */
[----:B------:R-:W-:Y:S05]  /*1340*/  BRA `(.L_x_1659) ;  /* 0x00000b3000007947 */ /* 0x000fea0003800000 */
.L_x_1663:
[----:B------:R-:W2:Y:S02]  /*1350*/  LDG.E.U16 R2, [R2.64] ;  /* 0x0000002402027981 */ /* 0x000ea4000c1e1500 */
[----:B--2---:R-:W-:Y:S01]  /*1360*/  HADD2.F32 R23, -RZ, R2.H0_H0 ;  /* 0x20000002ff177230 */ /* 0x004fe20000004100 */
[----:B------:R-:W-:Y:S05]  /*1370*/  BRA `(.L_x_1659) ;  /* 0x00000b0000007947 */ /* 0x000fea0003800000 */
.L_x_1662:
[----:B------:R-:W-:-:S13]  /*1380*/  ISETP.NE.AND P0, PT, R4, 0x7, PT ;  /* 0x000000070400780c */ /* 0x000fda0003f05270 */
[----:B------:R-:W-:Y:S05]  /*1390*/  @!P0 BRA `(.L_x_1664) ;  /* 0x0000009000008947 */ /* 0x000fea0003800000 */
[----:B------:R-:W-:-:S13]  /*13a0*/  ISETP.NE.AND P0, PT, R4, 0x8, PT ;  /* 0x000000080400780c */ /* 0x000fda0003f05270 */
[----:B------:R-:W-:Y:S05]  /*13b0*/  @!P0 BRA `(.L_x_1665) ;  /* 0x0000004000008947 */ /* 0x000fea0003800000 */
[----:B------:R-:W-:-:S13]  /*13c0*/  ISETP.NE.AND P0, PT, R4, 0x9, PT ;  /* 0x000000090400780c */ /* 0x000fda0003f05270 */
[----:B------:R-:W-:Y:S05]  /*13d0*/  @P0 BRA `(.L_x_1658) ;  /* 0x0000090000000947 */ /* 0x000fea0003800000 */
[----:B------:R0:W5:Y:S01]  /*13e0*/  LDG.E R23, [R2.64] ;  /* 0x0000002402177981 */ /* 0x000162000c1e1900 */
[----:B------:R-:W-:Y:S05]  /*13f0*/  BRA `(.L_x_1659) ;  /* 0x00000a8000007947 */ /* 0x000fea0003800000 */
.L_x_1665:
[----:B------:R-:W2:Y:S02]  /*1400*/  LDG.E.U16 R2, [R2.64] ;  /* 0x0000002402027981 */ /* 0x000ea4000c1e1500 */
[----:B--2---:R-:W-:Y:S01]  /*1410*/  HADD2.F32 R23, -RZ, R2.H0_H0 ;  /* 0x20000002ff177230 */ /* 0x004fe20000004100 */
[----:B------:R-:W-:Y:S05]  /*1420*/  BRA `(.L_x_1659) ;  /* 0x00000a5000007947 */ /* 0x000fea0003800000 */
.L_x_1664:
[----:B------:R-:W2:Y:S02]  /*1430*/  LDG.E.64 R2, [R2.64] ;  /* 0x0000002402027981 */ /* 0x000ea4000c1e1b00 */
[----:B--2---:R-:W0:Y:S01]  /*1440*/  F2F.F32.F64 R23, R2 ;  /* 0x0000000200177310 */ /* 0x004e220000301000 */
[----:B------:R-:W0:-:S14]  /*1450*/  DSETP.GEU.AND P0, PT, |R2|, c[0x2][0x0], PT ;  /* 0x008000000200762a */ /* 0x000e1c0003f0e200 */
[----:B0-----:R-:W-:Y:S01]  /*1460*/  @!P0 FMUL R23, R23, 1.175494350822287508e-38 ;  /* 0x0080000017178820 */ /* 0x001fe20000400000 */
[----:B------:R-:W-:Y:S05]  /*1470*/  BRA `(.L_x_1659) ;  /* 0x00000a0000007947 */ /* 0x000fea0003800000 */
.L_x_1654:
        /* <DEDUP_REMOVED lines=10> */
[----:B------:R-:W-:Y:S01]  /*1520*/  FSEL R23, RZ, 1, !P0 ;  /* 0x3f800000ff177808 */ /* 0x000fe20004000000 */
[----:B------:R-:W-:Y:S05]  /*1530*/  BRA `(.L_x_1659) ;  /* 0x0000094000007947 */ /* 0x000fea0003800000 */
.L_x_1668:
[----:B------:R-:W2:Y:S02]  /*1540*/  LDG.E.64 R2, [R2.64] ;  /* 0x0000002402027981 */ /* 0x000ea4000c1e1b00 */
[----:B--2---:R-:W0:Y:S01]  /*1550*/  F2F.F32.F64 R23, R2 ;  /* 0x0000000200177310 */ /* 0x004e220000301000 */
[----:B------:R-:W0:-:S14]  /*1560*/  DSETP.GEU.AND P0, PT, |R2|, c[0x2][0x0], PT ;  /* 0x008000000200762a */ /* 0x000e1c0003f0e200 */
[----:B0-----:R-:W-:Y:S01]  /*1570*/  @!P0 FMUL R23, R23, 1.175494350822287508e-38 ;  /* 0x0080000017178820 */ /* 0x001fe20000400000 */
[----:B------:R-:W-:Y:S05]  /*1580*/  BRA `(.L_x_1659) ;  /* 0x000008f000007947 */ /* 0x000fea0003800000 */
.L_x_1667:
        /* <DEDUP_REMOVED lines=11> */
[----:B------:R-:W-:-:S04]  /*1640*/  IADD3 R2, R0, -0x1, RZ ;  /* 0xffffffff00027810 */ /* 0x000fc80007ffe0ff */
[----:B------:R-:W-:Y:S02]  /*1650*/  SHF.R.S32.HI R2, RZ, 0x1f, R2 ;  /* 0x0000001fff027819 */ /* 0x000fe40000011402 */
[----:B0-----:R-:W-:-:S04]  /*1660*/  IADD3 R4, -R4, 0x1f, RZ ;  /* 0x0000001f04047810 */ /* 0x001fc80007ffe1ff */
[C---:B------:R-:W-:Y:S02]  /*1670*/  ISETP.GT.U32.AND P0, PT, R4.reuse, 0x4, PT ;  /* 0x000000040400780c */ /* 0x040fe40003f04070 */
[----:B------:R-:W-:-:S04]  /*1680*/  IADD3 R4, R4, -0x4, RZ ;  /* 0xfffffffc04047810 */ /* 0x000fc80007ffe0ff */
[----:B------:R-:W-:Y:S02]  /*1690*/  SEL R5, R4, RZ, P0 ;  /* 0x000000ff04057207 */ /* 0x000fe40000000000 */
[----:B------:R-:W-:-:S03]  /*16a0*/  IADD3 R4, R0, 0x1000000, RZ ;  /* 0x0100000000047810 */ /* 0x000fc60007ffe0ff */
[----:B------:R-:W-:Y:S01]  /*16b0*/  IMAD R6, R5, R6, 0x3c000000 ;  /* 0x3c00000005067424 */ /* 0x000fe200078e0206 */
[----:B------:R-:W-:Y:S02]  /*16c0*/  SHF.L.U32 R5, R0, R5, RZ ;  /* 0x0000000500057219 */ /* 0x000fe400000006ff */
[----:B------:R-:W-:Y:S02]  /*16d0*/  SHF.R.S32.HI R4, RZ, 0x8, R4 ;  /* 0x00000008ff047819 */ /* 0x000fe40000011404 */
[----:B------:R-:W-:-:S04]  /*16e0*/  LEA.HI R5, R5, R6, RZ, 0x1c ;  /* 0x0000000605057211 */ /* 0x000fc800078fe0ff */
[----:B------:R-:W-:-:S04]  /*16f0*/  LOP3.LUT R5, R5, 0x7f800000, R4, 0xf8, !PT ;  /* 0x7f80000005057812 */ /* 0x000fc800078ef804 */
[----:B------:R-:W-:-:S04]  /*1700*/  LOP3.LUT R2, R5, R2, RZ, 0x30, !PT ;  /* 0x0000000205027212 */ /* 0x000fc800078e30ff */
[----:B------:R-:W-:Y:S01]  /*1710*/  LOP3.LUT R23, R2, 0x80000000, R23, 0xf8, !PT ;  /* 0x8000000002177812 */ /* 0x000fe200078ef817 */
[----:B------:R-:W-:Y:S05]  /*1720*/  BRA `(.L_x_1659) ;  /* 0x0000075000007947 */ /* 0x000fea0003800000 */
.L_x_1670:
        /* <DEDUP_REMOVED lines=11> */
[----:B------:R-:W-:Y:S01]  /*17e0*/  LOP3.LUT R23, R23, 0x80000000, R0, 0xf8, !PT ;  /* 0x8000000017177812 */ /* 0x000fe200078ef800 */
[----:B------:R-:W-:Y:S05]  /*17f0*/  BRA `(.L_x_1659) ;  /* 0x0000068000007947 */ /* 0x000fea0003800000 */
.L_x_1669:
[----:B------:R-:W2:Y:S02]  /*1800*/  LDG.E.U16 R2, [R2.64] ;  /* 0x0000002402027981 */ /* 0x000ea4000c1e1500 */
[----:B--2---:R-:W-:Y:S01]  /*1810*/  PRMT R23, RZ, 0x5410, R2 ;  /* 0x00005410ff177816 */ /* 0x004fe20000000002 */
[----:B------:R-:W-:Y:S05]  /*1820*/  BRA `(.L_x_1659) ;  /* 0x0000065000007947 */ /* 0x000fea0003800000 */
.L_x_1666:
        /* <DEDUP_REMOVED lines=9> */
[----:B--2---:R0:W1:Y:S01]  /*18c0*/  I2F.U16 R23, R2 ;  /* 0x0000000200177306 */ /* 0x0040620000101000 */
[----:B------:R-:W-:Y:S05]  /*18d0*/  BRA `(.L_x_1659) ;  /* 0x000005a000007947 */ /* 0x000fea0003800000 */
.L_x_1673:
[----:B------:R-:W2:Y:S01]  /*18e0*/  LDG.E.U8 R2, [R2.64] ;  /* 0x0000002402027981 */ /* 0x000ea2000c1e1100 */
        /* <DEDUP_REMOVED lines=19> */
.L_x_1675:
[----:B------:R-:W-:Y:S05]  /*1a20*/  BSYNC B0 ;  /* 0x0000000000007941 */ /* 0x000fea0003800000 */
.L_x_1674:
[----:B------:R-:W-:Y:S01]  /*1a30*/  IMAD.SHL.U32 R2, R2, 0x100000, RZ ;  /* 0x0010000002027824 */ /* 0x000fe200078e00ff */
[----:B------:R-:W-:-:S04]  /*1a40*/  LEA R0, R0, 0x3b800000, 0x17 ;  /* 0x3b80000000007811 */ /* 0x000fc800078eb8ff */
[----:B------:R-:W-:Y:S01]  /*1a50*/  LOP3.LUT R23, R0, R2, R23, 0xfe, !PT ;  /* 0x0000000200177212 */ /* 0x000fe200078efe17 */
[----:B------:R-:W-:Y:S05]  /*1a60*/  BRA `(.L_x_1659) ;  /* 0x0000041000007947 */ /* 0x000fea0003800000 */
.L_x_1672:
        /* <DEDUP_REMOVED lines=20> */
.L_x_1677:
[----:B------:R-:W-:Y:S05]  /*1bb0*/  BSYNC B0 ;  /* 0x0000000000007941 */ /* 0x000fea0003800000 */
.L_x_1676:
[----:B------:R-:W-:Y:S01]  /*1bc0*/  IMAD.SHL.U32 R2, R2, 0x200000, RZ ;  /* 0x0020000002027824 */ /* 0x000fe200078e00ff */
[----:B------:R-:W-:-:S04]  /*1bd0*/  LEA R0, R0, 0x37800000, 0x17 ;  /* 0x3780000000007811 */ /* 0x000fc800078eb8ff */
[----:B------:R-:W-:Y:S01]  /*1be0*/  LOP3.LUT R23, R0, R2, R23, 0xfe, !PT ;  /* 0x0000000200177212 */ /* 0x000fe200078efe17 */
[----:B------:R-:W-:Y:S05]  /*1bf0*/  BRA `(.L_x_1659) ;  /* 0x0000028000007947 */ /* 0x000fea0003800000 */
.L_x_1671:
[----:B------:R-:W-:-:S13]  /*1c00*/  ISETP.NE.AND P0, PT, R4, 0x1c, PT ;  /* 0x0000001c0400780c */ /* 0x000fda0003f05270 */
[----:B------:R-:W-:Y:S05]  /*1c10*/  @!P0 BRA `(.L_x_1678) ;  /* 0x0000024000008947 */ /* 0x000fea0003800000 */
[----:B------:R-:W-:-:S13]  /*1c20*/  ISETP.NE.AND P0, PT, R4, 0x1d, PT ;  /* 0x0000001d0400780c */ /* 0x000fda0003f05270 */
[----:B------:R-:W-:Y:S05]  /*1c30*/  @!P0 BRA `(.L_x_1679) ;  /* 0x000001f000008947 */ /* 0x000fea0003800000 */
[----:B------:R-:W-:-:S13]  /*1c40*/  ISETP.NE.AND P0, PT, R4, 0x2c, PT ;  /* 0x0000002c0400780c */ /* 0x000fda0003f05270 */
[----:B------:R-:W-:Y:S05]  /*1c50*/  @P0 BRA `(.L_x_1658) ;  /* 0x0000008000000947 */ /* 0x000fea0003800000 */
[----:B------:R-:W2:Y:S01]  /*1c60*/  LDG.E.U8 R2, [R2.64] ;  /* 0x0000002402027981 */ /* 0x000ea2000c1e1100 */
[----:B------:R-:W-:Y:S01]  /*1c70*/  IMAD.MOV.U32 R23, RZ, RZ, 0x400000 ;  /* 0x00400000ff177424 */ /* 0x000fe200078e00ff */
[----:B--2---:R-:W-:-:S13]  /*1c80*/  ISETP.NE.AND P0, PT, R2, RZ, PT ;  /* 0x000000ff0200720c */ /* 0x004fda0003f05270 */
[----:B------:R-:W-:Y:S05]  /*1c90*/  @!P0 BRA `(.L_x_1659) ;  /* 0x000001e000008947 */ /* 0x000fea0003800000 */
[----:B------:R-:W-:-:S13]  /*1ca0*/  ISETP.NE.AND P0, PT, R2, 0xff, PT ;  /* 0x000000ff0200780c */ /* 0x000fda0003f05270 */
[----:B------:R-:W-:Y:S02]  /*1cb0*/  @!P0 IMAD.MOV.U32 R23, RZ, RZ, 0x7f800001 ;  /* 0x7f800001ff178424 */ /* 0x000fe400078e00ff */
[----:B------:R-:W-:Y:S01]  /*1cc0*/  @P0 IMAD.SHL.U32 R23, R2, 0x800000, RZ ;  /* 0x0080000002170824 */ /* 0x000fe200078e00ff */
[----:B------:R-:W-:Y:S05]  /*1cd0*/  BRA `(.L_x_1659) ;  /* 0x000001a000007947 */ /* 0x000fea0003800000 */
.L_x_1658:
        /* <DEDUP_REMOVED lines=18> */
[----:B0-----:R-:W-:Y:S05]  /*1e00*/  CALL.ABS.NOINC R2 ;  /* 0x0000000002007343 */ /* 0x001fea0003c00000 */
[----:B------:R-:W-:Y:S01]  /*1e10*/  IMAD.MOV.U32 R23, RZ, RZ, RZ ;  /* 0x000000ffff177224 */ /* 0x000fe200078e00ff */
[----:B------:R-:W-:Y:S05]  /*1e20*/  BRA `(.L_x_1659) ;  /* 0x0000005000007947 */ /* 0x000fea0003800000 */
.L_x_1679:
[----:B------:R-:W2:Y:S02]  /*1e30*/  LDG.E.64 R2, [R2.64] ;  /* 0x0000002402027981 */ /* 0x000ea4000c1e1b00 */
[----:B--2---:R0:W1:Y:S01]  /*1e40*/  I2F.U64 R23, R2 ;  /* 0x0000000200177312 */ /* 0x0040620000301000 */
[----:B------:R-:W-:Y:S05]  /*1e50*/  BRA `(.L_x_1659) ;  /* 0x0000002000007947 */ /* 0x000fea0003800000 */
.L_x_1678:
[----:B------:R-:W2:Y:S02]  /*1e60*/  LDG.E R2, [R2.64] ;  /* 0x0000002402027981 */ /* 0x000ea4000c1e1900 */
[----:B--2---:R0:W1:Y:S02]  /*1e70*/  I2F.U32 R23, R2 ;  /* 0x0000000200177306 */ /* 0x0040640000201000 */
.L_x_1659:
[----:B------:R-:W-:Y:S05]  /*1e80*/  BSYNC B6 ;  /* 0x0000000000067941 */ /* 0x000fea0003800000 */
.L_x_1653:
[----:B------:R-:W2:Y:S01]  /*1e90*/  LDC.U8 R4, c[0x0][0x3f2] ;  /* 0x0000fc80ff047b82 */ /* 0x000ea20000000000 */
[----:B0-----:R-:W-:Y:S01]  /*1ea0*/  IADD3 R2, P1, R22, c[0x0][0x3d8], RZ ;  /* 0x0000f60016027a10 */ /* 0x001fe20007f3e0ff */
[----:B------:R-:W-:Y:S04]  /*1eb0*/  BSSY B6, `(.L_x_1680) ;  /* 0x00000dd000067945 */ /* 0x000fe80003800000 */
[----:B------:R-:W-:Y:S01]  /*1ec0*/  IMAD.X R3, RZ, RZ, c[0x0][0x3dc], P1 ;  /* 0x0000f700ff037624 */ /* 0x000fe200008e06ff */
[----:B--2---:R-:W-:-:S04]  /*1ed0*/  PRMT R0, R4, 0x9910, RZ ;  /* 0x0000991004007816 */ /* 0x004fc800000000ff */
        /* <DEDUP_REMOVED lines=11> */
[----:B--2---:R-:W0:Y:S01]  /*1f90*/  I2F.S16 R0, R0 ;  /* 0x0000000000007306 */ /* 0x004e220000101400 */
[----:B------:R-:W-:Y:S05]  /*1fa0*/  BRA `(.L_x_1686) ;  /* 0x00000cd000007947 */ /* 0x000fea0003800000 */
.L_x_1684:
[----:B------:R-:W2:Y:S02]  /*1fb0*/  LDG.E.U8 R0, [R2.64] ;  /* 0x0000002402007981 */ /* 0x000ea4000c1e1100 */
[----:B--2---:R-:W0:Y:S01]  /*1fc0*/  I2F.U16 R0, R0 ;  /* 0x0000000000007306 */ /* 0x004e220000101000 */
[----:B------:R-:W-:Y:S05]  /*1fd0*/  BRA `(.L_x_1686) ;  /* 0x00000ca000007947 */ /* 0x000fea0003800000 */
.L_x_1683:
[----:B------:R-:W-:-:S13]  /*1fe0*/  ISETP.NE.AND P0, PT, R0, 0x2, PT ;  /* 0x000000020000780c */ /* 0x000fda0003f05270 */
[----:B------:R-:W-:Y:S05]  /*1ff0*/  @!P0 BRA `(.L_x_1687) ;  /* 0x000000a000008947 */ /* 0x000fea0003800000 */
[----:B------:R-:W-:-:S13]  /*2000*/  ISETP.NE.AND P0, PT, R0, 0x3, PT ;  /* 0x000000030000780c */ /* 0x000fda0003f05270 */
[----:B------:R-:W-:Y:S05]  /*2010*/  @!P0 BRA `(.L_x_1688) ;  /* 0x0000005000008947 */ /* 0x000fea0003800000 */
[----:B------:R-:W-:-:S13]  /*2020*/  ISETP.NE.AND P0, PT, R0, 0x4, PT ;  /* 0x000000040000780c */ /* 0x000fda0003f05270 */
[----:B------:R-:W-:Y:S05]  /*2030*/  @P0 BRA `(.L_x_1685) ;  /* 0x00000aa000000947 */ /* 0x000fea0003800000 */
[----:B------:R-:W2:Y:S02]  /*2040*/  LDG.E.64 R2, [R2.64] ;  /* 0x0000002402027981 */ /* 0x000ea4000c1e1b00 */
[----:B--2---:R0:W2:Y:S01]  /*2050*/  I2F.S64 R0, R2 ;  /* 0x0000000200007312 */ /* 0x0040a20000301400 */
[----:B------:R-:W-:Y:S05]  /*2060*/  BRA `(.L_x_1686) ;  /* 0x00000c1000007947 */ /* 0x000fea0003800000 */
.L_x_1688:
[----:B------:R-:W2:Y:S02]  /*2070*/  LDG.E R0, [R2.64] ;  /* 0x0000002402007981 */ /* 0x000ea4000c1e1900 */
[----:B--2---:R-:W0:Y:S01]  /*2080*/  I2F R0, R0 ;  /* 0x0000000000007306 */ /* 0x004e220000201400 */
[----:B------:R-:W-:Y:S05]  /*2090*/  BRA `(.L_x_1686) ;  /* 0x00000be000007947 */ /* 0x000fea0003800000 */
.L_x_1687:
[----:B------:R-:W2:Y:S02]  /*20a0*/  LDG.E.U16 R0, [R2.64] ;  /* 0x0000002402007981 */ /* 0x000ea4000c1e1500 */
[----:B--2---:R-:W0:Y:S01]  /*20b0*/  I2F.S16 R0, R0 ;  /* 0x0000000000007306 */ /* 0x004e220000101400 */
[----:B------:R-:W-:Y:S05]  /*20c0*/  BRA `(.L_x_1686) ;  /* 0x00000bb000007947 */ /* 0x000fea0003800000 */
.L_x_1682:
        /* <DEDUP_REMOVED lines=8> */
.L_x_1690:
[----:B------:R-:W2:Y:S02]  /*2150*/  LDG.E.U16 R0, [R2.64] ;  /* 0x0000002402007981 */ /* 0x000ea4000c1e1500 */
[----:B--2---:R-:W-:Y:S01]  /*2160*/  HADD2.F32 R0, -RZ, R0.H0_H0 ;  /* 0x20000000ff007230 */ /* 0x004fe20000004100 */
[----:B------:R-:W-:Y:S05]  /*2170*/  BRA `(.L_x_1686) ;  /* 0x00000b0000007947 */ /* 0x000fea0003800000 */
.L_x_1689:
        /* <DEDUP_REMOVED lines=8> */
.L_x_1692:
[----:B------:R-:W2:Y:S02]  /*2200*/  LDG.E.U16 R0, [R2.64] ;  /* 0x0000002402007981 */ /* 0x000ea4000c1e1500 */
[----:B--2---:R-:W-:Y:S01]  /*2210*/  HADD2.F32 R0, -RZ, R0.H0_H0 ;  /* 0x20000000ff007230 */ /* 0x004fe20000004100 */
[----:B------:R-:W-:Y:S05]  /*2220*/  BRA `(.L_x_1686) ;  /* 0x00000a5000007947 */ /* 0x000fea0003800000 */
.L_x_1691:
[----:B------:R-:W2:Y:S02]  /*2230*/  LDG.E.64 R2, [R2.64] ;  /* 0x0000002402027981 */ /* 0x000ea4000c1e1b00 */
[----:B--2---:R-:W0:Y:S01]  /*2240*/  F2F.F32.F64 R0, R2 ;  /* 0x0000000200007310 */ /* 0x004e220000301000 */
[----:B------:R-:W0:-:S14]  /*2250*/  DSETP.GEU.AND P0, PT, |R2|, c[0x2][0x0], PT ;  /* 0x008000000200762a */ /* 0x000e1c0003f0e200 */
[----:B0-----:R-:W-:Y:S01]  /*2260*/  @!P0 FMUL R0, R0, 1.175494350822287508e-38 ;  /* 0x0080000000008820 */ /* 0x001fe20000400000 */
[----:B------:R-:W-:Y:S05]  /*2270*/  BRA `(.L_x_1686) ;  /* 0x00000a0000007947 */ /* 0x000fea0003800000 */
.L_x_1681:
        /* <DEDUP_REMOVED lines=12> */
.L_x_1695:
[----:B------:R-:W2:Y:S02]  /*2340*/  LDG.E.64 R2, [R2.64] ;  /* 0x0000002402027981 */ /* 0x000ea4000c1e1b00 */
[----:B--2---:R-:W0:Y:S01]  /*2350*/  F2F.F32.F64 R0, R2 ;  /* 0x0000000200007310 */ /* 0x004e220000301000 */
[----:B------:R-:W0:-:S14]  /*2360*/  DSETP.GEU.AND P0, PT, |R2|, c[0x2][0x0], PT ;  /* 0x008000000200762a */ /* 0x000e1c0003f0e200 */
[----:B0-----:R-:W-:Y:S01]  /*2370*/  @!P0 FMUL R0, R0, 1.175494350822287508e-38 ;  /* 0x0080000000008820 */ /* 0x001fe20000400000 */
[----:B------:R-:W-:Y:S05]  /*2380*/  BRA `(.L_x_1686) ;  /* 0x000008f000007947 */ /* 0x000fea0003800000 */
.L_x_1694:
        /* <DEDUP_REMOVED lines=24> */
[----:B------:R-:W-:Y:S01]  /*2510*/  LOP3.LUT R0, R5, 0x80000000, R0, 0xf8, !PT ;  /* 0x8000000005007812 */ /* 0x000fe200078ef800 */
[----:B------:R-:W-:Y:S05]  /*2520*/  BRA `(.L_x_1686) ;  /* 0x0000075000007947 */ /* 0x000fea0003800000 */
.L_x_1697:
        /* <DEDUP_REMOVED lines=11> */
[----:B------:R-:W-:Y:S01]  /*25e0*/  LOP3.LUT R0, R4, 0x80000000, R5, 0xf8, !PT ;  /* 0x8000000004007812 */ /* 0x000fe200078ef805 */
[----:B------:R-:W-:Y:S05]  /*25f0*/  BRA `(.L_x_1686) ;  /* 0x0000068000007947 */ /* 0x000fea0003800000 */
.L_x_1696:
[----:B------:R-:W2:Y:S02]  /*2600*/  LDG.E.U16 R0, [R2.64] ;  /* 0x0000002402007981 */ /* 0x000ea4000c1e1500 */
[----:B--2---:R-:W-:Y:S01]  /*2610*/  PRMT R0, RZ, 0x5410, R0 ;  /* 0x00005410ff007816 */ /* 0x004fe20000000000 */
[----:B------:R-:W-:Y:S05]  /*2620*/  BRA `(.L_x_1686) ;  /* 0x0000065000007947 */ /* 0x000fea0003800000 */
.L_x_1693:
        /* <DEDUP_REMOVED lines=9> */
[----:B--2---:R-:W0:Y:S01]  /*26c0*/  I2F.U16 R0, R0 ;  /* 0x0000000000007306 */ /* 0x004e220000101000 */
[----:B------:R-:W-:Y:S05]  /*26d0*/  BRA `(.L_x_1686) ;  /* 0x000005a000007947 */ /* 0x000fea0003800000 */
.L_x_1700:
        /* <DEDUP_REMOVED lines=20> */
.L_x_1702:
[----:B------:R-:W-:Y:S05]  /*2820*/  BSYNC B0 ;  /* 0x0000000000007941 */ /* 0x000fea0003800000 */
.L_x_1701:
[----:B------:R-:W-:Y:S01]  /*2830*/  LEA R3, R0, 0x3b800000, 0x17 ;  /* 0x3b80000000037811 */ /* 0x000fe200078eb8ff */
[----:B------:R-:W-:-:S05]  /*2840*/  IMAD.SHL.U32 R0, R2, 0x100000, RZ ;  /* 0x0010000002007824 */ /* 0x000fca00078e00ff */
[----:B------:R-:W-:Y:S01]  /*2850*/  LOP3.LUT R0, R3, R0, R4, 0xfe, !PT ;  /* 0x0000000003007212 */ /* 0x000fe200078efe04 */
[----:B------:R-:W-:Y:S05]  /*2860*/  BRA `(.L_x_1686) ;  /* 0x0000041000007947 */ /* 0x000fea0003800000 */
.L_x_1699:
        /* <DEDUP_REMOVED lines=20> */
.L_x_1704:
[----:B------:R-:W-:Y:S05]  /*29b0*/  BSYNC B0 ;  /* 0x0000000000007941 */ /* 0x000fea0003800000 */
.L_x_1703:
[----:B------:R-:W-:Y:S01]  /*29c0*/  LEA R3, R0, 0x37800000, 0x17 ;  /* 0x3780000000037811 */ /* 0x000fe200078eb8ff */
[----:B------:R-:W-:-:S05]  /*29d0*/  IMAD.SHL.U32 R0, R2, 0x200000, RZ ;  /* 0x0020000002007824 */ /* 0x000fca00078e00ff */
[----:B------:R-:W-:Y:S01]  /*29e0*/  LOP3.LUT R0, R3, R0, R4, 0xfe, !PT ;  /* 0x0000000003007212 */ /* 0x000fe200078efe04 */
[----:B------:R-:W-:Y:S05]  /*29f0*/  BRA `(.L_x_1686) ;  /* 0x0000028000007947 */ /* 0x000fea0003800000 */
.L_x_1698:
        /* <DEDUP_REMOVED lines=14> */
.L_x_1685:
        /* <DEDUP_REMOVED lines=18> */
[----:B01---5:R-:W-:Y:S05]  /*2c00*/  CALL.ABS.NOINC R2 ;  /* 0x0000000002007343 */ /* 0x023fea0003c00000 */
[----:B------:R-:W-:Y:S01]  /*2c10*/  IMAD.MOV.U32 R0, RZ, RZ, RZ ;  /* 0x000000ffff007224 */ /* 0x000fe200078e00ff */
[----:B------:R-:W-:Y:S05]  /*2c20*/  BRA `(.L_x_1686) ;  /* 0x0000005000007947 */ /* 0x000fea0003800000 */
.L_x_1706:
[----:B------:R-:W2:Y:S02]  /*2c30*/  LDG.E.64 R2, [R2.64] ;  /* 0x0000002402027981 */ /* 0x000ea4000c1e1b00 */
[----:B--2---:R0:W2:Y:S01]  /*2c40*/  I2F.U64 R0, R2 ;  /* 0x0000000200007312 */ /* 0x0040a20000301000 */
[----:B------:R-:W-:Y:S05]  /*2c50*/  BRA `(.L_x_1686) ;  /* 0x0000002000007947 */ /* 0x000fea0003800000 */
.L_x_1705:
[----:B------:R-:W2:Y:S02]  /*2c60*/  LDG.E R0, [R2.64] ;  /* 0x0000002402007981 */ /* 0x000ea4000c1e1900 */
[----:B--2---:R-:W0:Y:S02]  /*2c70*/  I2F.U32 R0, R0 ;  /* 0x0000000000007306 */ /* 0x004e240000201000 */
.L_x_1686:
[----:B------:R-:W-:Y:S05]  /*2c80*/  BSYNC B6 ;  /* 0x0000000000067941 */ /* 0x000fea0003800000 */
.L_x_1680:
[----:B------:R-:W3:Y:S01]  /*2c90*/  LDC.U8 R4, c[0x0][0x3f0] ;  /* 0x0000fc00ff047b82 */ /* 0x000ee20000000000 */
[----:B-1---5:R-:W-:Y:S01]  /*2ca0*/  FSETP.GT.FTZ.AND P0, PT, R23, RZ, PT ;  /* 0x000000ff1700720b */ /* 0x022fe20003f14000 */
[----:B0-2---:R-:W-:-:S12]  /*2cb0*/  IMAD.MOV.U32 R2, RZ, RZ, R0 ;  /* 0x000000ffff027224 */ /* 0x005fd800078e0000 */
[----:B------:R-:W-:Y:S01]  /*2cc0*/  @!P0 FMUL.FTZ R2, R2, c[0x0][0x3e0] ;  /* 0x0000f80002028a20 */ /* 0x000fe20000410000 */
[----:B---3--:R-:W-:-:S04]  /*2cd0*/  PRMT R3, R4, 0x9910, RZ ;  /* 0x0000991004037816 */ /* 0x008fc800000000ff */
        /* <DEDUP_REMOVED lines=10> */
[----:B------:R-:W0:Y:S02]  /*2d80*/  F2I.FTZ.TRUNC.NTZ R3, R2 ;  /* 0x0000000200037305 */ /* 0x000e24000021f100 */
[----:B0-----:R0:W-:Y:S01]  /*2d90*/  STG.E.U8 [R16.64], R3 ;  /* 0x0000000310007986 */ /* 0x0011e2000c101124 */
[----:B------:R-:W-:Y:S05]  /*2da0*/  BRA `(.L_x_1712) ;  /* 0x00000d7000007947 */ /* 0x000fea0003800000 */
.L_x_1710:
[----:B------:R-:W0:Y:S02]  /*2db0*/  F2I.S64.TRUNC R2, R2 ;  /* 0x0000000200027311 */ /* 0x000e24000020d900 */
[----:B0-----:R-:W-:-:S05]  /*2dc0*/  IMAD.MOV.U32 R5, RZ, RZ, R2 ;  /* 0x000000ffff057224 */ /* 0x001fca00078e0002 */
[----:B------:R0:W-:Y:S01]  /*2dd0*/  STG.E.U8 [R16.64], R5 ;  /* 0x0000000510007986 */ /* 0x0001e2000c101124 */
[----:B------:R-:W-:Y:S05]  /*2de0*/  BRA `(.L_x_1712) ;  /* 0x00000d3000007947 */ /* 0x000fea0003800000 */
.L_x_1709:
[----:B------:R-:W-:-:S13]  /*2df0*/  ISETP.NE.AND P0, PT, R3, 0x2, PT ;  /* 0x000000020300780c */ /* 0x000fda0003f05270 */
[----:B------:R-:W-:Y:S05]  /*2e00*/  @!P0 BRA `(.L_x_1713) ;  /* 0x000000a000008947 */ /* 0x000fea0003800000 */
[----:B------:R-:W-:-:S13]  /*2e10*/  ISETP.NE.AND P0, PT, R3, 0x3, PT ;  /* 0x000000030300780c */ /* 0x000fda0003f05270 */
[----:B------:R-:W-:Y:S05]  /*2e20*/  @!P0 BRA `(.L_x_1714) ;  /* 0x0000005000008947 */ /* 0x000fea0003800000 */
[----:B------:R-:W-:-:S13]  /*2e30*/  ISETP.NE.AND P0, PT, R3, 0x4, PT ;  /* 0x000000040300780c */ /* 0x000fda0003f05270 */
[----:B------:R-:W-:Y:S05]  /*2e40*/  @P0 BRA `(.L_x_1711) ;  /* 0x00000b4000000947 */ /* 0x000fea0003800000 */
[----:B------:R-:W0:Y:S02]  /*2e50*/  F2I.S64.TRUNC R2, R2 ;  /* 0x0000000200027311 */ /* 0x000e24000020d900 */
[----:B0-----:R0:W-:Y:S01]  /*2e60*/  STG.E.64 [R16.64], R2 ;  /* 0x0000000210007986 */ /* 0x0011e2000c101b24 */
[----:B------:R-:W-:Y:S05]  /*2e70*/  BRA `(.L_x_1712) ;  /* 0x00000ca000007947 */ /* 0x000fea0003800000 */
.L_x_1714:
[----:B------:R-:W0:Y:S02]  /*2e80*/  F2I.FTZ.TRUNC.NTZ R3, R2 ;  /* 0x0000000200037305 */ /* 0x000e24000021f100 */
[----:B0-----:R0:W-:Y:S01]  /*2e90*/  STG.E [R16.64], R3 ;  /* 0x0000000310007986 */ /* 0x0011e2000c101924 */
[----:B------:R-:W-:Y:S05]  /*2ea0*/  BRA `(.L_x_1712) ;  /* 0x00000c7000007947 */ /* 0x000fea0003800000 */
.L_x_1713:
[----:B------:R-:W0:Y:S02]  /*2eb0*/  F2I.FTZ.TRUNC.NTZ R3, R2 ;  /* 0x0000000200037305 */ /* 0x000e24000021f100 */
[----:B0-----:R0:W-:Y:S01]  /*2ec0*/  STG.E.U16 [R16.64], R3 ;  /* 0x0000000310007986 */ /* 0x0011e2000c101524 */
[----:B------:R-:W-:Y:S05]  /*2ed0*/  BRA `(.L_x_1712) ;  /* 0x00000c4000007947 */ /* 0x000fea0003800000 */
.L_x_1708:
[----:B------:R-:W-:-:S13]  /*2ee0*/  ISETP.GT.AND P0, PT, R3, 0x6, PT ;  /* 0x000000060300780c */ /* 0x000fda0003f04270 */
[----:B------:R-:W-:Y:S05]  /*2ef0*/  @P0 BRA `(.L_x_1715) ;  /* 0x0000009000000947 */ /* 0x000fea0003800000 */
[----:B------:R-:W-:-:S13]  /*2f00*/  ISETP.NE.AND P0, PT, R3, 0x5, PT ;  /* 0x000000050300780c */ /* 0x000fda0003f05270 */
[----:B------:R-:W-:Y:S05]  /*2f10*/  @!P0 BRA `(.L_x_1716) ;  /* 0x0000004000008947 */ /* 0x000fea0003800000 */
[----:B------:R-:W-:-:S13]  /*2f20*/  ISETP.NE.AND P0, PT, R3, 0x6, PT ;  /* 0x000000060300780c */ /* 0x000fda0003f05270 */
[----:B------:R-:W-:Y:S05]  /*2f30*/  @P0 BRA `(.L_x_1711) ;  /* 0x00000a5000000947 */ /* 0x000fea0003800000 */
[----:B------:R0:W-:Y:S01]  /*2f40*/  STG.E [R16.64], R2 ;  /* 0x0000000210007986 */ /* 0x0001e2000c101924 */
[----:B------:R-:W-:Y:S05]  /*2f50*/  BRA `(.L_x_1712) ;  /* 0x00000bc000007947 */ /* 0x000fea0003800000 */
.L_x_1716:
[----:B------:R-:W-:-:S05]  /*2f60*/  F2FP.PACK_AB R2, RZ, R2 ;  /* 0x00000002ff02723e */ /* 0x000fca00000000ff */
[----:B------:R0:W-:Y:S01]  /*2f70*/  STG.E.U16 [R16.64], R2 ;  /* 0x0000000210007986 */ /* 0x0001e2000c101524 */
[----:B------:R-:W-:Y:S05]  /*2f80*/  BRA `(.L_x_1712) ;  /* 0x00000b9000007947 */ /* 0x000fea0003800000 */
.L_x_1715:
[----:B------:R-:W-:-:S13]  /*2f90*/  ISETP.NE.AND P0, PT, R3, 0x7, PT ;  /* 0x000000070300780c */ /* 0x000fda0003f05270 */
[----:B------:R-:W-:Y:S05]  /*2fa0*/  @!P0 BRA `(.L_x_1717) ;  /* 0x000000b000008947 */ /* 0x000fea0003800000 */
[----:B------:R-:W-:-:S13]  /*2fb0*/  ISETP.NE.AND P0, PT, R3, 0x8, PT ;  /* 0x000000080300780c */ /* 0x000fda0003f05270 */
[----:B------:R-:W-:Y:S05]  /*2fc0*/  @!P0 BRA `(.L_x_1718) ;  /* 0x0000005000008947 */ /* 0x000fea0003800000 */
[----:B------:R-:W-:-:S13]  /*2fd0*/  ISETP.NE.AND P0, PT, R3, 0x9, PT ;  /* 0x000000090300780c */ /* 0x000fda0003f05270 */
[----:B------:R-:W-:Y:S05]  /*2fe0*/  @P0 BRA `(.L_x_1711) ;  /* 0x000009a000000947 */ /* 0x000fea0003800000 */
[----:B------:R-:W-:-:S05]  /*2ff0*/  IMAD.MOV.U32 R3, RZ, RZ, RZ ;  /* 0x000000ffff037224 */ /* 0x000fca00078e00ff */
[----:B------:R0:W-:Y:S01]  /*3000*/  STG.E.64 [R16.64], R2 ;  /* 0x0000000210007986 */ /* 0x0001e2000c101b24 */
[----:B------:R-:W-:Y:S05]  /*3010*/  BRA `(.L_x_1712) ;  /* 0x00000b0000007947 */ /* 0x000fea0003800000 */
.L_x_1718:
[----:B------:R-:W-:-:S04]  /*3020*/  F2FP.PACK_AB R3, RZ, R2 ;  /* 0x00000002ff03723e */ /* 0x000fc800000000ff */
[----:B------:R-:W-:-:S05]  /*3030*/  PRMT R3, R3, 0x5410, RZ ;  /* 0x0000541003037816 */ /* 0x000fca00000000ff */
[----:B------:R0:W-:Y:S01]  /*3040*/  STG.E [R16.64], R3 ;  /* 0x0000000310007986 */ /* 0x0001e2000c101924 */
[----:B------:R-:W-:Y:S05]  /*3050*/  BRA `(.L_x_1712) ;  /* 0x00000ac000007947 */ /* 0x000fea0003800000 */
.L_x_1717:
[----:B------:R-:W-:-:S06]  /*3060*/  FMUL.FTZ R2, R2, 1 ;  /* 0x3f80000002027820 */ /* 0x000fcc0000410000 */
[----:B------:R-:W0:Y:S02]  /*3070*/  F2F.F64.F32 R2, R2 ;  /* 0x0000000200027310 */ /* 0x000e240000201800 */
[----:B0-----:R0:W-:Y:S01]  /*3080*/  STG.E.64 [R16.64], R2 ;  /* 0x0000000210007986 */ /* 0x0011e2000c101b24 */
[----:B------:R-:W-:Y:S05]  /*3090*/  BRA `(.L_x_1712) ;  /* 0x00000a8000007947 */ /* 0x000fea0003800000 */
.L_x_1707:
        /* <DEDUP_REMOVED lines=8> */
[----:B------:R-:W-:-:S04]  /*3120*/  FSETP.NEU.FTZ.AND P0, PT, R2, RZ, PT ;  /* 0x000000ff0200720b */ /* 0x000fc80003f1d000 */
[----:B------:R-:W-:-:S05]  /*3130*/  SEL R3, RZ, 0x1, !P0 ;  /* 0x00000001ff037807 */ /* 0x000fca0004000000 */
[----:B------:R0:W-:Y:S01]  /*3140*/  STG.E.U8 [R16.64], R3 ;  /* 0x0000000310007986 */ /* 0x0001e2000c101124 */
[----:B------:R-:W-:Y:S05]  /*3150*/  BRA `(.L_x_1712) ;  /* 0x000009c000007947 */ /* 0x000fea0003800000 */
.L_x_1721:
[----:B------:R-:W-:Y:S01]  /*3160*/  FMUL.FTZ R4, R2, 1 ;  /* 0x3f80000002047820 */ /* 0x000fe20000410000 */
[----:B------:R-:W-:-:S05]  /*3170*/  CS2R R6, SRZ ;  /* 0x0000000000067805 */ /* 0x000fca000001ff00 */
[----:B------:R-:W0:Y:S02]  /*3180*/  F2F.F64.F32 R4, R4 ;  /* 0x0000000400047310 */ /* 0x000e240000201800 */
[----:B0-----:R0:W-:Y:S01]  /*3190*/  STG.E.128 [R16.64], R4 ;  /* 0x0000000410007986 */ /* 0x0011e2000c101d24 */
[----:B------:R-:W-:Y:S05]  /*31a0*/  BRA `(.L_x_1712) ;  /* 0x0000097000007947 */ /* 0x000fea0003800000 */
.L_x_1720:
[----:B------:R-:W-:-:S13]  /*31b0*/  ISETP.NE.AND P0, PT, R3, 0xf, PT ;  /* 0x0000000f0300780c */ /* 0x000fda0003f05270 */
[----:B------:R-:W-:Y:S05]  /*31c0*/  @!P0 BRA `(.L_x_1722) ;  /* 0x000002b000008947 */ /* 0x000fea0003800000 */
[----:B------:R-:W-:-:S13]  /*31d0*/  ISETP.NE.AND P0, PT, R3, 0x17, PT ;  /* 0x000000170300780c */ /* 0x000fda0003f05270 */
[----:B------:R-:W-:Y:S05]  /*31e0*/  @!P0 BRA `(.L_x_1723) ;  /* 0x0000014000008947 */ /* 0x000fea0003800000 */
[----:B------:R-:W-:-:S13]  /*31f0*/  ISETP.NE.AND P0, PT, R3, 0x18, PT ;  /* 0x000000180300780c */ /* 0x000fda0003f05270 */
[----:B------:R-:W-:Y:S05]  /*3200*/  @P0 BRA `(.L_x_1711) ;  /* 0x0000078000000947 */ /* 0x000fea0003800000 */
[C---:B------:R-:W-:Y:S01]  /*3210*/  LOP3.LUT R4, R2.reuse, 0x7fffffff, RZ, 0xc0, !PT ;  /* 0x7fffffff02047812 */ /* 0x040fe200078ec0ff */
[----:B------:R-:W-:Y:S01]  /*3220*/  BSSY B0, `(.L_x_1724) ;  /* 0x000000d000007945 */ /* 0x000fe20003800000 */
[----:B------:R-:W-:Y:S02]  /*3230*/  LOP3.LUT R0, R2, 0x80000000, RZ, 0xc0, !PT ;  /* 0x8000000002007812 */ /* 0x000fe400078ec0ff */
[----:B------:R-:W-:Y:S02]  /*3240*/  ISETP.GT.U32.AND P0, PT, R4, 0x43efffff, PT ;  /* 0x43efffff0400780c */ /* 0x000fe40003f04070 */
[----:B------:R-:W-:Y:S01]  /*3250*/  SHF.R.U32.HI R5, RZ, 0x18, R0 ;  /* 0x00000018ff057819 */ /* 0x000fe20000011600 */
[----:B------:R-:W-:-:S10]  /*3260*/  IMAD.MOV.U32 R0, RZ, RZ, 0x7f ;  /* 0x0000007fff007424 */ /* 0x000fd400078e00ff */
[----:B------:R-:W-:Y:S05]  /*3270*/  @P0 BRA `(.L_x_1725) ;  /* 0x0000007000000947 */ /* 0x000fea0003800000 */
[----:B------:R-:W-:-:S13]  /*3280*/  ISETP.GE.U32.AND P0, PT, R4, 0x3c800000, PT ;  /* 0x3c8000000400780c */ /* 0x000fda0003f06070 */
[----:B------:R-:W-:-:S04]  /*3290*/  @P0 SHF.R.U32.HI R0, RZ, 0x14, R2 ;  /* 0x00000014ff000819 */ /* 0x000fc80000011602 */
[----:B------:R-:W-:-:S04]  /*32a0*/  @P0 LOP3.LUT R3, R0, 0x1, RZ, 0xc0, !PT ;  /* 0x0000000100030812 */ /* 0x000fc800078ec0ff */
[----:B------:R-:W-:Y:S01]  /*32b0*/  @P0 IADD3 R3, R2, 0x407ffff, R3 ;  /* 0x0407ffff02030810 */ /* 0x000fe20007ffe003 */
[----:B------:R-:W-:-:S03]  /*32c0*/  @!P0 FADD.FTZ R2, R4, 16384 ;  /* 0x4680000004028421 */ /* 0x000fc60000010000 */
[----:B------:R-:W-:Y:S02]  /*32d0*/  @P0 SHF.R.U32.HI R0, RZ, 0x14, R3 ;  /* 0x00000014ff000819 */ /* 0x000fe40000011603 */
[----:B------:R-:W-:Y:S02]  /*32e0*/  @!P0 IADD3 R0, R2, -0x46800000, RZ ;  /* 0xb980000002008810 */ /* 0x000fe40007ffe0ff */
.L_x_1725:
[----:B------:R-:W-:Y:S05]  /*32f0*/  BSYNC B0 ;  /* 0x0000000000007941 */ /* 0x000fea0003800000 */
.L_x_1724:
[----:B------:R-:W-:-:S05]  /*3300*/  LOP3.LUT R5, R0, R5, RZ, 0xfc, !PT ;  /* 0x0000000500057212 */ /* 0x000fca00078efcff */
[----:B------:R0:W-:Y:S01]  /*3310*/  STG.E.U8 [R16.64], R5 ;  /* 0x0000000510007986 */ /* 0x0001e2000c101124 */
[----:B------:R-:W-:Y:S05]  /*3320*/  BRA `(.L_x_1712) ;  /* 0x000007f000007947 */ /* 0x000fea0003800000 */
.L_x_1723:
[----:B------:R-:W-:Y:S01]  /*3330*/  LOP3.LUT R4, R2, 0x7fffffff, RZ, 0xc0, !PT ;  /* 0x7fffffff02047812 */ /* 0x000fe200078ec0ff */
[----:B------:R-:W-:Y:S03]  /*3340*/  BSSY B0, `(.L_x_1726) ;  /* 0x000000e000007945 */ /* 0x000fe60003800000 */
[----:B------:R-:W-:-:S13]  /*3350*/  ISETP.GT.U32.AND P0, PT, R4, 0x477fffff, PT ;  /* 0x477fffff0400780c */ /* 0x000fda0003f04070 */
[----:B------:R-:W-:Y:S05]  /*3360*/  @P0 BRA `(.L_x_1727) ;  /* 0x0000008000000947 */ /* 0x000fea0003800000 */
[----:B------:R-:W-:-:S13]  /*3370*/  ISETP.GE.U32.AND P0, PT, R4, 0x38800000, PT ;  /* 0x388000000400780c */ /* 0x000fda0003f06070 */
[----:B------:R-:W-:-:S04]  /*3380*/  @P0 SHF.R.U32.HI R0, RZ, 0x15, R2 ;  /* 0x00000015ff000819 */ /* 0x000fc80000011602 */
[----:B------:R-:W-:-:S04]  /*3390*/  @P0 LOP3.LUT R3, R0, 0x1, RZ, 0xc0, !PT ;  /* 0x0000000100030812 */ /* 0x000fc800078ec0ff */
[----:B------:R-:W-:Y:S01]  /*33a0*/  @P0 IADD3 R0, R2, 0x80fffff, R3 ;  /* 0x080fffff02000810 */ /* 0x000fe20007ffe003 */
[----:B------:R-:W-:-:S03]  /*33b0*/  @!P0 FADD.FTZ R3, R4, 128 ;  /* 0x4300000004038421 */ /* 0x000fc60000010000 */
[----:B------:R-:W-:Y:S02]  /*33c0*/  @P0 SHF.R.U32.HI R0, RZ, 0x15, R0 ;  /* 0x00000015ff000819 */ /* 0x000fe40000011600 */
[----:B------:R-:W-:Y:S01]  /*33d0*/  @!P0 IADD3 R0, R3, -0x43000000, RZ ;  /* 0xbd00000003008810 */ /* 0x000fe20007ffe0ff */
[----:B------:R-:W-:Y:S05]  /*33e0*/  BRA `(.L_x_1728) ;  /* 0x0000003000007947 */ /* 0x000fea0003800000 */
.L_x_1727:
[----:B------:R-:W-:Y:S01]  /*33f0*/  IMAD.MOV.U32 R0, RZ, RZ, 0x7f ;  /* 0x0000007fff007424 */ /* 0x000fe200078e00ff */
[----:B------:R-:W-:-:S04]  /*3400*/  ISETP.GT.U32.AND P0, PT, R4, 0x7f800000, PT ;  /* 0x7f8000000400780c */ /* 0x000fc80003f04070 */
[----:B------:R-:W-:-:S04]  /*3410*/  SEL R0, R0, 0x7c, P0 ;  /* 0x0000007c00007807 */ /* 0x000fc80000000000 */
.L_x_1728:
[----:B------:R-:W-:Y:S05]  /*3420*/  BSYNC B0 ;  /* 0x0000000000007941 */ /* 0x000fea0003800000 */
.L_x_1726:
[----:B------:R-:W-:-:S04]  /*3430*/  LOP3.LUT R2, R2, 0x80000000, RZ, 0xc0, !PT ;  /* 0x8000000002027812 */ /* 0x000fc800078ec0ff */
[----:B------:R-:W-:-:S04]  /*3440*/  SHF.R.U32.HI R3, RZ, 0x18, R2 ;  /* 0x00000018ff037819 */ /* 0x000fc80000011602 */
[----:B------:R-:W-:-:S05]  /*3450*/  LOP3.LUT R3, R0, R3, RZ, 0xfc, !PT ;  /* 0x0000000300037212 */ /* 0x000fca00078efcff */
[----:B------:R0:W-:Y:S01]  /*3460*/  STG.E.U8 [R16.64], R3 ;  /* 0x0000000310007986 */ /* 0x0001e2000c101124 */
[----:B------:R-:W-:Y:S05]  /*3470*/  BRA `(.L_x_1712) ;  /* 0x000006a000007947 */ /* 0x000fea0003800000 */
.L_x_1722:
[----:B------:R-:W-:-:S05]  /*3480*/  F2FP.BF16.PACK_AB R2, RZ, R2 ;  /* 0x00000002ff02723e */ /* 0x000fca00000010ff */
[----:B------:R0:W-:Y:S01]  /*3490*/  STG.E.U16 [R16.64], R2 ;  /* 0x0000000210007986 */ /* 0x0001e2000c101524 */
[----:B------:R-:W-:Y:S05]  /*34a0*/  BRA `(.L_x_1712) ;  /* 0x0000067000007947 */ /* 0x000fea0003800000 */
.L_x_1719:
        /* <DEDUP_REMOVED lines=8> */
[----:B------:R-:W0:Y:S02]  /*3530*/  F2I.FTZ.U32.TRUNC.NTZ R3, R2 ;  /* 0x0000000200037305 */ /* 0x000e24000021f000 */
[----:B0-----:R0:W-:Y:S01]  /*3540*/  STG.E.U16 [R16.64], R3 ;  /* 0x0000000310007986 */ /* 0x0011e2000c101524 */
[----:B------:R-:W-:Y:S05]  /*3550*/  BRA `(.L_x_1712) ;  /* 0x000005c000007947 */ /* 0x000fea0003800000 */
.L_x_1731:
[----:B------:R-:W-:Y:S01]  /*3560*/  LOP3.LUT R3, R2, 0x7fffffff, RZ, 0xc0, !PT ;  /* 0x7fffffff02037812 */ /* 0x000fe200078ec0ff */
[----:B------:R-:W-:Y:S01]  /*3570*/  BSSY B0, `(.L_x_1732) ;  /* 0x0000013000007945 */ /* 0x000fe20003800000 */
[----:B------:R-:W-:Y:S02]  /*3580*/  IMAD.MOV.U32 R8, RZ, RZ, 0x80 ;  /* 0x00000080ff087424 */ /* 0x000fe400078e00ff */
        /* <DEDUP_REMOVED lines=13> */
.L_x_1734:
[----:B------:R-:W-:-:S04]  /*3660*/  LOP3.LUT R2, R2, 0x80000000, RZ, 0xc0, !PT ;  /* 0x8000000002027812 */ /* 0x000fc800078ec0ff */
[----:B------:R-:W-:-:S04]  /*3670*/  SHF.R.U32.HI R3, RZ, 0x18, R2 ;  /* 0x00000018ff037819 */ /* 0x000fc80000011602 */
[----:B------:R-:W-:-:S04]  /*3680*/  LOP3.LUT R0, R0, R3, RZ, 0xfc, !PT ;  /* 0x0000000300007212 */ /* 0x000fc800078efcff */
[----:B------:R-:W-:Y:S02]  /*3690*/  PRMT R8, R0, 0x7610, R8 ;  /* 0x0000761000087816 */ /* 0x000fe40000000008 */
.L_x_1733:
[----:B------:R-:W-:Y:S05]  /*36a0*/  BSYNC B0 ;  /* 0x0000000000007941 */ /* 0x000fea0003800000 */
.L_x_1732:
[----:B------:R0:W-:Y:S01]  /*36b0*/  STG.E.U8 [R16.64], R8 ;  /* 0x0000000810007986 */ /* 0x0001e2000c101124 */
[----:B------:R-:W-:Y:S05]  /*36c0*/  BRA `(.L_x_1712) ;  /* 0x0000045000007947 */ /* 0x000fea0003800000 */
.L_x_1730:
        /* <DEDUP_REMOVED lines=16> */
.L_x_1737:
[----:B------:R-:W-:-:S04]  /*37d0*/  LOP3.LUT R2, R2, 0x80000000, RZ, 0xc0, !PT ;  /* 0x8000000002027812 */ /* 0x000fc800078ec0ff */
[----:B------:R-:W-:-:S04]  /*37e0*/  SHF.R.U32.HI R3, RZ, 0x18, R2 ;  /* 0x00000018ff037819 */ /* 0x000fc80000011602 */
[----:B------:R-:W-:-:S04]  /*37f0*/  LOP3.LUT R0, R0, R3, RZ, 0xfc, !PT ;  /* 0x0000000300007212 */ /* 0x000fc800078efcff */
[----:B------:R-:W-:Y:S02]  /*3800*/  PRMT R8, R0, 0x7610, R8 ;  /* 0x0000761000087816 */ /* 0x000fe40000000008 */
.L_x_1736:
[----:B------:R-:W-:Y:S05]  /*3810*/  BSYNC B0 ;  /* 0x0000000000007941 */ /* 0x000fea0003800000 */
.L_x_1735:
[----:B------:R0:W-:Y:S01]  /*3820*/  STG.E.U8 [R16.64], R8 ;  /* 0x0000000810007986 */ /* 0x0001e2000c101124 */
[----:B------:R-:W-:Y:S05]  /*3830*/  BRA `(.L_x_1712) ;  /* 0x000002e000007947 */ /* 0x000fea0003800000 */
.L_x_1729:
[----:B------:R-:W-:-:S13]  /*3840*/  ISETP.NE.AND P0, PT, R3, 0x1c, PT ;  /* 0x0000001c0300780c */ /* 0x000fda0003f05270 */
[----:B------:R-:W-:Y:S05]  /*3850*/  @!P0 BRA `(.L_x_1738) ;  /* 0x000002a000008947 */ /* 0x000fea0003800000 */
[----:B------:R-:W-:-:S13]  /*3860*/  ISETP.NE.AND P0, PT, R3, 0x1d, PT ;  /* 0x0000001d0300780c */ /* 0x000fda0003f05270 */
[----:B------:R-:W-:Y:S05]  /*3870*/  @!P0 BRA `(.L_x_1739) ;  /* 0x0000025000008947 */ /* 0x000fea0003800000 */
[----:B------:R-:W-:-:S13]  /*3880*/  ISETP.NE.AND P0, PT, R3, 0x2c, PT ;  /* 0x0000002c0300780c */ /* 0x000fda0003f05270 */
[----:B------:R-:W-:Y:S05]  /*3890*/  @P0 BRA `(.L_x_1711) ;  /* 0x000000f000000947 */ /* 0x000fea0003800000 */
[----:B------:R-:W-:Y:S02]  /*38a0*/  SHF.R.U32.HI R4, RZ, 0x17, R2 ;  /* 0x00000017ff047819 */ /* 0x000fe40000011602 */
[----:B------:R-:W-:Y:S02]  /*38b0*/  PLOP3.LUT P0, PT, PT, PT, PT, 0x80, 0x0 ;  /* 0x000000000000781c */ /* 0x000fe40003f0f070 */
        /* <DEDUP_REMOVED lines=13> */
.L_x_1711:
        /* <DEDUP_REMOVED lines=20> */
.L_x_1739:
[----:B------:R-:W0:Y:S02]  /*3ad0*/  F2I.U64.TRUNC R2, R2 ;  /* 0x0000000200027311 */ /* 0x000e24000020d800 */
[----:B0-----:R0:W-:Y:S01]  /*3ae0*/  STG.E.64 [R16.64], R2 ;  /* 0x0000000210007986 */ /* 0x0011e2000c101b24 */
[----:B------:R-:W-:Y:S05]  /*3af0*/  BRA `(.L_x_1712) ;  /* 0x0000002000007947 */ /* 0x000fea0003800000 */
.L_x_1738:
[----:B------:R-:W0:Y:S02]  /*3b00*/  F2I.FTZ.U32.TRUNC.NTZ R3, R2 ;  /* 0x0000000200037305 */ /* 0x000e24000021f000 */
[----:B0-----:R0:W-:Y:S02]  /*3b10*/  STG.E [R16.64], R3 ;  /* 0x0000000310007986 */ /* 0x0011e4000c101924 */
.L_x_1712:
[----:B------:R-:W-:-:S05]  /*3b20*/  IMAD R18, R19, 0x200, R18 ;  /* 0x0000020013127824 */ /* 0x000fca00078e0212 */
[----:B------:R-:W-:Y:S02]  /*3b30*/  IADD3 R23, R18, 0x80, RZ ;  /* 0x0000008012177810 */ /* 0x000fe40007ffe0ff */
.L_x_1651:
[----:B------:R-:W-:Y:S05]  /*3b40*/  BSYNC B7 ;  /* 0x0000000000077941 */ /* 0x000fea0003800000 */
.L_x_1650:
[----:B------:R-:W-:Y:S01]  /*3b50*/  ISETP.GE.AND P0, PT, R23, c[0x0][0x160], PT ;  /* 0x0000580017007a0c */ /* 0x000fe20003f06270 */
[----:B------:R-:W-:-:S12]  /*3b60*/  BSSY B7, `(.L_x_1740) ;  /* 0x000075a000077945 */ /* 0x000fd80003800000 */
[----:B------:R-:W-:Y:S05]  /*3b70*/  @P0 BRA `(.L_x_1741) ;  /* 0x0000758000000947 */ /* 0x000fea0003800000 */
[----:B------:R-:W-:Y:S01]  /*3b80*/  ISETP.NE.AND P0, PT, RZ, c[0x0][0x168], PT ;  /* 0x00005a00ff007a0c */ /* 0x000fe20003f05270 */
[----:B------:R-:W-:Y:S02]  /*3b90*/  IMAD.MOV.U32 R18, RZ, RZ, RZ ;  /* 0x000000ffff127224 */ /* 0x000fe400078e00ff */
[----:B------:R-:W-:Y:S02]  /*3ba0*/  IMAD.MOV.U32 R0, RZ, RZ, RZ ;  /* 0x000000ffff007224 */ /* 0x000fe400078e00ff */
[----:B0-----:R-:W-:-:S08]  /*3bb0*/  IMAD.MOV.U32 R16, RZ, RZ, RZ ;  /* 0x000000ffff107224 */ /* 0x001fd000078e00ff */
        /* <DEDUP_REMOVED lines=251> */
.L_x_1742:
        /* <DEDUP_REMOVED lines=20> */
.L_x_1747:
[----:B------:R-:W2:Y:S02]  /*4cb0*/  LDG.E.U8 R2, [R2.64] ;  /* 0x0000002402027981 */ /* 0x000ea4000c1e1100 */
[----:B--2---:R0:W1:Y:S01]  /*4cc0*/  I2F.U16 R19, R2 ;  /* 0x0000000200137306 */ /* 0x0040620000101000 */
[----:B------:R-:W-:Y:S05]  /*4cd0*/  BRA `(.L_x_1749) ;  /* 0x00000ca000007947 */ /* 0x000fea0003800000 */
.L_x_1746:
        /* <DEDUP_REMOVED lines=9> */
.L_x_1751:
[----:B------:R-:W2:Y:S02]  /*4d70*/  LDG.E R2, [R2.64] ;  /* 0x0000002402027981 */ /* 0x000ea4000c1e1900 */
[----:B--2---:R0:W1:Y:S01]  /*4d80*/  I2F R19, R2 ;  /* 0x0000000200137306 */ /* 0x0040620000201400 */
[----:B------:R-:W-:Y:S05]  /*4d90*/  BRA `(.L_x_1749) ;  /* 0x00000be000007947 */ /* 0x000fea0003800000 */
.L_x_1750:
[----:B------:R-:W2:Y:S02]  /*4da0*/  LDG.E.U16 R2, [R2.64] ;  /* 0x0000002402027981 */ /* 0x000ea4000c1e1500 */
[----:B--2---:R0:W1:Y:S01]  /*4db0*/  I2F.S16 R19, R2 ;  /* 0x0000000200137306 */ /* 0x0040620000101400 */
[----:B------:R-:W-:Y:S05]  /*4dc0*/  BRA `(.L_x_1749) ;  /* 0x00000bb000007947 */ /* 0x000fea0003800000 */
.L_x_1745:
        /* <DEDUP_REMOVED lines=8> */
.L_x_1753:
[----:B------:R-:W2:Y:S02]  /*4e50*/  LDG.E.U16 R2, [R2.64] ;  /* 0x0000002402027981 */ /* 0x000ea4000c1e1500 */
[----:B--2---:R-:W-:Y:S01]  /*4e60*/  HADD2.F32 R19, -RZ, R2.H0_H0 ;  /* 0x20000002ff137230 */ /* 0x004fe20000004100 */
[----:B------:R-:W-:Y:S05]  /*4e70*/  BRA `(.L_x_1749) ;  /* 0x00000b0000007947 */ /* 0x000fea0003800000 */
.L_x_1752:
        /* <DEDUP_REMOVED lines=8> */
.L_x_1755:
[----:B------:R-:W2:Y:S02]  /*4f00*/  LDG.E.U16 R2, [R2.64] ;  /* 0x0000002402027981 */ /* 0x000ea4000c1e1500 */
[----:B--2---:R-:W-:Y:S01]  /*4f10*/  HADD2.F32 R19, -RZ, R2.H0_H0 ;  /* 0x20000002ff137230 */ /* 0x004fe20000004100 */
[----:B------:R-:W-:Y:S05]  /*4f20*/  BRA `(.L_x_1749) ;  /* 0x00000a5000007947 */ /* 0x000fea0003800000 */
.L_x_1754:
[----:B------:R-:W2:Y:S02]  /*4f30*/  LDG.E.64 R2, [R2.64] ;  /* 0x0000002402027981 */ /* 0x000ea4000c1e1b00 */
[----:B--2---:R-:W0:Y:S01]  /*4f40*/  F2F.F32.F64 R19, R2 ;  /* 0x0000000200137310 */ /* 0x004e220000301000 */
[----:B------:R-:W0:-:S14]  /*4f50*/  DSETP.GEU.AND P0, PT, |R2|, c[0x2][0x0], PT ;  /* 0x008000000200762a */ /* 0x000e1c0003f0e200 */
[----:B0-----:R-:W-:Y:S01]  /*4f60*/  @!P0 FMUL R19, R19, 1.175494350822287508e-38 ;  /* 0x0080000013138820 */ /* 0x001fe20000400000 */
[----:B------:R-:W-:Y:S05]  /*4f70*/  BRA `(.L_x_1749) ;  /* 0x00000a0000007947 */ /* 0x000fea0003800000 */
.L_x_1744:
        /* <DEDUP_REMOVED lines=12> */
.L_x_1758:
[----:B------:R-:W2:Y:S02]  /*5040*/  LDG.E.64 R2, [R2.64] ;  /* 0x0000002402027981 */ /* 0x000ea4000c1e1b00 */
[----:B--2---:R-:W0:Y:S01]  /*5050*/  F2F.F32.F64 R19, R2 ;  /* 0x0000000200137310 */ /* 0x004e220000301000 */
[----:B------:R-:W0:-:S14]  /*5060*/  DSETP.GEU.AND P0, PT, |R2|, c[0x2][0x0], PT ;  /* 0x008000000200762a */ /* 0x000e1c0003f0e200 */
[----:B0-----:R-:W-:Y:S01]  /*5070*/  @!P0 FMUL R19, R19, 1.175494350822287508e-38 ;  /* 0x0080000013138820 */ /* 0x001fe20000400000 */
[----:B------:R-:W-:Y:S05]  /*5080*/  BRA `(.L_x_1749) ;  /* 0x000008f000007947 */ /* 0x000fea0003800000 */
.L_x_1757:
        /* <DEDUP_REMOVED lines=26> */
.L_x_1760:
        /* <DEDUP_REMOVED lines=13> */
.L_x_1759:
[----:B------:R-:W2:Y:S02]  /*5300*/  LDG.E.U16 R2, [R2.64] ;  /* 0x0000002402027981 */ /* 0x000ea4000c1e1500 */
[----:B--2---:R-:W-:Y:S01]  /*5310*/  PRMT R19, RZ, 0x5410, R2 ;  /* 0x00005410ff137816 */ /* 0x004fe20000000002 */
[----:B------:R-:W-:Y:S05]  /*5320*/  BRA `(.L_x_1749) ;  /* 0x0000065000007947 */ /* 0x000fea0003800000 */
.L_x_1756:
        /* <DEDUP_REMOVED lines=11> */
.L_x_1763:
        /* <DEDUP_REMOVED lines=20> */
.L_x_1765:
[----:B------:R-:W-:Y:S05]  /*5520*/  BSYNC B0 ;  /* 0x0000000000007941 */ /* 0x000fea0003800000 */
.L_x_1764:
[----:B------:R-:W-:Y:S01]  /*5530*/  IMAD.SHL.U32 R2, R2, 0x100000, RZ ;  /* 0x0010000002027824 */ /* 0x000fe200078e00ff */
[----:B------:R-:W-:-:S04]  /*5540*/  LEA R0, R0, 0x3b800000, 0x17 ;  /* 0x3b80000000007811 */ /* 0x000fc800078eb8ff */
[----:B------:R-:W-:Y:S01]  /*5550*/  LOP3.LUT R19, R0, R2, R19, 0xfe, !PT ;  /* 0x0000000200137212 */ /* 0x000fe200078efe13 */
[----:B------:R-:W-:Y:S05]  /*5560*/  BRA `(.L_x_1749) ;  /* 0x0000041000007947 */ /* 0x000fea0003800000 */
.L_x_1762:
        /* <DEDUP_REMOVED lines=20> */
.L_x_1767:
[----:B------:R-:W-:Y:S05]  /*56b0*/  BSYNC B0 ;  /* 0x0000000000007941 */ /* 0x000fea0003800000 */
.L_x_1766:
[----:B------:R-:W-:Y:S01]  /*56c0*/  IMAD.SHL.U32 R2, R2, 0x200000, RZ ;  /* 0x0020000002027824 */ /* 0x000fe200078e00ff */
[----:B------:R-:W-:-:S04]  /*56d0*/  LEA R0, R0, 0x37800000, 0x17 ;  /* 0x3780000000007811 */ /* 0x000fc800078eb8ff */
[----:B------:R-:W-:Y:S01]  /*56e0*/  LOP3.LUT R19, R0, R2, R19, 0xfe, !PT ;  /* 0x0000000200137212 */ /* 0x000fe200078efe13 */
[----:B------:R-:W-:Y:S05]  /*56f0*/  BRA `(.L_x_1749) ;  /* 0x0000028000007947 */ /* 0x000fea0003800000 */
.L_x_1761:
        /* <DEDUP_REMOVED lines=14> */
.L_x_1748:
        /* <DEDUP_REMOVED lines=21> */
.L_x_1769:
[----:B------:R-:W2:Y:S02]  /*5930*/  LDG.E.64 R2, [R2.64] ;  /* 0x0000002402027981 */ /* 0x000ea4000c1e1b00 */
[----:B--2---:R0:W1:Y:S01]  /*5940*/  I2F.U64 R19, R2 ;  /* 0x0000000200137312 */ /* 0x0040620000301000 */
[----:B------:R-:W-:Y:S05]  /*5950*/  BRA `(.L_x_1749) ;  /* 0x0000002000007947 */ /* 0x000fea0003800000 */
.L_x_1768:
[----:B------:R-:W2:Y:S02]  /*5960*/  LDG.E R2, [R2.64] ;  /* 0x0000002402027981 */ /* 0x000ea4000c1e1900 */
[----:B--2---:R0:W1:Y:S02]  /*5970*/  I2F.U32 R19, R2 ;  /* 0x0000000200137306 */ /* 0x0040640000201000 */
.L_x_1749:
[----:B------:R-:W-:Y:S05]  /*5980*/  BSYNC B6 ;  /* 0x0000000000067941 */ /* 0x000fea0003800000 */
.L_x_1743:
        /* <DEDUP_REMOVED lines=18> */
.L_x_1774:
[----:B------:R-:W2:Y:S02]  /*5ab0*/  LDG.E.U8 R0, [R2.64] ;  /* 0x0000002402007981 */ /* 0x000ea4000c1e1100 */
[----:B--2---:R-:W0:Y:S01]  /*5ac0*/  I2F.U16 R0, R0 ;  /* 0x0000000000007306 */ /* 0x004e220000101000 */
[----:B------:R-:W-:Y:S05]  /*5ad0*/  BRA `(.L_x_1776) ;  /* 0x00000ca000007947 */ /* 0x000fea0003800000 */
.L_x_1773:
        /* <DEDUP_REMOVED lines=9> */
.L_x_1778:
[----:B------:R-:W2:Y:S02]  /*5b70*/  LDG.E R0, [R2.64] ;  /* 0x0000002402007981 */ /* 0x000ea4000c1e1900 */
[----:B--2---:R-:W0:Y:S01]  /*5b80*/  I2F R0, R0 ;  /* 0x0000000000007306 */ /* 0x004e220000201400 */
[----:B------:R-:W-:Y:S05]  /*5b90*/  BRA `(.L_x_1776) ;  /* 0x00000be000007947 */ /* 0x000fea0003800000 */
.L_x_1777:
[----:B------:R-:W2:Y:S02]  /*5ba0*/  LDG.E.U16 R0, [R2.64] ;  /* 0x0000002402007981 */ /* 0x000ea4000c1e1500 */
[----:B--2---:R-:W0:Y:S01]  /*5bb0*/  I2F.S16 R0, R0 ;  /* 0x0000000000007306 */ /* 0x004e220000101400 */
[----:B------:R-:W-:Y:S05]  /*5bc0*/  BRA `(.L_x_1776) ;  /* 0x00000bb000007947 */ /* 0x000fea0003800000 */
.L_x_1772:
        /* <DEDUP_REMOVED lines=8> */
.L_x_1780:
[----:B------:R-:W2:Y:S02]  /*5c50*/  LDG.E.U16 R0, [R2.64] ;  /* 0x0000002402007981 */ /* 0x000ea4000c1e1500 */
[----:B--2---:R-:W-:Y:S01]  /*5c60*/  HADD2.F32 R0, -RZ, R0.H0_H0 ;  /* 0x20000000ff007230 */ /* 0x004fe20000004100 */
[----:B------:R-:W-:Y:S05]  /*5c70*/  BRA `(.L_x_1776) ;  /* 0x00000b0000007947 */ /* 0x000fea0003800000 */
.L_x_1779:
        /* <DEDUP_REMOVED lines=8> */
.L_x_1782:
[----:B------:R-:W2:Y:S02]  /*5d00*/  LDG.E.U16 R0, [R2.64] ;  /* 0x0000002402007981 */ /* 0x000ea4000c1e1500 */
[----:B--2---:R-:W-:Y:S01]  /*5d10*/  HADD2.F32 R0, -RZ, R0.H0_H0 ;  /* 0x20000000ff007230 */ /* 0x004fe20000004100 */
[----:B------:R-:W-:Y:S05]  /*5d20*/  BRA `(.L_x_1776) ;  /* 0x00000a5000007947 */ /* 0x000fea0003800000 */
.L_x_1781:
[----:B------:R-:W2:Y:S02]  /*5d30*/  LDG.E.64 R2, [R2.64] ;  /* 0x0000002402027981 */ /* 0x000ea4000c1e1b00 */
[----:B--2---:R-:W0:Y:S01]  /*5d40*/  F2F.F32.F64 R0, R2 ;  /* 0x0000000200007310 */ /* 0x004e220000301000 */
[----:B------:R-:W0:-:S14]  /*5d50*/  DSETP.GEU.AND P0, PT, |R2|, c[0x2][0x0], PT ;  /* 0x008000000200762a */ /* 0x000e1c0003f0e200 */
[----:B0-----:R-:W-:Y:S01]  /*5d60*/  @!P0 FMUL R0, R0, 1.175494350822287508e-38 ;  /* 0x0080000000008820 */ /* 0x001fe20000400000 */
[----:B------:R-:W-:Y:S05]  /*5d70*/  BRA `(.L_x_1776) ;  /* 0x00000a0000007947 */ /* 0x000fea0003800000 */
.L_x_1771:
        /* <DEDUP_REMOVED lines=12> */
.L_x_1785:
[----:B------:R-:W2:Y:S02]  /*5e40*/  LDG.E.64 R2, [R2.64] ;  /* 0x0000002402027981 */ /* 0x000ea4000c1e1b00 */
[----:B--2---:R-:W0:Y:S01]  /*5e50*/  F2F.F32.F64 R0, R2 ;  /* 0x0000000200007310 */ /* 0x004e220000301000 */
[----:B------:R-:W0:-:S14]  /*5e60*/  DSETP.GEU.AND P0, PT, |R2|, c[0x2][0x0], PT ;  /* 0x008000000200762a */ /* 0x000e1c0003f0e200 */
[----:B0-----:R-:W-:Y:S01]  /*5e70*/  @!P0 FMUL R0, R0, 1.175494350822287508e-38 ;  /* 0x0080000000008820 */ /* 0x001fe20000400000 */
[----:B------:R-:W-:Y:S05]  /*5e80*/  BRA `(.L_x_1776) ;  /* 0x000008f000007947 */ /* 0x000fea0003800000 */
.L_x_1784:
        /* <DEDUP_REMOVED lines=26> */
.L_x_1787:
        /* <DEDUP_REMOVED lines=13> */
.L_x_1786:
[----:B------:R-:W2:Y:S02]  /*6100*/  LDG.E.U16 R0, [R2.64] ;  /* 0x0000002402007981 */ /* 0x000ea4000c1e1500 */
[----:B--2---:R-:W-:Y:S01]  /*6110*/  PRMT R0, RZ, 0x5410, R0 ;  /* 0x00005410ff007816 */ /* 0x004fe20000000000 */
[----:B------:R-:W-:Y:S05]  /*6120*/  BRA `(.L_x_1776) ;  /* 0x0000065000007947 */ /* 0x000fea0003800000 */
.L_x_1783:
        /* <DEDUP_REMOVED lines=11> */
.L_x_1790:
        /* <DEDUP_REMOVED lines=20> */
.L_x_1792:
[----:B------:R-:W-:Y:S05]  /*6320*/  BSYNC B0 ;  /* 0x0000000000007941 */ /* 0x000fea0003800000 */
.L_x_1791:
[----:B------:R-:W-:Y:S01]  /*6330*/  LEA R3, R0, 0x3b800000, 0x17 ;  /* 0x3b80000000037811 */ /* 0x000fe200078eb8ff */
[----:B------:R-:W-:-:S05]  /*6340*/  IMAD.SHL.U32 R0, R2, 0x100000, RZ ;  /* 0x0010000002007824 */ /* 0x000fca00078e00ff */
[----:B------:R-:W-:Y:S01]  /*6350*/  LOP3.LUT R0, R3, R0, R4, 0xfe, !PT ;  /* 0x0000000003007212 */ /* 0x000fe200078efe04 */
[----:B------:R-:W-:Y:S05]  /*6360*/  BRA `(.L_x_1776) ;  /* 0x0000041000007947 */ /* 0x000fea0003800000 */
.L_x_1789:
        /* <DEDUP_REMOVED lines=20> */
.L_x_1794:
[----:B------:R-:W-:Y:S05]  /*64b0*/  BSYNC B0 ;  /* 0x0000000000007941 */ /* 0x000fea0003800000 */
.L_x_1793:
[----:B------:R-:W-:Y:S01]  /*64c0*/  LEA R3, R0, 0x37800000, 0x17 ;  /* 0x3780000000037811 */ /* 0x000fe200078eb8ff */
[----:B------:R-:W-:-:S05]  /*64d0*/  IMAD.SHL.U32 R0, R2, 0x200000, RZ ;  /* 0x0020000002007824 */ /* 0x000fca00078e00ff */
[----:B------:R-:W-:Y:S01]  /*64e0*/  LOP3.LUT R0, R3, R0, R4, 0xfe, !PT ;  /* 0x0000000003007212 */ /* 0x000fe200078efe04 */
[----:B------:R-:W-:Y:S05]  /*64f0*/  BRA `(.L_x_1776) ;  /* 0x0000028000007947 */ /* 0x000fea0003800000 */
.L_x_1788:
        /* <DEDUP_REMOVED lines=14> */
.L_x_1775:
        /* <DEDUP_REMOVED lines=21> */
.L_x_1796:
[----:B------:R-:W2:Y:S02]  /*6730*/  LDG.E.64 R2, [R2.64] ;  /* 0x0000002402027981 */ /* 0x000ea4000c1e1b00 */
[----:B--2---:R0:W2:Y:S01]  /*6740*/  I2F.U64 R0, R2 ;  /* 0x0000000200007312 */ /* 0x0040a20000301000 */
[----:B------:R-:W-:Y:S05]  /*6750*/  BRA `(.L_x_1776) ;  /* 0x0000002000007947 */ /* 0x000fea0003800000 */
.L_x_1795:
[----:B------:R-:W2:Y:S02]  /*6760*/  LDG.E R0, [R2.64] ;  /* 0x0000002402007981 */ /* 0x000ea4000c1e1900 */
[----:B--2---:R-:W0:Y:S02]  /*6770*/  I2F.U32 R0, R0 ;  /* 0x0000000000007306 */ /* 0x004e240000201000 */
.L_x_1776:
[----:B------:R-:W-:Y:S05]  /*6780*/  BSYNC B6 ;  /* 0x0000000000067941 */ /* 0x000fea0003800000 */
.L_x_1770:
        /* <DEDUP_REMOVED lines=18> */
.L_x_1800:
[----:B------:R-:W0:Y:S02]  /*68b0*/  F2I.S64.TRUNC R2, R2 ;  /* 0x0000000200027311 */ /* 0x000e24000020d900 */
[----:B0-----:R-:W-:-:S05]  /*68c0*/  IMAD.MOV.U32 R5, RZ, RZ, R2 ;  /* 0x000000ffff057224 */ /* 0x001fca00078e0002 */
[----:B------:R0:W-:Y:S01]  /*68d0*/  STG.E.U8 [R16.64], R5 ;  /* 0x0000000510007986 */ /* 0x0001e2000c101124 */
[----:B------:R-:W-:Y:S05]  /*68e0*/  BRA `(.L_x_1802) ;  /* 0x00000d3000007947 */ /* 0x000fea0003800000 */
.L_x_1799:
        /* <DEDUP_REMOVED lines=9> */
.L_x_1804:
[----:B------:R-:W0:Y:S02]  /*6980*/  F2I.FTZ.TRUNC.NTZ R3, R2 ;  /* 0x0000000200037305 */ /* 0x000e24000021f100 */
[----:B0-----:R0:W-:Y:S01]  /*6990*/  STG.E [R16.64], R3 ;  /* 0x0000000310007986 */ /* 0x0011e2000c101924 */
[----:B------:R-:W-:Y:S05]  /*69a0*/  BRA `(.L_x_1802) ;  /* 0x00000c7000007947 */ /* 0x000fea0003800000 */
.L_x_1803:
[----:B------:R-:W0:Y:S02]  /*69b0*/  F2I.FTZ.TRUNC.NTZ R3, R2 ;  /* 0x0000000200037305 */ /* 0x000e24000021f100 */
[----:B0-----:R0:W-:Y:S01]  /*69c0*/  STG.E.U16 [R16.64], R3 ;  /* 0x0000000310007986 */ /* 0x0011e2000c101524 */
[----:B------:R-:W-:Y:S05]  /*69d0*/  BRA `(.L_x_1802) ;  /* 0x00000c4000007947 */ /* 0x000fea0003800000 */
.L_x_1798:
        /* <DEDUP_REMOVED lines=8> */
.L_x_1806:
[----:B------:R-:W-:-:S05]  /*6a60*/  F2FP.PACK_AB R2, RZ, R2 ;  /* 0x00000002ff02723e */ /* 0x000fca00000000ff */
[----:B------:R0:W-:Y:S01]  /*6a70*/  STG.E.U16 [R16.64], R2 ;  /* 0x0000000210007986 */ /* 0x0001e2000c101524 */
[----:B------:R-:W-:Y:S05]  /*6a80*/  BRA `(.L_x_1802) ;  /* 0x00000b9000007947 */ /* 0x000fea0003800000 */
.L_x_1805:
        /* <DEDUP_REMOVED lines=9> */
.L_x_1808:
[----:B------:R-:W-:-:S04]  /*6b20*/  F2FP.PACK_AB R3, RZ, R2 ;  /* 0x00000002ff03723e */ /* 0x000fc800000000ff */
[----:B------:R-:W-:-:S05]  /*6b30*/  PRMT R3, R3, 0x5410, RZ ;  /* 0x0000541003037816 */ /* 0x000fca00000000ff */
[----:B------:R0:W-:Y:S01]  /*6b40*/  STG.E [R16.64], R3 ;  /* 0x0000000310007986 */ /* 0x0001e2000c101924 */
[----:B------:R-:W-:Y:S05]  /*6b50*/  BRA `(.L_x_1802) ;  /* 0x00000ac000007947 */ /* 0x000fea0003800000 */
.L_x_1807:
[----:B------:R-:W-:-:S06]  /*6b60*/  FMUL.FTZ R2, R2, 1 ;  /* 0x3f80000002027820 */ /* 0x000fcc0000410000 */
[----:B------:R-:W0:Y:S02]  /*6b70*/  F2F.F64.F32 R2, R2 ;  /* 0x0000000200027310 */ /* 0x000e240000201800 */
[----:B0-----:R0:W-:Y:S01]  /*6b80*/  STG.E.64 [R16.64], R2 ;  /* 0x0000000210007986 */ /* 0x0011e2000c101b24 */
[----:B------:R-:W-:Y:S05]  /*6b90*/  BRA `(.L_x_1802) ;  /* 0x00000a8000007947 */ /* 0x000fea0003800000 */
.L_x_1797:
        /* <DEDUP_REMOVED lines=12> */
.L_x_1811:
[----:B------:R-:W-:Y:S01]  /*6c60*/  FMUL.FTZ R4, R2, 1 ;  /* 0x3f80000002047820 */ /* 0x000fe20000410000 */
[----:B------:R-:W-:-:S05]  /*6c70*/  CS2R R6, SRZ ;  /* 0x0000000000067805 */ /* 0x000fca000001ff00 */
[----:B------:R-:W0:Y:S02]  /*6c80*/  F2F.F64.F32 R4, R4 ;  /* 0x0000000400047310 */ /* 0x000e240000201800 */
[----:B0-----:R0:W-:Y:S01]  /*6c90*/  STG.E.128 [R16.64], R4 ;  /* 0x0000000410007986 */ /* 0x0011e2000c101d24 */
[----:B------:R-:W-:Y:S05]  /*6ca0*/  BRA `(.L_x_1802) ;  /* 0x0000097000007947 */ /* 0x000fea0003800000 */
.L_x_1810:
        /* <DEDUP_REMOVED lines=20> */
.L_x_1815:
[----:B------:R-:W-:Y:S05]  /*6df0*/  BSYNC B0 ;  /* 0x0000000000007941 */ /* 0x000fea0003800000 */
.L_x_1814:
[----:B------:R-:W-:-:S05]  /*6e00*/  LOP3.LUT R5, R0, R5, RZ, 0xfc, !PT ;  /* 0x0000000500057212 */ /* 0x000fca00078efcff */
[----:B------:R0:W-:Y:S01]  /*6e10*/  STG.E.U8 [R16.64], R5 ;  /* 0x0000000510007986 */ /* 0x0001e2000c101124 */
[----:B------:R-:W-:Y:S05]  /*6e20*/  BRA `(.L_x_1802) ;  /* 0x000007f000007947 */ /* 0x000fea0003800000 */
.L_x_1813:
        /* <DEDUP_REMOVED lines=12> */
.L_x_1817:
[----:B------:R-:W-:Y:S01]  /*6ef0*/  IMAD.MOV.U32 R0, RZ, RZ, 0x7f ;  /* 0x0000007fff007424 */ /* 0x000fe200078e00ff */
[----:B------:R-:W-:-:S04]  /*6f00*/  ISETP.GT.U32.AND P0, PT, R4, 0x7f800000, PT ;  /* 0x7f8000000400780c */ /* 0x000fc80003f04070 */
[----:B------:R-:W-:-:S04]  /*6f10*/  SEL R0, R0, 0x7c, P0 ;  /* 0x0000007c00007807 */ /* 0x000fc80000000000 */
.L_x_1818:
[----:B------:R-:W-:Y:S05]  /*6f20*/  BSYNC B0 ;  /* 0x0000000000007941 */ /* 0x000fea0003800000 */
.L_x_1816:
[----:B------:R-:W-:-:S04]  /*6f30*/  LOP3.LUT R2, R2, 0x80000000, RZ, 0xc0, !PT ;  /* 0x8000000002027812 */ /* 0x000fc800078ec0ff */
[----:B------:R-:W-:-:S04]  /*6f40*/  SHF.R.U32.HI R3, RZ, 0x18, R2 ;  /* 0x00000018ff037819 */ /* 0x000fc80000011602 */
[----:B------:R-:W-:-:S05]  /*6f50*/  LOP3.LUT R3, R0, R3, RZ, 0xfc, !PT ;  /* 0x0000000300037212 */ /* 0x000fca00078efcff */
[----:B------:R0:W-:Y:S01]  /*6f60*/  STG.E.U8 [R16.64], R3 ;  /* 0x0000000310007986 */ /* 0x0001e2000c101124 */
[----:B------:R-:W-:Y:S05]  /*6f70*/  BRA `(.L_x_1802) ;  /* 0x000006a000007947 */ /* 0x000fea0003800000 */
.L_x_1812:
[----:B------:R-:W-:-:S05]  /*6f80*/  F2FP.BF16.PACK_AB R2, RZ, R2 ;  /* 0x00000002ff02723e */ /* 0x000fca00000010ff */
[----:B------:R0:W-:Y:S01]  /*6f90*/  STG.E.U16 [R16.64], R2 ;  /* 0x0000000210007986 */ /* 0x0001e2000c101524 */
[----:B------:R-:W-:Y:S05]  /*6fa0*/  BRA `(.L_x_1802) ;  /* 0x0000067000007947 */ /* 0x000fea0003800000 */
.L_x_1809:
        /* <DEDUP_REMOVED lines=11> */
.L_x_1821:
        /* <DEDUP_REMOVED lines=16> */
.L_x_1824:
[----:B------:R-:W-:-:S04]  /*7160*/  LOP3.LUT R2, R2, 0x80000000, RZ, 0xc0, !PT ;  /* 0x8000000002027812 */ /* 0x000fc800078ec0ff */
[----:B------:R-:W-:-:S04]  /*7170*/  SHF.R.U32.HI R3, RZ, 0x18, R2 ;  /* 0x00000018ff037819 */ /* 0x000fc80000011602 */
[----:B------:R-:W-:-:S04]  /*7180*/  LOP3.LUT R0, R0, R3, RZ, 0xfc, !PT ;  /* 0x0000000300007212 */ /* 0x000fc800078efcff */
[----:B------:R-:W-:Y:S02]  /*7190*/  PRMT R8, R0, 0x7610, R8 ;  /* 0x0000761000087816 */ /* 0x000fe40000000008 */
.L_x_1823:
[----:B------:R-:W-:Y:S05]  /*71a0*/  BSYNC B0 ;  /* 0x0000000000007941 */ /* 0x000fea0003800000 */
.L_x_1822:
[----:B------:R0:W-:Y:S01]  /*71b0*/  STG.E.U8 [R16.64], R8 ;  /* 0x0000000810007986 */ /* 0x0001e2000c101124 */
[----:B------:R-:W-:Y:S05]  /*71c0*/  BRA `(.L_x_1802) ;  /* 0x0000045000007947 */ /* 0x000fea0003800000 */
.L_x_1820:
        /* <DEDUP_REMOVED lines=16> */
.L_x_1827:
[----:B------:R-:W-:-:S04]  /*72d0*/  LOP3.LUT R2, R2, 0x80000000, RZ, 0xc0, !PT ;  /* 0x8000000002027812 */ /* 0x000fc800078ec0ff */
[----:B------:R-:W-:-:S04]  /*72e0*/  SHF.R.U32.HI R3, RZ, 0x18, R2 ;  /* 0x00000018ff037819 */ /* 0x000fc80000011602 */
[----:B------:R-:W-:-:S04]  /*72f0*/  LOP3.LUT R0, R0, R3, RZ, 0xfc, !PT ;  /* 0x0000000300007212 */ /* 0x000fc800078efcff */
[----:B------:R-:W-:Y:S02]  /*7300*/  PRMT R8, R0, 0x7610, R8 ;  /* 0x0000761000087816 */ /* 0x000fe40000000008 */
.L_x_1826:
[----:B------:R-:W-:Y:S05]  /*7310*/  BSYNC B0 ;  /* 0x0000000000007941 */ /* 0x000fea0003800000 */
.L_x_1825:
[----:B------:R0:W-:Y:S01]  /*7320*/  STG.E.U8 [R16.64], R8 ;  /* 0x0000000810007986 */ /* 0x0001e2000c101124 */
[----:B------:R-:W-:Y:S05]  /*7330*/  BRA `(.L_x_1802) ;  /* 0x000002e000007947 */ /* 0x000fea0003800000 */
.L_x_1819:
        /* <DEDUP_REMOVED lines=21> */
.L_x_1801:
        /* <DEDUP_REMOVED lines=20> */
.L_x_1829:
[----:B------:R-:W0:Y:S02]  /*75d0*/  F2I.U64.TRUNC R2, R2 ;  /* 0x0000000200027311 */ /* 0x000e24000020d800 */
[----:B0-----:R0:W-:Y:S01]  /*75e0*/  STG.E.64 [R16.64], R2 ;  /* 0x0000000210007986 */ /* 0x0011e2000c101b24 */
[----:B------:R-:W-:Y:S05]  /*75f0*/  BRA `(.L_x_1802) ;  /* 0x0000002000007947 */ /* 0x000fea0003800000 */
.L_x_1828:
[----:B------:R-:W0:Y:S02]  /*7600*/  F2I.FTZ.U32.TRUNC.NTZ R3, R2 ;  /* 0x0000000200037305 */ /* 0x000e24000021f000 */
[----:B0-----:R0:W-:Y:S02]  /*7610*/  STG.E [R16.64], R3 ;  /* 0x0000000310007986 */ /* 0x0011e4000c101924 */
.L_x_1802:
[----:B------:R-:W-:-:S04]  /*7620*/  IADD3 R23, R23, 0x80, RZ ;  /* 0x0000008017177810 */ /* 0x000fc80007ffe0ff */
[----:B------:R-:W-:-:S13]  /*7630*/  ISETP.GE.AND P0, PT, R23, c[0x0][0x160], PT ;  /* 0x0000580017007a0c */ /* 0x000fda0003f06270 */
        /* <DEDUP_REMOVED lines=256> */
.L_x_1830:
        /* <DEDUP_REMOVED lines=20> */
.L_x_1835:
[----:B------:R-:W2:Y:S02]  /*8780*/  LDG.E.U8 R2, [R2.64] ;  /* 0x0000002402027981 */ /* 0x000ea4000c1e1100 */
[----:B--2---:R0:W1:Y:S01]  /*8790*/  I2F.U16 R19, R2 ;  /* 0x0000000200137306 */ /* 0x0040620000101000 */
[----:B------:R-:W-:Y:S05]  /*87a0*/  BRA `(.L_x_1837) ;  /* 0x00000ca000007947 */ /* 0x000fea0003800000 */
.L_x_1834:
        /* <DEDUP_REMOVED lines=9> */
.L_x_1839:
[----:B------:R-:W2:Y:S02]  /*8840*/  LDG.E R2, [R2.64] ;  /* 0x0000002402027981 */ /* 0x000ea4000c1e1900 */
[----:B--2---:R0:W1:Y:S01]  /*8850*/  I2F R19, R2 ;  /* 0x0000000200137306 */ /* 0x0040620000201400 */
[----:B------:R-:W-:Y:S05]  /*8860*/  BRA `(.L_x_1837) ;  /* 0x00000be000007947 */ /* 0x000fea0003800000 */
.L_x_1838:
[----:B------:R-:W2:Y:S02]  /*8870*/  LDG.E.U16 R2, [R2.64] ;  /* 0x0000002402027981 */ /* 0x000ea4000c1e1500 */
[----:B--2---:R0:W1:Y:S01]  /*8880*/  I2F.S16 R19, R2 ;  /* 0x0000000200137306 */ /* 0x0040620000101400 */
[----:B------:R-:W-:Y:S05]  /*8890*/  BRA `(.L_x_1837) ;  /* 0x00000bb000007947 */ /* 0x000fea0003800000 */
.L_x_1833:
        /* <DEDUP_REMOVED lines=8> */
.L_x_1841:
[----:B------:R-:W2:Y:S02]  /*8920*/  LDG.E.U16 R2, [R2.64] ;  /* 0x0000002402027981 */ /* 0x000ea4000c1e1500 */
[----:B--2---:R-:W-:Y:S01]  /*8930*/  HADD2.F32 R19, -RZ, R2.H0_H0 ;  /* 0x20000002ff137230 */ /* 0x004fe20000004100 */
[----:B------:R-:W-:Y:S05]  /*8940*/  BRA `(.L_x_1837) ;  /* 0x00000b0000007947 */ /* 0x000fea0003800000 */
.L_x_1840:
        /* <DEDUP_REMOVED lines=8> */
.L_x_1843:
[----:B------:R-:W2:Y:S02]  /*89d0*/  LDG.E.U16 R2, [R2.64] ;  /* 0x0000002402027981 */ /* 0x000ea4000c1e1500 */
[----:B--2---:R-:W-:Y:S01]  /*89e0*/  HADD2.F32 R19, -RZ, R2.H0_H0 ;  /* 0x20000002ff137230 */ /* 0x004fe20000004100 */
[----:B------:R-:W-:Y:S05]  /*89f0*/  BRA `(.L_x_1837) ;  /* 0x00000a5000007947 */ /* 0x000fea0003800000 */
.L_x_1842:
[----:B------:R-:W2:Y:S02]  /*8a00*/  LDG.E.64 R2, [R2.64] ;  /* 0x0000002402027981 */ /* 0x000ea4000c1e1b00 */
[----:B--2---:R-:W0:Y:S01]  /*8a10*/  F2F.F32.F64 R19, R2 ;  /* 0x0000000200137310 */ /* 0x004e220000301000 */
[----:B------:R-:W0:-:S14]  /*8a20*/  DSETP.GEU.AND P0, PT, |R2|, c[0x2][0x0], PT ;  /* 0x008000000200762a */ /* 0x000e1c0003f0e200 */
[----:B0-----:R-:W-:Y:S01]  /*8a30*/  @!P0 FMUL R19, R19, 1.175494350822287508e-38 ;  /* 0x0080000013138820 */ /* 0x001fe20000400000 */
[----:B------:R-:W-:Y:S05]  /*8a40*/  BRA `(.L_x_1837) ;  /* 0x00000a0000007947 */ /* 0x000fea0003800000 */
.L_x_1832:
        /* <DEDUP_REMOVED lines=12> */
.L_x_1846:
[----:B------:R-:W2:Y:S02]  /*8b10*/  LDG.E.64 R2, [R2.64] ;  /* 0x0000002402027981 */ /* 0x000ea4000c1e1b00 */
[----:B--2---:R-:W0:Y:S01]  /*8b20*/  F2F.F32.F64 R19, R2 ;  /* 0x0000000200137310 */ /* 0x004e220000301000 */
[----:B------:R-:W0:-:S14]  /*8b30*/  DSETP.GEU.AND P0, PT, |R2|, c[0x2][0x0], PT ;  /* 0x008000000200762a */ /* 0x000e1c0003f0e200 */
[----:B0-----:R-:W-:Y:S01]  /*8b40*/  @!P0 FMUL R19, R19, 1.175494350822287508e-38 ;  /* 0x0080000013138820 */ /* 0x001fe20000400000 */
[----:B------:R-:W-:Y:S05]  /*8b50*/  BRA `(.L_x_1837) ;  /* 0x000008f000007947 */ /* 0x000fea0003800000 */
.L_x_1845:
        /* <DEDUP_REMOVED lines=26> */
.L_x_1848:
        /* <DEDUP_REMOVED lines=13> */
.L_x_1847:
[----:B------:R-:W2:Y:S02]  /*8dd0*/  LDG.E.U16 R2, [R2.64] ;  /* 0x0000002402027981 */ /* 0x000ea4000c1e1500 */
[----:B--2---:R-:W-:Y:S01]  /*8de0*/  PRMT R19, RZ, 0x5410, R2 ;  /* 0x00005410ff137816 */ /* 0x004fe20000000002 */
[----:B------:R-:W-:Y:S05]  /*8df0*/  BRA `(.L_x_1837) ;  /* 0x0000065000007947 */ /* 0x000fea0003800000 */
.L_x_1844:
        /* <DEDUP_REMOVED lines=11> */
.L_x_1851:
        /* <DEDUP_REMOVED lines=20> */
.L_x_1853:
[----:B------:R-:W-:Y:S05]  /*8ff0*/  BSYNC B0 ;  /* 0x0000000000007941 */ /* 0x000fea0003800000 */
.L_x_1852:
[----:B------:R-:W-:Y:S01]  /*9000*/  IMAD.SHL.U32 R2, R2, 0x100000, RZ ;  /* 0x0010000002027824 */ /* 0x000fe200078e00ff */
[----:B------:R-:W-:-:S04]  /*9010*/  LEA R0, R0, 0x3b800000, 0x17 ;  /* 0x3b80000000007811 */ /* 0x000fc800078eb8ff */
[----:B------:R-:W-:Y:S01]  /*9020*/  LOP3.LUT R19, R0, R2, R19, 0xfe, !PT ;  /* 0x0000000200137212 */ /* 0x000fe200078efe13 */
[----:B------:R-:W-:Y:S05]  /*9030*/  BRA `(.L_x_1837) ;  /* 0x0000041000007947 */ /* 0x000fea0003800000 */
.L_x_1850:
        /* <DEDUP_REMOVED lines=20> */
.L_x_1855:
[----:B------:R-:W-:Y:S05]  /*9180*/  BSYNC B0 ;  /* 0x0000000000007941 */ /* 0x000fea0003800000 */
.L_x_1854:
[----:B------:R-:W-:Y:S01]  /*9190*/  IMAD.SHL.U32 R2, R2, 0x200000, RZ ;  /* 0x0020000002027824 */ /* 0x000fe200078e00ff */
[----:B------:R-:W-:-:S04]  /*91a0*/  LEA R0, R0, 0x37800000, 0x17 ;  /* 0x3780000000007811 */ /* 0x000fc800078eb8ff */
[----:B------:R-:W-:Y:S01]  /*91b0*/  LOP3.LUT R19, R0, R2, R19, 0xfe, !PT ;  /* 0x0000000200137212 */ /* 0x000fe200078efe13 */
[----:B------:R-:W-:Y:S05]  /*91c0*/  BRA `(.L_x_1837) ;  /* 0x0000028000007947 */ /* 0x000fea0003800000 */
.L_x_1849:
        /* <DEDUP_REMOVED lines=14> */
.L_x_1836:
        /* <DEDUP_REMOVED lines=21> */
.L_x_1857:
[----:B------:R-:W2:Y:S02]  /*9400*/  LDG.E.64 R2, [R2.64] ;  /* 0x0000002402027981 */ /* 0x000ea4000c1e1b00 */
[----:B--2---:R0:W1:Y:S01]  /*9410*/  I2F.U64 R19, R2 ;  /* 0x0000000200137312 */ /* 0x0040620000301000 */
[----:B------:R-:W-:Y:S05]  /*9420*/  BRA `(.L_x_1837) ;  /* 0x0000002000007947 */ /* 0x000fea0003800000 */
.L_x_1856:
[----:B------:R-:W2:Y:S02]  /*9430*/  LDG.E R2, [R2.64] ;  /* 0x0000002402027981 */ /* 0x000ea4000c1e1900 */
[----:B--2---:R0:W1:Y:S02]  /*9440*/  I2F.U32 R19, R2 ;  /* 0x0000000200137306 */ /* 0x0040640000201000 */
.L_x_1837:
[----:B------:R-:W-:Y:S05]  /*9450*/  BSYNC B6 ;  /* 0x0000000000067941 */ /* 0x000fea0003800000 */
.L_x_1831:
        /* <DEDUP_REMOVED lines=18> */
.L_x_1862:
[----:B------:R-:W2:Y:S02]  /*9580*/  LDG.E.U8 R0, [R2.64] ;  /* 0x0000002402007981 */ /* 0x000ea4000c1e1100 */
[----:B--2---:R-:W0:Y:S01]  /*9590*/  I2F.U16 R0, R0 ;  /* 0x0000000000007306 */ /* 0x004e220000101000 */
[----:B------:R-:W-:Y:S05]  /*95a0*/  BRA `(.L_x_1864) ;  /* 0x00000ca000007947 */ /* 0x000fea0003800000 */
.L_x_1861:
        /* <DEDUP_REMOVED lines=9> */
.L_x_1866:
[----:B------:R-:W2:Y:S02]  /*9640*/  LDG.E R0, [R2.64] ;  /* 0x0000002402007981 */ /* 0x000ea4000c1e1900 */
[----:B--2---:R-:W0:Y:S01]  /*9650*/  I2F R0, R0 ;  /* 0x0000000000007306 */ /* 0x004e220000201400 */
[----:B------:R-:W-:Y:S05]  /*9660*/  BRA `(.L_x_1864) ;  /* 0x00000be000007947 */ /* 0x000fea0003800000 */
.L_x_1865:
[----:B------:R-:W2:Y:S02]  /*9670*/  LDG.E.U16 R0, [R2.64] ;  /* 0x0000002402007981 */ /* 0x000ea4000c1e1500 */
[----:B--2---:R-:W0:Y:S01]  /*9680*/  I2F.S16 R0, R0 ;  /* 0x0000000000007306 */ /* 0x004e220000101400 */
[----:B------:R-:W-:Y:S05]  /*9690*/  BRA `(.L_x_1864) ;  /* 0x00000bb000007947 */ /* 0x000fea0003800000 */
.L_x_1860:
        /* <DEDUP_REMOVED lines=8> */
.L_x_1868:
[----:B------:R-:W2:Y:S02]  /*9720*/  LDG.E.U16 R0, [R2.64] ;  /* 0x0000002402007981 */ /* 0x000ea4000c1e1500 */
[----:B--2---:R-:W-:Y:S01]  /*9730*/  HADD2.F32 R0, -RZ, R0.H0_H0 ;  /* 0x20000000ff007230 */ /* 0x004fe20000004100 */
[----:B------:R-:W-:Y:S05]  /*9740*/  BRA `(.L_x_1864) ;  /* 0x00000b0000007947 */ /* 0x000fea0003800000 */
.L_x_1867:
        /* <DEDUP_REMOVED lines=8> */
.L_x_1870:
[----:B------:R-:W2:Y:S02]  /*97d0*/  LDG.E.U16 R0, [R2.64] ;  /* 0x0000002402007981 */ /* 0x000ea4000c1e1500 */
[----:B--2---:R-:W-:Y:S01]  /*97e0*/  HADD2.F32 R0, -RZ, R0.H0_H0 ;  /* 0x20000000ff007230 */ /* 0x004fe20000004100 */
[----:B------:R-:W-:Y:S05]  /*97f0*/  BRA `(.L_x_1864) ;  /* 0x00000a5000007947 */ /* 0x000fea0003800000 */
.L_x_1869:
[----:B------:R-:W2:Y:S02]  /*9800*/  LDG.E.64 R2, [R2.64] ;  /* 0x0000002402027981 */ /* 0x000ea4000c1e1b00 */
[----:B--2---:R-:W0:Y:S01]  /*9810*/  F2F.F32.F64 R0, R2 ;  /* 0x0000000200007310 */ /* 0x004e220000301000 */
[----:B------:R-:W0:-:S14]  /*9820*/  DSETP.GEU.AND P0, PT, |R2|, c[0x2][0x0], PT ;  /* 0x008000000200762a */ /* 0x000e1c0003f0e200 */
[----:B0-----:R-:W-:Y:S01]  /*9830*/  @!P0 FMUL R0, R0, 1.175494350822287508e-38 ;  /* 0x0080000000008820 */ /* 0x001fe20000400000 */
[----:B------:R-:W-:Y:S05]  /*9840*/  BRA `(.L_x_1864) ;  /* 0x00000a0000007947 */ /* 0x000fea0003800000 */
.L_x_1859:
        /* <DEDUP_REMOVED lines=12> */
.L_x_1873:
[----:B------:R-:W2:Y:S02]  /*9910*/  LDG.E.64 R2, [R2.64] ;  /* 0x0000002402027981 */ /* 0x000ea4000c1e1b00 */
[----:B--2---:R-:W0:Y:S01]  /*9920*/  F2F.F32.F64 R0, R2 ;  /* 0x0000000200007310 */ /* 0x004e220000301000 */
[----:B------:R-:W0:-:S14]  /*9930*/  DSETP.GEU.AND P0, PT, |R2|, c[0x2][0x0], PT ;  /* 0x008000000200762a */ /* 0x000e1c0003f0e200 */
[----:B0-----:R-:W-:Y:S01]  /*9940*/  @!P0 FMUL R0, R0, 1.175494350822287508e-38 ;  /* 0x0080000000008820 */ /* 0x001fe20000400000 */
[----:B------:R-:W-:Y:S05]  /*9950*/  BRA `(.L_x_1864) ;  /* 0x000008f000007947 */ /* 0x000fea0003800000 */
.L_x_1872:
        /* <DEDUP_REMOVED lines=26> */
.L_x_1875:
        /* <DEDUP_REMOVED lines=13> */
.L_x_1874:
[----:B------:R-:W2:Y:S02]  /*9bd0*/  LDG.E.U16 R0, [R2.64] ;  /* 0x0000002402007981 */ /* 0x000ea4000c1e1500 */
[----:B--2---:R-:W-:Y:S01]  /*9be0*/  PRMT R0, RZ, 0x5410, R0 ;  /* 0x00005410ff007816 */ /* 0x004fe20000000000 */
[----:B------:R-:W-:Y:S05]  /*9bf0*/  BRA `(.L_x_1864) ;  /* 0x0000065000007947 */ /* 0x000fea0003800000 */
.L_x_1871:
        /* <DEDUP_REMOVED lines=11> */
.L_x_1878:
        /* <DEDUP_REMOVED lines=20> */
.L_x_1880:
[----:B------:R-:W-:Y:S05]  /*9df0*/  BSYNC B0 ;  /* 0x0000000000007941 */ /* 0x000fea0003800000 */
.L_x_1879:
[----:B------:R-:W-:Y:S01]  /*9e00*/  LEA R3, R0, 0x3b800000, 0x17 ;  /* 0x3b80000000037811 */ /* 0x000fe200078eb8ff */
[----:B------:R-:W-:-:S05]  /*9e10*/  IMAD.SHL.U32 R0, R2, 0x100000, RZ ;  /* 0x0010000002007824 */ /* 0x000fca00078e00ff */
[----:B------:R-:W-:Y:S01]  /*9e20*/  LOP3.LUT R0, R3, R0, R4, 0xfe, !PT ;  /* 0x0000000003007212 */ /* 0x000fe200078efe04 */
[----:B------:R-:W-:Y:S05]  /*9e30*/  BRA `(.L_x_1864) ;  /* 0x0000041000007947 */ /* 0x000fea0003800000 */
.L_x_1877:
        /* <DEDUP_REMOVED lines=20> */
.L_x_1882:
[----:B------:R-:W-:Y:S05]  /*9f80*/  BSYNC B0 ;  /* 0x0000000000007941 */ /* 0x000fea0003800000 */
.L_x_1881:
[----:B------:R-:W-:Y:S01]  /*9f90*/  LEA R3, R0, 0x37800000, 0x17 ;  /* 0x3780000000037811 */ /* 0x000fe200078eb8ff */
[----:B------:R-:W-:-:S05]  /*9fa0*/  IMAD.SHL.U32 R0, R2, 0x200000, RZ ;  /* 0x0020000002007824 */ /* 0x000fca00078e00ff */
[----:B------:R-:W-:Y:S01]  /*9fb0*/  LOP3.LUT R0, R3, R0, R4, 0xfe, !PT ;  /* 0x0000000003007212 */ /* 0x000fe200078efe04 */
[----:B------:R-:W-:Y:S05]  /*9fc0*/  BRA `(.L_x_1864) ;  /* 0x0000028000007947 */ /* 0x000fea0003800000 */
.L_x_1876:
        /* <DEDUP_REMOVED lines=14> */
.L_x_1863:
        /* <DEDUP_REMOVED lines=21> */
.L_x_1884:
[----:B------:R-:W2:Y:S02]  /*a200*/  LDG.E.64 R2, [R2.64] ;  /* 0x0000002402027981 */ /* 0x000ea4000c1e1b00 */
[----:B--2---:R0:W2:Y:S01]  /*a210*/  I2F.U64 R0, R2 ;  /* 0x0000000200007312 */ /* 0x0040a20000301000 */
[----:B------:R-:W-:Y:S05]  /*a220*/  BRA `(.L_x_1864) ;  /* 0x0000002000007947 */ /* 0x000fea0003800000 */
.L_x_1883:
[----:B------:R-:W2:Y:S02]  /*a230*/  LDG.E R0, [R2.64] ;  /* 0x0000002402007981 */ /* 0x000ea4000c1e1900 */
[----:B--2---:R-:W0:Y:S02]  /*a240*/  I2F.U32 R0, R0 ;  /* 0x0000000000007306 */ /* 0x004e240000201000 */
.L_x_1864:
[----:B------:R-:W-:Y:S05]  /*a250*/  BSYNC B6 ;  /* 0x0000000000067941 */ /* 0x000fea0003800000 */
.L_x_1858:
        /* <DEDUP_REMOVED lines=18> */
.L_x_1888:
[----:B------:R-:W0:Y:S02]  /*a380*/  F2I.S64.TRUNC R2, R2 ;  /* 0x0000000200027311 */ /* 0x000e24000020d900 */
[----:B0-----:R-:W-:-:S05]  /*a390*/  IMAD.MOV.U32 R5, RZ, RZ, R2 ;  /* 0x000000ffff057224 */ /* 0x001fca00078e0002 */
[----:B------:R0:W-:Y:S01]  /*a3a0*/  STG.E.U8 [R16.64], R5 ;  /* 0x0000000510007986 */ /* 0x0001e2000c101124 */
[----:B------:R-:W-:Y:S05]  /*a3b0*/  BRA `(.L_x_1890) ;  /* 0x00000d3000007947 */ /* 0x000fea0003800000 */
.L_x_1887:
        /* <DEDUP_REMOVED lines=9> */
.L_x_1892:
[----:B------:R-:W0:Y:S02]  /*a450*/  F2I.FTZ.TRUNC.NTZ R3, R2 ;  /* 0x0000000200037305 */ /* 0x000e24000021f100 */
[----:B0-----:R0:W-:Y:S01]  /*a460*/  STG.E [R16.64], R3 ;  /* 0x0000000310007986 */ /* 0x0011e2000c101924 */
[----:B------:R-:W-:Y:S05]  /*a470*/  BRA `(.L_x_1890) ;  /* 0x00000c7000007947 */ /* 0x000fea0003800000 */
.L_x_1891:
[----:B------:R-:W0:Y:S02]  /*a480*/  F2I.FTZ.TRUNC.NTZ R3, R2 ;  /* 0x0000000200037305 */ /* 0x000e24000021f100 */
[----:B0-----:R0:W-:Y:S01]  /*a490*/  STG.E.U16 [R16.64], R3 ;  /* 0x0000000310007986 */ /* 0x0011e2000c101524 */
[----:B------:R-:W-:Y:S05]  /*a4a0*/  BRA `(.L_x_1890) ;  /* 0x00000c4000007947 */ /* 0x000fea0003800000 */
.L_x_1886:
        /* <DEDUP_REMOVED lines=8> */
.L_x_1894:
[----:B------:R-:W-:-:S05]  /*a530*/  F2FP.PACK_AB R2, RZ, R2 ;  /* 0x00000002ff02723e */ /* 0x000fca00000000ff */
[----:B------:R0:W-:Y:S01]  /*a540*/  STG.E.U16 [R16.64], R2 ;  /* 0x0000000210007986 */ /* 0x0001e2000c101524 */
[----:B------:R-:W-:Y:S05]  /*a550*/  BRA `(.L_x_1890) ;  /* 0x00000b9000007947 */ /* 0x000fea0003800000 */
.L_x_1893:
        /* <DEDUP_REMOVED lines=9> */
.L_x_1896:
[----:B------:R-:W-:-:S04]  /*a5f0*/  F2FP.PACK_AB R3, RZ, R2 ;  /* 0x00000002ff03723e */ /* 0x000fc800000000ff */
[----:B------:R-:W-:-:S05]  /*a600*/  PRMT R3, R3, 0x5410, RZ ;  /* 0x0000541003037816 */ /* 0x000fca00000000ff */
[----:B------:R0:W-:Y:S01]  /*a610*/  STG.E [R16.64], R3 ;  /* 0x0000000310007986 */ /* 0x0001e2000c101924 */
[----:B------:R-:W-:Y:S05]  /*a620*/  BRA `(.L_x_1890) ;  /* 0x00000ac000007947 */ /* 0x000fea0003800000 */
.L_x_1895:
[----:B------:R-:W-:-:S06]  /*a630*/  FMUL.FTZ R2, R2, 1 ;  /* 0x3f80000002027820 */ /* 0x000fcc0000410000 */
[----:B------:R-:W0:Y:S02]  /*a640*/  F2F.F64.F32 R2, R2 ;  /* 0x0000000200027310 */ /* 0x000e240000201800 */
[----:B0-----:R0:W-:Y:S01]  /*a650*/  STG.E.64 [R16.64], R2 ;  /* 0x0000000210007986 */ /* 0x0011e2000c101b24 */
[----:B------:R-:W-:Y:S05]  /*a660*/  BRA `(.L_x_1890) ;  /* 0x00000a8000007947 */ /* 0x000fea0003800000 */
.L_x_1885:
        /* <DEDUP_REMOVED lines=12> */
.L_x_1899:
[----:B------:R-:W-:Y:S01]  /*a730*/  FMUL.FTZ R4, R2, 1 ;  /* 0x3f80000002047820 */ /* 0x000fe20000410000 */
[----:B------:R-:W-:-:S05]  /*a740*/  CS2R R6, SRZ ;  /* 0x0000000000067805 */ /* 0x000fca000001ff00 */
[----:B------:R-:W0:Y:S02]  /*a750*/  F2F.F64.F32 R4, R4 ;  /* 0x0000000400047310 */ /* 0x000e240000201800 */
[----:B0-----:R0:W-:Y:S01]  /*a760*/  STG.E.128 [R16.64], R4 ;  /* 0x0000000410007986 */ /* 0x0011e2000c101d24 */
[----:B------:R-:W-:Y:S05]  /*a770*/  BRA `(.L_x_1890) ;  /* 0x0000097000007947 */ /* 0x000fea0003800000 */
.L_x_1898:
        /* <DEDUP_REMOVED lines=20> */
.L_x_1903:
[----:B------:R-:W-:Y:S05]  /*a8c0*/  BSYNC B0 ;  /* 0x0000000000007941 */ /* 0x000fea0003800000 */
.L_x_1902:
[----:B------:R-:W-:-:S05]  /*a8d0*/  LOP3.LUT R5, R0, R5, RZ, 0xfc, !PT ;  /* 0x0000000500057212 */ /* 0x000fca00078efcff */
[----:B------:R0:W-:Y:S01]  /*a8e0*/  STG.E.U8 [R16.64], R5 ;  /* 0x0000000510007986 */ /* 0x0001e2000c101124 */
[----:B------:R-:W-:Y:S05]  /*a8f0*/  BRA `(.L_x_1890) ;  /* 0x000007f000007947 */ /* 0x000fea0003800000 */
.L_x_1901:
        /* <DEDUP_REMOVED lines=12> */
.L_x_1905:
[----:B------:R-:W-:Y:S01]  /*a9c0*/  IMAD.MOV.U32 R0, RZ, RZ, 0x7f ;  /* 0x0000007fff007424 */ /* 0x000fe200078e00ff */
[----:B------:R-:W-:-:S04]  /*a9d0*/  ISETP.GT.U32.AND P0, PT, R4, 0x7f800000, PT ;  /* 0x7f8000000400780c */ /* 0x000fc80003f04070 */
[----:B------:R-:W-:-:S04]  /*a9e0*/  SEL R0, R0, 0x7c, P0 ;  /* 0x0000007c00007807 */ /* 0x000fc80000000000 */
.L_x_1906:
[----:B------:R-:W-:Y:S05]  /*a9f0*/  BSYNC B0 ;  /* 0x0000000000007941 */ /* 0x000fea0003800000 */
.L_x_1904:
[----:B------:R-:W-:-:S04]  /*aa00*/  LOP3.LUT R2, R2, 0x80000000, RZ, 0xc0, !PT ;  /* 0x8000000002027812 */ /* 0x000fc800078ec0ff */
[----:B------:R-:W-:-:S04]  /*aa10*/  SHF.R.U32.HI R3, RZ, 0x18, R2 ;  /* 0x00000018ff037819 */ /* 0x000fc80000011602 */
[----:B------:R-:W-:-:S05]  /*aa20*/  LOP3.LUT R3, R0, R3, RZ, 0xfc, !PT ;  /* 0x0000000300037212 */ /* 0x000fca00078efcff */
[----:B------:R0:W-:Y:S01]  /*aa30*/  STG.E.U8 [R16.64], R3 ;  /* 0x0000000310007986 */ /* 0x0001e2000c101124 */
[----:B------:R-:W-:Y:S05]  /*aa40*/  BRA `(.L_x_1890) ;  /* 0x000006a000007947 */ /* 0x000fea0003800000 */
.L_x_1900:
[----:B------:R-:W-:-:S05]  /*aa50*/  F2FP.BF16.PACK_AB R2, RZ, R2 ;  /* 0x00000002ff02723e */ /* 0x000fca00000010ff */
[----:B------:R0:W-:Y:S01]  /*aa60*/  STG.E.U16 [R16.64], R2 ;  /* 0x0000000210007986 */ /* 0x0001e2000c101524 */
[----:B------:R-:W-:Y:S05]  /*aa70*/  BRA `(.L_x_1890) ;  /* 0x0000067000007947 */ /* 0x000fea0003800000 */
.L_x_1897:
        /* <DEDUP_REMOVED lines=11> */
.L_x_1909:
        /* <DEDUP_REMOVED lines=16> */
.L_x_1912:
[----:B------:R-:W-:-:S04]  /*ac30*/  LOP3.LUT R2, R2, 0x80000000, RZ, 0xc0, !PT ;  /* 0x8000000002027812 */ /* 0x000fc800078ec0ff */
[----:B------:R-:W-:-:S04]  /*ac40*/  SHF.R.U32.HI R3, RZ, 0x18, R2 ;  /* 0x00000018ff037819 */ /* 0x000fc80000011602 */
[----:B------:R-:W-:-:S04]  /*ac50*/  LOP3.LUT R0, R0, R3, RZ, 0xfc, !PT ;  /* 0x0000000300007212 */ /* 0x000fc800078efcff */
[----:B------:R-:W-:Y:S02]  /*ac60*/  PRMT R8, R0, 0x7610, R8 ;  /* 0x0000761000087816 */ /* 0x000fe40000000008 */
.L_x_1911:
[----:B------:R-:W-:Y:S05]  /*ac70*/  BSYNC B0 ;  /* 0x0000000000007941 */ /* 0x000fea0003800000 */
.L_x_1910:
[----:B------:R0:W-:Y:S01]  /*ac80*/  STG.E.U8 [R16.64], R8 ;  /* 0x0000000810007986 */ /* 0x0001e2000c101124 */
[----:B------:R-:W-:Y:S05]  /*ac90*/  BRA `(.L_x_1890) ;  /* 0x0000045000007947 */ /* 0x000fea0003800000 */
.L_x_1908:
        /* <DEDUP_REMOVED lines=16> */
.L_x_1915:
[----:B------:R-:W-:-:S04]  /*ada0*/  LOP3.LUT R2, R2, 0x80000000, RZ, 0xc0, !PT ;  /* 0x8000000002027812 */ /* 0x000fc800078ec0ff */
[----:B------:R-:W-:-:S04]  /*adb0*/  SHF.R.U32.HI R3, RZ, 0x18, R2 ;  /* 0x00000018ff037819 */ /* 0x000fc80000011602 */
[----:B------:R-:W-:-:S04]  /*adc0*/  LOP3.LUT R0, R0, R3, RZ, 0xfc, !PT ;  /* 0x0000000300007212 */ /* 0x000fc800078efcff */
[----:B------:R-:W-:Y:S02]  /*add0*/  PRMT R8, R0, 0x7610, R8 ;  /* 0x0000761000087816 */ /* 0x000fe40000000008 */
.L_x_1914:
[----:B------:R-:W-:Y:S05]  /*ade0*/  BSYNC B0 ;  /* 0x0000000000007941 */ /* 0x000fea0003800000 */
.L_x_1913:
[----:B------:R0:W-:Y:S01]  /*adf0*/  STG.E.U8 [R16.64], R8 ;  /* 0x0000000810007986 */ /* 0x0001e2000c101124 */
[----:B------:R-:W-:Y:S05]  /*ae00*/  BRA `(.L_x_1890) ;  /* 0x000002e000007947 */ /* 0x000fea0003800000 */
.L_x_1907:
        /* <DEDUP_REMOVED lines=21> */
.L_x_1889:
        /* <DEDUP_REMOVED lines=20> */
.L_x_1917:
[----:B------:R-:W0:Y:S02]  /*b0a0*/  F2I.U64.TRUNC R2, R2 ;  /* 0x0000000200027311 */ /* 0x000e24000020d800 */
[----:B0-----:R0:W-:Y:S01]  /*b0b0*/  STG.E.64 [R16.64], R2 ;  /* 0x0000000210007986 */ /* 0x0011e2000c101b24 */
[----:B------:R-:W-:Y:S05]  /*b0c0*/  BRA `(.L_x_1890) ;  /* 0x0000002000007947 */ /* 0x000fea0003800000 */
.L_x_1916:
[----:B------:R-:W0:Y:S02]  /*b0d0*/  F2I.FTZ.U32.TRUNC.NTZ R3, R2 ;  /* 0x0000000200037305 */ /* 0x000e24000021f000 */
[----:B0-----:R0:W-:Y:S02]  /*b0e0*/  STG.E [R16.64], R3 ;  /* 0x0000000310007986 */ /* 0x0011e4000c101924 */
.L_x_1890:
[----:B------:R-:W-:Y:S02]  /*b0f0*/  IADD3 R23, R23, 0x80, RZ ;  /* 0x0000008017177810 */ /* 0x000fe40007ffe0ff */
.L_x_1741:
[----:B------:R-:W-:Y:S05]  /*b100*/  BSYNC B7 ;  /* 0x0000000000077941 */ /* 0x000fea0003800000 */
.L_x_1740:
[----:B------:R-:W-:-:S13]  /*b110*/  ISETP.GE.AND P0, PT, R23, c[0x0][0x160], PT ;  /* 0x0000580017007a0c */ /* 0x000fda0003f06270 */
[----:B------:R-:W-:Y:S05]  /*b120*/  @P0 EXIT ;  /* 0x000000000000094d */ /* 0x000fea0003800000 */
        /* <DEDUP_REMOVED lines=255> */
.L_x_1918:
        /* <DEDUP_REMOVED lines=20> */
.L_x_1923:
[----:B------:R-:W2:Y:S02]  /*c260*/  LDG.E.U8 R2, [R2.64] ;  /* 0x0000002402027981 */ /* 0x000ea4000c1e1100 */
[----:B--2---:R0:W1:Y:S01]  /*c270*/  I2F.U16 R19, R2 ;  /* 0x0000000200137306 */ /* 0x0040620000101000 */
[----:B------:R-:W-:Y:S05]  /*c280*/  BRA `(.L_x_1925) ;  /* 0x00000ca000007947 */ /* 0x000fea0003800000 */
.L_x_1922:
        /* <DEDUP_REMOVED lines=9> */
.L_x_1927:
[----:B------:R-:W2:Y:S02]  /*c320*/  LDG.E R2, [R2.64] ;  /* 0x0000002402027981 */ /* 0x000ea4000c1e1900 */
[----:B--2---:R0:W1:Y:S01]  /*c330*/  I2F R19, R2 ;  /* 0x0000000200137306 */ /* 0x0040620000201400 */
[----:B------:R-:W-:Y:S05]  /*c340*/  BRA `(.L_x_1925) ;  /* 0x00000be000007947 */ /* 0x000fea0003800000 */
.L_x_1926:
[----:B------:R-:W2:Y:S02]  /*c350*/  LDG.E.U16 R2, [R2.64] ;  /* 0x0000002402027981 */ /* 0x000ea4000c1e1500 */
[----:B--2---:R0:W1:Y:S01]  /*c360*/  I2F.S16 R19, R2 ;  /* 0x0000000200137306 */ /* 0x0040620000101400 */
[----:B------:R-:W-:Y:S05]  /*c370*/  BRA `(.L_x_1925) ;  /* 0x00000bb000007947 */ /* 0x000fea0003800000 */
.L_x_1921:
        /* <DEDUP_REMOVED lines=8> */
.L_x_1929:
[----:B------:R-:W2:Y:S02]  /*c400*/  LDG.E.U16 R2, [R2.64] ;  /* 0x0000002402027981 */ /* 0x000ea4000c1e1500 */
[----:B--2---:R-:W-:Y:S01]  /*c410*/  HADD2.F32 R19, -RZ, R2.H0_H0 ;  /* 0x20000002ff137230 */ /* 0x004fe20000004100 */
[----:B------:R-:W-:Y:S05]  /*c420*/  BRA `(.L_x_1925) ;  /* 0x00000b0000007947 */ /* 0x000fea0003800000 */
.L_x_1928:
        /* <DEDUP_REMOVED lines=8> */
.L_x_1931:
[----:B------:R-:W2:Y:S02]  /*c4b0*/  LDG.E.U16 R2, [R2.64] ;  /* 0x0000002402027981 */ /* 0x000ea4000c1e1500 */
[----:B--2---:R-:W-:Y:S01]  /*c4c0*/  HADD2.F32 R19, -RZ, R2.H0_H0 ;  /* 0x20000002ff137230 */ /* 0x004fe20000004100 */
[----:B------:R-:W-:Y:S05]  /*c4d0*/  BRA `(.L_x_1925) ;  /* 0x00000a5000007947 */ /* 0x000fea0003800000 */
.L_x_1930:
[----:B------:R-:W2:Y:S02]  /*c4e0*/  LDG.E.64 R2, [R2.64] ;  /* 0x0000002402027981 */ /* 0x000ea4000c1e1b00 */
[----:B--2---:R-:W0:Y:S01]  /*c4f0*/  F2F.F32.F64 R19, R2 ;  /* 0x0000000200137310 */ /* 0x004e220000301000 */
[----:B------:R-:W0:-:S14]  /*c500*/  DSETP.GEU.AND P0, PT, |R2|, c[0x2][0x0], PT ;  /* 0x008000000200762a */ /* 0x000e1c0003f0e200 */
[----:B0-----:R-:W-:Y:S01]  /*c510*/  @!P0 FMUL R19, R19, 1.175494350822287508e-38 ;  /* 0x0080000013138820 */ /* 0x001fe20000400000 */
[----:B------:R-:W-:Y:S05]  /*c520*/  BRA `(.L_x_1925) ;  /* 0x00000a0000007947 */ /* 0x000fea0003800000 */
.L_x_1920:
        /* <DEDUP_REMOVED lines=12> */
.L_x_1934:
[----:B------:R-:W2:Y:S02]  /*c5f0*/  LDG.E.64 R2, [R2.64] ;  /* 0x0000002402027981 */ /* 0x000ea4000c1e1b00 */
[----:B--2---:R-:W0:Y:S01]  /*c600*/  F2F.F32.F64 R19, R2 ;  /* 0x0000000200137310 */ /* 0x004e220000301000 */
[----:B------:R-:W0:-:S14]  /*c610*/  DSETP.GEU.AND P0, PT, |R2|, c[0x2][0x0], PT ;  /* 0x008000000200762a */ /* 0x000e1c0003f0e200 */
[----:B0-----:R-:W-:Y:S01]  /*c620*/  @!P0 FMUL R19, R19, 1.175494350822287508e-38 ;  /* 0x0080000013138820 */ /* 0x001fe20000400000 */
[----:B------:R-:W-:Y:S05]  /*c630*/  BRA `(.L_x_1925) ;  /* 0x000008f000007947 */ /* 0x000fea0003800000 */
.L_x_1933:
        /* <DEDUP_REMOVED lines=26> */
.L_x_1936:
        /* <DEDUP_REMOVED lines=13> */
.L_x_1935:
[----:B------:R-:W2:Y:S02]  /*c8b0*/  LDG.E.U16 R2, [R2.64] ;  /* 0x0000002402027981 */ /* 0x000ea4000c1e1500 */
[----:B--2---:R-:W-:Y:S01]  /*c8c0*/  PRMT R19, RZ, 0x5410, R2 ;  /* 0x00005410ff137816 */ /* 0x004fe20000000002 */
[----:B------:R-:W-:Y:S05]  /*c8d0*/  BRA `(.L_x_1925) ;  /* 0x0000065000007947 */ /* 0x000fea0003800000 */
.L_x_1932:
        /* <DEDUP_REMOVED lines=11> */
.L_x_1939:
        /* <DEDUP_REMOVED lines=20> */
.L_x_1941:
[----:B------:R-:W-:Y:S05]  /*cad0*/  BSYNC B0 ;  /* 0x0000000000007941 */ /* 0x000fea0003800000 */
.L_x_1940:
[----:B------:R-:W-:Y:S01]  /*cae0*/  IMAD.SHL.U32 R2, R2, 0x100000, RZ ;  /* 0x0010000002027824 */ /* 0x000fe200078e00ff */
[----:B------:R-:W-:-:S04]  /*caf0*/  LEA R0, R0, 0x3b800000, 0x17 ;  /* 0x3b80000000007811 */ /* 0x000fc800078eb8ff */
[----:B------:R-:W-:Y:S01]  /*cb00*/  LOP3.LUT R19, R0, R2, R19, 0xfe, !PT ;  /* 0x0000000200137212 */ /* 0x000fe200078efe13 */
[----:B------:R-:W-:Y:S05]  /*cb10*/  BRA `(.L_x_1925) ;  /* 0x0000041000007947 */ /* 0x000fea0003800000 */
.L_x_1938:
        /* <DEDUP_REMOVED lines=20> */
.L_x_1943:
[----:B------:R-:W-:Y:S05]  /*cc60*/  BSYNC B0 ;  /* 0x0000000000007941 */ /* 0x000fea0003800000 */
.L_x_1942:
[----:B------:R-:W-:Y:S01]  /*cc70*/  IMAD.SHL.U32 R2, R2, 0x200000, RZ ;  /* 0x0020000002027824 */ /* 0x000fe200078e00ff */
[----:B------:R-:W-:-:S04]  /*cc80*/  LEA R0, R0, 0x37800000, 0x17 ;  /* 0x3780000000007811 */ /* 0x000fc800078eb8ff */
[----:B------:R-:W-:Y:S01]  /*cc90*/  LOP3.LUT R19, R0, R2, R19, 0xfe, !PT ;  /* 0x0000000200137212 */ /* 0x000fe200078efe13 */
[----:B------:R-:W-:Y:S05]  /*cca0*/  BRA `(.L_x_1925) ;  /* 0x0000028000007947 */ /* 0x000fea0003800000 */
.L_x_1937:
        /* <DEDUP_REMOVED lines=14> */
.L_x_1924:
        /* <DEDUP_REMOVED lines=21> */
.L_x_1945:
[----:B------:R-:W2:Y:S02]  /*cee0*/  LDG.E.64 R2, [R2.64] ;  /* 0x0000002402027981 */ /* 0x000ea4000c1e1b00 */
[----:B--2---:R0:W1:Y:S01]  /*cef0*/  I2F.U64 R19, R2 ;  /* 0x0000000200137312 */ /* 0x0040620000301000 */
[----:B------:R-:W-:Y:S05]  /*cf00*/  BRA `(.L_x_1925) ;  /* 0x0000002000007947 */ /* 0x000fea0003800000 */
.L_x_1944:
[----:B------:R-:W2:Y:S02]  /*cf10*/  LDG.E R2, [R2.64] ;  /* 0x0000002402027981 */ /* 0x000ea4000c1e1900 */
[----:B--2---:R0:W1:Y:S02]  /*cf20*/  I2F.U32 R19, R2 ;  /* 0x0000000200137306 */ /* 0x0040640000201000 */
.L_x_1925:
[----:B------:R-:W-:Y:S05]  /*cf30*/  BSYNC B6 ;  /* 0x0000000000067941 */ /* 0x000fea0003800000 */
.L_x_1919:
        /* <DEDUP_REMOVED lines=18> */
.L_x_1950:
[----:B------:R-:W2:Y:S02]  /*d060*/  LDG.E.U8 R0, [R2.64] ;  /* 0x0000002402007981 */ /* 0x000ea4000c1e1100 */
[----:B--2---:R-:W0:Y:S01]  /*d070*/  I2F.U16 R0, R0 ;  /* 0x0000000000007306 */ /* 0x004e220000101000 */
[----:B------:R-:W-:Y:S05]  /*d080*/  BRA `(.L_x_1952) ;  /* 0x00000ca000007947 */ /* 0x000fea0003800000 */
.L_x_1949:
        /* <DEDUP_REMOVED lines=9> */
.L_x_1954:
[----:B------:R-:W2:Y:S02]  /*d120*/  LDG.E R0, [R2.64] ;  /* 0x0000002402007981 */ /* 0x000ea4000c1e1900 */
[----:B--2---:R-:W0:Y:S01]  /*d130*/  I2F R0, R0 ;  /* 0x0000000000007306 */ /* 0x004e220000201400 */
[----:B------:R-:W-:Y:S05]  /*d140*/  BRA `(.L_x_1952) ;  /* 0x00000be000007947 */ /* 0x000fea0003800000 */
.L_x_1953:
[----:B------:R-:W2:Y:S02]  /*d150*/  LDG.E.U16 R0, [R2.64] ;  /* 0x0000002402007981 */ /* 0x000ea4000c1e1500 */
[----:B--2---:R-:W0:Y:S01]  /*d160*/  I2F.S16 R0, R0 ;  /* 0x0000000000007306 */ /* 0x004e220000101400 */
[----:B------:R-:W-:Y:S05]  /*d170*/  BRA `(.L_x_1952) ;  /* 0x00000bb000007947 */ /* 0x000fea0003800000 */
.L_x_1948:
        /* <DEDUP_REMOVED lines=8> */
.L_x_1956:
[----:B------:R-:W2:Y:S02]  /*d200*/  LDG.E.U16 R0, [R2.64] ;  /* 0x0000002402007981 */ /* 0x000ea4000c1e1500 */
[----:B--2---:R-:W-:Y:S01]  /*d210*/  HADD2.F32 R0, -RZ, R0.H0_H0 ;  /* 0x20000000ff007230 */ /* 0x004fe20000004100 */
[----:B------:R-:W-:Y:S05]  /*d220*/  BRA `(.L_x_1952) ;  /* 0x00000b0000007947 */ /* 0x000fea0003800000 */
.L_x_1955:
        /* <DEDUP_REMOVED lines=8> */
.L_x_1958:
[----:B------:R-:W2:Y:S02]  /*d2b0*/  LDG.E.U16 R0, [R2.64] ;  /* 0x0000002402007981 */ /* 0x000ea4000c1e1500 */
[----:B--2---:R-:W-:Y:S01]  /*d2c0*/  HADD2.F32 R0, -RZ, R0.H0_H0 ;  /* 0x20000000ff007230 */ /* 0x004fe20000004100 */
[----:B------:R-:W-:Y:S05]  /*d2d0*/  BRA `(.L_x_1952) ;  /* 0x00000a5000007947 */ /* 0x000fea0003800000 */
.L_x_1957:
[----:B------:R-:W2:Y:S02]  /*d2e0*/  LDG.E.64 R2, [R2.64] ;  /* 0x0000002402027981 */ /* 0x000ea4000c1e1b00 */
[----:B--2---:R-:W0:Y:S01]  /*d2f0*/  F2F.F32.F64 R0, R2 ;  /* 0x0000000200007310 */ /* 0x004e220000301000 */
[----:B------:R-:W0:-:S14]  /*d300*/  DSETP.GEU.AND P0, PT, |R2|, c[0x2][0x0], PT ;  /* 0x008000000200762a */ /* 0x000e1c0003f0e200 */
[----:B0-----:R-:W-:Y:S01]  /*d310*/  @!P0 FMUL R0, R0, 1.175494350822287508e-38 ;  /* 0x0080000000008820 */ /* 0x001fe20000400000 */
[----:B------:R-:W-:Y:S05]  /*d320*/  BRA `(.L_x_1952) ;  /* 0x00000a0000007947 */ /* 0x000fea0003800000 */
.L_x_1947:
        /* <DEDUP_REMOVED lines=12> */
.L_x_1961:
[----:B------:R-:W2:Y:S02]  /*d3f0*/  LDG.E.64 R2, [R2.64] ;  /* 0x0000002402027981 */ /* 0x000ea4000c1e1b00 */
[----:B--2---:R-:W0:Y:S01]  /*d400*/  F2F.F32.F64 R0, R2 ;  /* 0x0000000200007310 */ /* 0x004e220000301000 */
[----:B------:R-:W0:-:S14]  /*d410*/  DSETP.GEU.AND P0, PT, |R2|, c[0x2][0x0], PT ;  /* 0x008000000200762a */ /* 0x000e1c0003f0e200 */
[----:B0-----:R-:W-:Y:S01]  /*d420*/  @!P0 FMUL R0, R0, 1.175494350822287508e-38 ;  /* 0x0080000000008820 */ /* 0x001fe20000400000 */
[----:B------:R-:W-:Y:S05]  /*d430*/  BRA `(.L_x_1952) ;  /* 0x000008f000007947 */ /* 0x000fea0003800000 */
.L_x_1960:
        /* <DEDUP_REMOVED lines=26> */
.L_x_1963:
        /* <DEDUP_REMOVED lines=13> */
.L_x_1962:
[----:B------:R-:W2:Y:S02]  /*d6b0*/  LDG.E.U16 R0, [R2.64] ;  /* 0x0000002402007981 */ /* 0x000ea4000c1e1500 */
[----:B--2---:R-:W-:Y:S01]  /*d6c0*/  PRMT R0, RZ, 0x5410, R0 ;  /* 0x00005410ff007816 */ /* 0x004fe20000000000 */
[----:B------:R-:W-:Y:S05]  /*d6d0*/  BRA `(.L_x_1952) ;  /* 0x0000065000007947 */ /* 0x000fea0003800000 */
.L_x_1959:
        /* <DEDUP_REMOVED lines=11> */
.L_x_1966:
        /* <DEDUP_REMOVED lines=20> */
.L_x_1968:
[----:B------:R-:W-:Y:S05]  /*d8d0*/  BSYNC B0 ;  /* 0x0000000000007941 */ /* 0x000fea0003800000 */
.L_x_1967:
[----:B------:R-:W-:Y:S01]  /*d8e0*/  LEA R3, R0, 0x3b800000, 0x17 ;  /* 0x3b80000000037811 */ /* 0x000fe200078eb8ff */
[----:B------:R-:W-:-:S05]  /*d8f0*/  IMAD.SHL.U32 R0, R2, 0x100000, RZ ;  /* 0x0010000002007824 */ /* 0x000fca00078e00ff */
[----:B------:R-:W-:Y:S01]  /*d900*/  LOP3.LUT R0, R3, R0, R4, 0xfe, !PT ;  /* 0x0000000003007212 */ /* 0x000fe200078efe04 */
[----:B------:R-:W-:Y:S05]  /*d910*/  BRA `(.L_x_1952) ;  /* 0x0000041000007947 */ /* 0x000fea0003800000 */
.L_x_1965:
        /* <DEDUP_REMOVED lines=20> */
.L_x_1970:
[----:B------:R-:W-:Y:S05]  /*da60*/  BSYNC B0 ;  /* 0x0000000000007941 */ /* 0x000fea0003800000 */
.L_x_1969:
[----:B------:R-:W-:Y:S01]  /*da70*/  LEA R3, R0, 0x37800000, 0x17 ;  /* 0x3780000000037811 */ /* 0x000fe200078eb8ff */
[----:B------:R-:W-:-:S05]  /*da80*/  IMAD.SHL.U32 R0, R2, 0x200000, RZ ;  /* 0x0020000002007824 */ /* 0x000fca00078e00ff */
[----:B------:R-:W-:Y:S01]  /*da90*/  LOP3.LUT R0, R3, R0, R4, 0xfe, !PT ;  /* 0x0000000003007212 */ /* 0x000fe200078efe04 */
[----:B------:R-:W-:Y:S05]  /*daa0*/  BRA `(.L_x_1952) ;  /* 0x0000028000007947 */ /* 0x000fea0003800000 */
.L_x_1964:
        /* <DEDUP_REMOVED lines=14> */
.L_x_1951:
        /* <DEDUP_REMOVED lines=21> */
.L_x_1972:
[----:B------:R-:W2:Y:S02]  /*dce0*/  LDG.E.64 R2, [R2.64] ;  /* 0x0000002402027981 */ /* 0x000ea4000c1e1b00 */
[----:B--2---:R0:W2:Y:S01]  /*dcf0*/  I2F.U64 R0, R2 ;  /* 0x0000000200007312 */ /* 0x0040a20000301000 */
[----:B------:R-:W-:Y:S05]  /*dd00*/  BRA `(.L_x_1952) ;  /* 0x0000002000007947 */ /* 0x000fea0003800000 */
.L_x_1971:
[----:B------:R-:W2:Y:S02]  /*dd10*/  LDG.E R0, [R2.64] ;  /* 0x0000002402007981 */ /* 0x000ea4000c1e1900 */
[----:B--2---:R-:W0:Y:S02]  /*dd20*/  I2F.U32 R0, R0 ;  /* 0x0000000000007306 */ /* 0x004e240000201000 */
.L_x_1952:
[----:B------:R-:W-:Y:S05]  /*dd30*/  BSYNC B6 ;  /* 0x0000000000067941 */ /* 0x000fea0003800000 */
.L_x_1946:
        /* <DEDUP_REMOVED lines=16> */
[----:B0-----:R-:W-:Y:S01]  /*de40*/  STG.E.U8 [R16.64], R3 ;  /* 0x0000000310007986 */ /* 0x001fe2000c101124 */
[----:B------:R-:W-:Y:S05]  /*de50*/  EXIT ;  /* 0x000000000000794d */ /* 0x000fea0003800000 */
.L_x_1976:
[----:B------:R-:W0:Y:S02]  /*de60*/  F2I.S64.TRUNC R2, R2 ;  /* 0x0000000200027311 */ /* 0x000e24000020d900 */
[----:B0-----:R-:W-:-:S05]  /*de70*/  IMAD.MOV.U32 R5, RZ, RZ, R2 ;  /* 0x000000ffff057224 */ /* 0x001fca00078e0002 */
[----:B------:R-:W-:Y:S01]  /*de80*/  STG.E.U8 [R16.64], R5 ;  /* 0x0000000510007986 */ /* 0x000fe2000c101124 */
[----:B------:R-:W-:Y:S05]  /*de90*/  EXIT ;  /* 0x000000000000794d */ /* 0x000fea0003800000 */
.L_x_1975:
[----:B------:R-:W-:-:S13]  /*dea0*/  ISETP.NE.AND P0, PT, R3, 0x2, PT ;  /* 0x000000020300780c */ /* 0x000fda0003f05270 */
[----:B------:R-:W-:Y:S05]  /*deb0*/  @!P0 BRA `(.L_x_1978) ;  /* 0x000000a000008947 */ /* 0x000fea0003800000 */
[----:B------:R-:W-:-:S13]  /*dec0*/  ISETP.NE.AND P0, PT, R3, 0x3, PT ;  /* 0x000000030300780c */ /* 0x000fda0003f05270 */
[----:B------:R-:W-:Y:S05]  /*ded0*/  @!P0 BRA `(.L_x_1979) ;  /* 0x0000005000008947 */ /* 0x000fea0003800000 */
[----:B------:R-:W-:-:S13]  /*dee0*/  ISETP.NE.AND P0, PT, R3, 0x4, PT ;  /* 0x000000040300780c */ /* 0x000fda0003f05270 */
[----:B------:R-:W-:Y:S05]  /*def0*/  @P0 BRA `(.L_x_1977) ;  /* 0x00000b4000000947 */ /* 0x000fea0003800000 */
[----:B------:R-:W0:Y:S02]  /*df00*/  F2I.S64.TRUNC R2, R2 ;  /* 0x0000000200027311 */ /* 0x000e24000020d900 */
[----:B0-----:R-:W-:Y:S01]  /*df10*/  STG.E.64 [R16.64], R2 ;  /* 0x0000000210007986 */ /* 0x001fe2000c101b24 */
[----:B------:R-:W-:Y:S05]  /*df20*/  EXIT ;  /* 0x000000000000794d */ /* 0x000fea0003800000 */
.L_x_1979:
[----:B------:R-:W0:Y:S02]  /*df30*/  F2I.FTZ.TRUNC.NTZ R3, R2 ;  /* 0x0000000200037305 */ /* 0x000e24000021f100 */
[----:B0-----:R-:W-:Y:S01]  /*df40*/  STG.E [R16.64], R3 ;  /* 0x0000000310007986 */ /* 0x001fe2000c101924 */
[----:B------:R-:W-:Y:S05]  /*df50*/  EXIT ;  /* 0x000000000000794d */ /* 0x000fea0003800000 */
.L_x_1978:
[----:B------:R-:W0:Y:S02]  /*df60*/  F2I.FTZ.TRUNC.NTZ R3, R2 ;  /* 0x0000000200037305 */ /* 0x000e24000021f100 */
[----:B0-----:R-:W-:Y:S01]  /*df70*/  STG.E.U16 [R16.64], R3 ;  /* 0x0000000310007986 */ /* 0x001fe2000c101524 */
[----:B------:R-:W-:Y:S05]  /*df80*/  EXIT ;  /* 0x000000000000794d */ /* 0x000fea0003800000 */
.L_x_1974:
[----:B------:R-:W-:-:S13]  /*df90*/  ISETP.GT.AND P0, PT, R3, 0x6, PT ;  /* 0x000000060300780c */ /* 0x000fda0003f04270 */
[----:B------:R-:W-:Y:S05]  /*dfa0*/  @P0 BRA `(.L_x_1980) ;  /* 0x0000009000000947 */ /* 0x000fea0003800000 */
[----:B------:R-:W-:-:S13]  /*dfb0*/  ISETP.NE.AND P0, PT, R3, 0x5, PT ;  /* 0x000000050300780c */ /* 0x000fda0003f05270 */
[----:B------:R-:W-:Y:S05]  /*dfc0*/  @!P0 BRA `(.L_x_1981) ;  /* 0x0000004000008947 */ /* 0x000fea0003800000 */
[----:B------:R-:W-:-:S13]  /*dfd0*/  ISETP.NE.AND P0, PT, R3, 0x6, PT ;  /* 0x000000060300780c */ /* 0x000fda0003f05270 */
[----:B------:R-:W-:Y:S05]  /*dfe0*/  @P0 BRA `(.L_x_1977) ;  /* 0x00000a5000000947 */ /* 0x000fea0003800000 */
[----:B------:R-:W-:Y:S01]  /*dff0*/  STG.E [R16.64], R2 ;  /* 0x0000000210007986 */ /* 0x000fe2000c101924 */
[----:B------:R-:W-:Y:S05]  /*e000*/  EXIT ;  /* 0x000000000000794d */ /* 0x000fea0003800000 */
.L_x_1981:
[----:B------:R-:W-:-:S05]  /*e010*/  F2FP.PACK_AB R2, RZ, R2 ;  /* 0x00000002ff02723e */ /* 0x000fca00000000ff */
[----:B------:R-:W-:Y:S01]  /*e020*/  STG.E.U16 [R16.64], R2 ;  /* 0x0000000210007986 */ /* 0x000fe2000c101524 */
[----:B------:R-:W-:Y:S05]  /*e030*/  EXIT ;  /* 0x000000000000794d */ /* 0x000fea0003800000 */
.L_x_1980:
[----:B------:R-:W-:-:S13]  /*e040*/  ISETP.NE.AND P0, PT, R3, 0x7, PT ;  /* 0x000000070300780c */ /* 0x000fda0003f05270 */
[----:B------:R-:W-:Y:S05]  /*e050*/  @!P0 BRA `(.L_x_1982) ;  /* 0x000000b000008947 */ /* 0x000fea0003800000 */
[----:B------:R-:W-:-:S13]  /*e060*/  ISETP.NE.AND P0, PT, R3, 0x8, PT ;  /* 0x000000080300780c */ /* 0x000fda0003f05270 */
[----:B------:R-:W-:Y:S05]  /*e070*/  @!P0 BRA `(.L_x_1983) ;  /* 0x0000005000008947 */ /* 0x000fea0003800000 */
[----:B------:R-:W-:-:S13]  /*e080*/  ISETP.NE.AND P0, PT, R3, 0x9, PT ;  /* 0x000000090300780c */ /* 0x000fda0003f05270 */
[----:B------:R-:W-:Y:S05]  /*e090*/  @P0 BRA `(.L_x_1977) ;  /* 0x000009a000000947 */ /* 0x000fea0003800000 */
[----:B------:R-:W-:-:S05]  /*e0a0*/  IMAD.MOV.U32 R3, RZ, RZ, RZ ;  /* 0x000000ffff037224 */ /* 0x000fca00078e00ff */
[----:B------:R-:W-:Y:S01]  /*e0b0*/  STG.E.64 [R16.64], R2 ;  /* 0x0000000210007986 */ /* 0x000fe2000c101b24 */
[----:B------:R-:W-:Y:S05]  /*e0c0*/  EXIT ;  /* 0x000000000000794d */ /* 0x000fea0003800000 */
.L_x_1983:
[----:B------:R-:W-:-:S04]  /*e0d0*/  F2FP.PACK_AB R3, RZ, R2 ;  /* 0x00000002ff03723e */ /* 0x000fc800000000ff */
[----:B------:R-:W-:-:S05]  /*e0e0*/  PRMT R3, R3, 0x5410, RZ ;  /* 0x0000541003037816 */ /* 0x000fca00000000ff */
[----:B------:R-:W-:Y:S01]  /*e0f0*/  STG.E [R16.64], R3 ;  /* 0x0000000310007986 */ /* 0x000fe2000c101924 */
[----:B------:R-:W-:Y:S05]  /*e100*/  EXIT ;  /* 0x000000000000794d */ /* 0x000fea0003800000 */
.L_x_1982:
[----:B------:R-:W-:-:S06]  /*e110*/  FMUL.FTZ R2, R2, 1 ;  /* 0x3f80000002027820 */ /* 0x000fcc0000410000 */
[----:B------:R-:W0:Y:S02]  /*e120*/  F2F.F64.F32 R2, R2 ;  /* 0x0000000200027310 */ /* 0x000e240000201800 */
[----:B0-----:R-:W-:Y:S01]  /*e130*/  STG.E.64 [R16.64], R2 ;  /* 0x0000000210007986 */ /* 0x001fe2000c101b24 */
[----:B------:R-:W-:Y:S05]  /*e140*/  EXIT ;  /* 0x000000000000794d */ /* 0x000fea0003800000 */
.L_x_1973:
        /* <DEDUP_REMOVED lines=10> */
[----:B------:R-:W-:Y:S01]  /*e1f0*/  STG.E.U8 [R16.64], R3 ;  /* 0x0000000310007986 */ /* 0x000fe2000c101124 */
[----:B------:R-:W-:Y:S05]  /*e200*/  EXIT ;  /* 0x000000000000794d */ /* 0x000fea0003800000 */
.L_x_1986:
[----:B------:R-:W-:Y:S01]  /*e210*/  FMUL.FTZ R4, R2, 1 ;  /* 0x3f80000002047820 */ /* 0x000fe20000410000 */
[----:B------:R-:W-:-:S05]  /*e220*/  CS2R R6, SRZ ;  /* 0x0000000000067805 */ /* 0x000fca000001ff00 */
[----:B------:R-:W0:Y:S02]  /*e230*/  F2F.F64.F32 R4, R4 ;  /* 0x0000000400047310 */ /* 0x000e240000201800 */
[----:B0-----:R-:W-:Y:S01]  /*e240*/  STG.E.128 [R16.64], R4 ;  /* 0x0000000410007986 */ /* 0x001fe2000c101d24 */
[----:B------:R-:W-:Y:S05]  /*e250*/  EXIT ;  /* 0x000000000000794d */ /* 0x000fea0003800000 */
.L_x_1985:
        /* <DEDUP_REMOVED lines=20> */
.L_x_1990:
[----:B------:R-:W-:Y:S05]  /*e3a0*/  BSYNC B0 ;  /* 0x0000000000007941 */ /* 0x000fea0003800000 */
.L_x_1989:
[----:B------:R-:W-:-:S05]  /*e3b0*/  LOP3.LUT R5, R0, R5, RZ, 0xfc, !PT ;  /* 0x0000000500057212 */ /* 0x000fca00078efcff */
[----:B------:R-:W-:Y:S01]  /*e3c0*/  STG.E.U8 [R16.64], R5 ;  /* 0x0000000510007986 */ /* 0x000fe2000c101124 */
[----:B------:R-:W-:Y:S05]  /*e3d0*/  EXIT ;  /* 0x000000000000794d */ /* 0x000fea0003800000 */
.L_x_1988:
        /* <DEDUP_REMOVED lines=12> */
.L_x_1992:
[----:B------:R-:W-:Y:S01]  /*e4a0*/  IMAD.MOV.U32 R0, RZ, RZ, 0x7f ;  /* 0x0000007fff007424 */ /* 0x000fe200078e00ff */
[----:B------:R-:W-:-:S04]  /*e4b0*/  ISETP.GT.U32.AND P0, PT, R4, 0x7f800000, PT ;  /* 0x7f8000000400780c */ /* 0x000fc80003f04070 */
[----:B------:R-:W-:-:S04]  /*e4c0*/  SEL R0, R0, 0x7c, P0 ;  /* 0x0000007c00007807 */ /* 0x000fc80000000000 */
.L_x_1993:
[----:B------:R-:W-:Y:S05]  /*e4d0*/  BSYNC B0 ;  /* 0x0000000000007941 */ /* 0x000fea0003800000 */
.L_x_1991:
[----:B------:R-:W-:-:S04]  /*e4e0*/  LOP3.LUT R2, R2, 0x80000000, RZ, 0xc0, !PT ;  /* 0x8000000002027812 */ /* 0x000fc800078ec0ff */
[----:B------:R-:W-:-:S04]  /*e4f0*/  SHF.R.U32.HI R3, RZ, 0x18, R2 ;  /* 0x00000018ff037819 */ /* 0x000fc80000011602 */
[----:B------:R-:W-:-:S05]  /*e500*/  LOP3.LUT R3, R0, R3, RZ, 0xfc, !PT ;  /* 0x0000000300037212 */ /* 0x000fca00078efcff */
[----:B------:R-:W-:Y:S01]  /*e510*/  STG.E.U8 [R16.64], R3 ;  /* 0x0000000310007986 */ /* 0x000fe2000c101124 */
[----:B------:R-:W-:Y:S05]  /*e520*/  EXIT ;  /* 0x000000000000794d */ /* 0x000fea0003800000 */
.L_x_1987:
[----:B------:R-:W-:-:S05]  /*e530*/  F2FP.BF16.PACK_AB R2, RZ, R2 ;  /* 0x00000002ff02723e */ /* 0x000fca00000010ff */
[----:B------:R-:W-:Y:S01]  /*e540*/  STG.E.U16 [R16.64], R2 ;  /* 0x0000000210007986 */ /* 0x000fe2000c101524 */
[----:B------:R-:W-:Y:S05]  /*e550*/  EXIT ;  /* 0x000000000000794d */ /* 0x000fea0003800000 */
.L_x_1984:
        /* <DEDUP_REMOVED lines=9> */
[----:B0-----:R-:W-:Y:S01]  /*e5f0*/  STG.E.U16 [R16.64], R3 ;  /* 0x0000000310007986 */ /* 0x001fe2000c101524 */
[----:B------:R-:W-:Y:S05]  /*e600*/  EXIT ;  /* 0x000000000000794d */ /* 0x000fea0003800000 */
.L_x_1996:
        /* <DEDUP_REMOVED lines=16> */
.L_x_1999:
[----:B------:R-:W-:-:S04]  /*e710*/  LOP3.LUT R2, R2, 0x80000000, RZ, 0xc0, !PT ;  /* 0x8000000002027812 */ /* 0x000fc800078ec0ff */
[----:B------:R-:W-:-:S04]  /*e720*/  SHF.R.U32.HI R3, RZ, 0x18, R2 ;  /* 0x00000018ff037819 */ /* 0x000fc80000011602 */
[----:B------:R-:W-:-:S04]  /*e730*/  LOP3.LUT R0, R0, R3, RZ, 0xfc, !PT ;  /* 0x0000000300007212 */ /* 0x000fc800078efcff */
[----:B------:R-:W-:Y:S02]  /*e740*/  PRMT R8, R0, 0x7610, R8 ;  /* 0x0000761000087816 */ /* 0x000fe40000000008 */
.L_x_1998:
[----:B------:R-:W-:Y:S05]  /*e750*/  BSYNC B0 ;  /* 0x0000000000007941 */ /* 0x000fea0003800000 */
.L_x_1997:
[----:B------:R-:W-:Y:S01]  /*e760*/  STG.E.U8 [R16.64], R8 ;  /* 0x0000000810007986 */ /* 0x000fe2000c101124 */
[----:B------:R-:W-:Y:S05]  /*e770*/  EXIT ;  /* 0x000000000000794d */ /* 0x000fea0003800000 */
.L_x_1995:
        /* <DEDUP_REMOVED lines=16> */
.L_x_2002:
[----:B------:R-:W-:-:S04]  /*e880*/  LOP3.LUT R2, R2, 0x80000000, RZ, 0xc0, !PT ;  /* 0x8000000002027812 */ /* 0x000fc800078ec0ff */
[----:B------:R-:W-:-:S04]  /*e890*/  SHF.R.U32.HI R3, RZ, 0x18, R2 ;  /* 0x00000018ff037819 */ /* 0x000fc80000011602 */
[----:B------:R-:W-:-:S04]  /*e8a0*/  LOP3.LUT R0, R0, R3, RZ, 0xfc, !PT ;  /* 0x0000000300007212 */ /* 0x000fc800078efcff */
[----:B------:R-:W-:Y:S02]  /*e8b0*/  PRMT R8, R0, 0x7610, R8 ;  /* 0x0000761000087816 */ /* 0x000fe40000000008 */
.L_x_2001:
[----:B------:R-:W-:Y:S05]  /*e8c0*/  BSYNC B0 ;  /* 0x0000000000007941 */ /* 0x000fea0003800000 */
.L_x_2000:
[----:B------:R-:W-:Y:S01]  /*e8d0*/  STG.E.U8 [R16.64], R8 ;  /* 0x0000000810007986 */ /* 0x000fe2000c101124 */
[----:B------:R-:W-:Y:S05]  /*e8e0*/  EXIT ;  /* 0x000000000000794d */ /* 0x000fea0003800000 */
.L_x_1994:
        /* <DEDUP_REMOVED lines=21> */
.L_x_1977:
        /* <DEDUP_REMOVED lines=20> */
.L_x_2004:
[----:B------:R-:W0:Y:S02]  /*eb80*/  F2I.U64.TRUNC R2, R2 ;  /* 0x0000000200027311 */ /* 0x000e24000020d800 */
[----:B0-----:R-:W-:Y:S01]  /*eb90*/  STG.E.64 [R16.64], R2 ;  /* 0x0000000210007986 */ /* 0x001fe2000c101b24 */
[----:B------:R-:W-:Y:S05]  /*eba0*/  EXIT ;  /* 0x000000000000794d */ /* 0x000fea0003800000 */
.L_x_2003:
[----:B------:R-:W0:Y:S02]  /*ebb0*/  F2I.FTZ.U32.TRUNC.NTZ R3, R2 ;  /* 0x0000000200037305 */ /* 0x000e24000021f000 */
[----:B0-----:R-:W-:Y:S01]  /*ebc0*/  STG.E [R16.64], R3 ;  /* 0x0000000310007986 */ /* 0x001fe2000c101924 */
[----:B------:R-:W-:Y:S05]  /*ebd0*/  EXIT ;  /* 0x000000000000794d */ /* 0x000fea0003800000 */
.L_x_2005:
        /* <DEDUP_REMOVED lines=10> */
.L_x_5452:


//--------------------- .text._ZN2at6native27unrolled_elementwise_kernelIZZZNS0_66_GLOBAL__N__d53a5ca4_28_ActivationLeakyReluKernel_cu_9e10b42f_310526leaky_relu_backward_kernelERNS_18TensorIteratorBaseERKN3c106ScalarEENKUlvE_clEvENKUlvE0_clEvEUlffE_St5arrayIPcLm3EELi4E23TrivialOffsetCalculatorILi2EjESF_ILi1EjENS0_6memory12LoadWithCastILi2EEENSI_13StoreWithCastILi1EEEEEviT_T0_T2_T3_T4_T5_ --------------------------
	.section	.text._ZN2at6native27unrolled_elementwise_kernelIZZZNS0_66_GLOBAL__N__d53a5ca4_28_ActivationLeakyReluKernel_cu_9e10b42f_310526leaky_relu_backward_kernelERNS_18TensorIteratorBaseERKN3c106ScalarEENKUlvE_clEvENKUlvE0_clEvEUlffE_St5arrayIPcLm3EELi4E23TrivialOffsetCalculatorILi2EjESF_ILi1EjENS0_6memory12LoadWithCastILi2EEENSI_13StoreWithCastILi1EEEEEviT_T0_T2_T3_T4_T5_,"ax",@progbits
	.sectioninfo	@"SHI_REGISTERS=32"
	.align	128
        .global         _ZN2at6native27unrolled_elementwise_kernelIZZZNS0_66_GLOBAL__N__d53a5ca4_28_ActivationLeakyReluKernel_cu_9e10b42f_310526leaky_relu_backward_kernelERNS_18TensorIteratorBaseERKN3c106ScalarEENKUlvE_clEvENKUlvE0_clEvEUlffE_St5arrayIPcLm3EELi4E23TrivialOffsetCalculatorILi2EjESF_ILi1EjENS0_6memory12LoadWithCastILi2EEENSI_13StoreWithCastILi1EEEEEviT_T0_T2_T3_T4_T5_
        .type           _ZN2at6native27unrolled_elementwise_kernelIZZZNS0_66_GLOBAL__N__d53a5ca4_28_ActivationLeakyReluKernel_cu_9e10b42f_310526leaky_relu_backward_kernelERNS_18TensorIteratorBaseERKN3c106ScalarEENKUlvE_clEvENKUlvE0_clEvEUlffE_St5arrayIPcLm3EELi4E23TrivialOffsetCalculatorILi2EjESF_ILi1EjENS0_6memory12LoadWithCastILi2EEENSI_13StoreWithCastILi1EEEEEviT_T0_T2_T3_T4_T5_,@function
        .size           _ZN2at6native27unrolled_elementwise_kernelIZZZNS0_66_GLOBAL__N__d53a5ca4_28_ActivationLeakyReluKernel_cu_9e10b42f_310526leaky_relu_backward_kernelERNS_18TensorIteratorBaseERKN3c106ScalarEENKUlvE_clEvENKUlvE0_clEvEUlffE_St5arrayIPcLm3EELi4E23TrivialOffsetCalculatorILi2EjESF_ILi1EjENS0_6memory12LoadWithCastILi2EEENSI_13StoreWithCastILi1EEEEEviT_T0_T2_T3_T4_T5_,(.L_x_5453 - _ZN2at6native27unrolled_elementwise_kernelIZZZNS0_66_GLOBAL__N__d53a5ca4_28_ActivationLeakyReluKernel_cu_9e10b42f_310526leaky_relu_backward_kernelERNS_18TensorIteratorBaseERKN3c106ScalarEENKUlvE_clEvENKUlvE0_clEvEUlffE_St5arrayIPcLm3EELi4E23TrivialOffsetCalculatorILi2EjESF_ILi1EjENS0_6memory12LoadWithCastILi2EEENSI_13StoreWithCastILi1EEEEEviT_T0_T2_T3_T4_T5_)
        .other          _ZN2at6native27unrolled_elementwise_kernelIZZZNS0_66_GLOBAL__N__d53a5ca4_28_ActivationLeakyReluKernel_cu_9e10b42f_310526leaky_relu_backward_kernelERNS_18TensorIteratorBaseERKN3c106ScalarEENKUlvE_clEvENKUlvE0_clEvEUlffE_St5arrayIPcLm3EELi4E23TrivialOffsetCalculatorILi2EjESF_ILi1EjENS0_6memory12LoadWithCastILi2EEENSI_13StoreWithCastILi1EEEEEviT_T0_T2_T3_T4_T5_,@"STO_CUDA_ENTRY STV_DEFAULT"
_ZN2at6native27unrolled_elementwise_kernelIZZZNS0_66_GLOBAL__N__d53a5ca4_28_ActivationLeakyReluKernel_cu_9e10b42f_310526leaky_relu_backward_kernelERNS_18TensorIteratorBaseERKN3c106ScalarEENKUlvE_clEvENKUlvE0_clEvEUlffE_St5arrayIPcLm3EELi4E23TrivialOffsetCalculatorILi2EjESF_ILi1EjENS0_6memory12LoadWithCastILi2EEENSI_13StoreWithCastILi1EEEEEviT_T0_T2_T3_T4_T5_:
.text._ZN2at6native27unrolled_elementwise_kernelIZZZNS0_66_GLOBAL__N__d53a5ca4_28_ActivationLeakyReluKernel_cu_9e10b42f_310526leaky_relu_backward_kernelERNS_18TensorIteratorBaseERKN3c106ScalarEENKUlvE_clEvENKUlvE0_clEvEUlffE_St5arrayIPcLm3EELi4E23TrivialOffsetCalculatorILi2EjESF_ILi1EjENS0_6memory12LoadWithCastILi2EEENSI_13StoreWithCastILi1EEEEEviT_T0_T2_T3_T4_T5_:
[----:B------:R-:W-:Y:S02]  /*0000*/  IMAD.MOV.U32 R1, RZ, RZ, c[0x0][0x28] ;  /* 0x00000a00ff017624 */ /* 0x000fe400078e00ff */
[----:B------:R-:W0:Y:S01]  /*0010*/  S2R R2, SR_CTAID.X ;  /* 0x0000000000027919 */ /* 0x000e220000002500 */
[----:B------:R-:W-:Y:S01]  /*0020*/  IMAD.MOV.U32 R3, RZ, RZ, -0x200 ;  /* 0xfffffe00ff037424 */ /* 0x000fe200078e00ff */
[----:B------:R-:W1:Y:S01]  /*0030*/  LDC.U8 R29, c[0x0][0x194] ;  /* 0x00006500ff1d7b82 */ /* 0x000e620000000000 */
[----:B------:R-:W-:Y:S01]  /*0040*/  ULDC.64 UR36, c[0x0][0x118] ;  /* 0x0000460000247ab9 */ /* 0x000fe20000000a00 */
[----:B------:R-:W2:Y:S01]  /*0050*/  S2R R17, SR_TID.X ;  /* 0x0000000000117919 */ /* 0x000ea20000002100 */
[----:B------:R-:W-:Y:S01]  /*0060*/  BSSY B7, `(.L_x_2006) ;  /* 0x00001cb000077945 */ /* 0x000fe20003800000 */
[----:B------:R-:W-:Y:S01]  /*0070*/  IMAD.MOV.U32 R16, RZ, RZ, RZ ;  /* 0x000000ffff107224 */ /* 0x000fe200078e00ff */
[----:B------:R-:W-:-:S03]  /*0080*/  CS2R R18, SRZ ;  /* 0x0000000000127805 */ /* 0x000fc6000001ff00 */
[----:B------:R-:W3:Y:S01]  /*0090*/  LDC.U8 R27, c[0x0][0x195] ;  /* 0x00006540ff1b7b82 */ /* 0x000ee20000000000 */
[----:B0-----:R-:W-:-:S05]  /*00a0*/  IMAD R26, R2, R3, c[0x0][0x160] ;  /* 0x00005800021a7624 */ /* 0x001fca00078e0203 */
[----:B--2---:R-:W-:-:S13]  /*00b0*/  ISETP.GE.AND P0, PT, R17, R26, PT ;  /* 0x0000001a1100720c */ /* 0x004fda0003f06270 */
[----:B------:R-:W-:Y:S05]  /*00c0*/  @P0 BRA `(.L_x_2007) ;  /* 0x00001c4000000947 */ /* 0x000fea0003800000 */
[----:B-1-3--:R-:W-:Y:S01]  /*00d0*/  PRMT R0, R29, 0x9910, RZ ;  /* 0x000099101d007816 */ /* 0x00afe200000000ff */
[----:B------:R-:W-:Y:S01]  /*00e0*/  IMAD R17, R2, 0x200, R17 ;  /* 0x0000020002117824 */ /* 0x000fe200078e0211 */
[----:B------:R-:W-:Y:S02]  /*00f0*/  BSSY B6, `(.L_x_2008) ;  /* 0x00000df000067945 */ /* 0x000fe40003800000 */
        /* <DEDUP_REMOVED lines=16> */
.L_x_2012:
[----:B------:R-:W2:Y:S02]  /*0200*/  LDG.E.U8 R4, [R4.64] ;  /* 0x0000002404047981 */ /* 0x000ea4000c1e1100 */
[----:B--2---:R0:W1:Y:S01]  /*0210*/  I2F.U16 R19, R4 ;  /* 0x0000000400137306 */ /* 0x0040620000101000 */
[----:B------:R-:W-:Y:S05]  /*0220*/  BRA `(.L_x_2014) ;  /* 0x00000cb000007947 */ /* 0x000fea0003800000 */
.L_x_2011:
        /* <DEDUP_REMOVED lines=9> */
.L_x_2016:
[----:B------:R-:W2:Y:S02]  /*02c0*/  LDG.E R4, [R4.64] ;  /* 0x0000002404047981 */ /* 0x000ea4000c1e1900 */
[----:B--2---:R0:W1:Y:S01]  /*02d0*/  I2F R19, R4 ;  /* 0x0000000400137306 */ /* 0x0040620000201400 */
[----:B------:R-:W-:Y:S05]  /*02e0*/  BRA `(.L_x_2014) ;  /* 0x00000bf000007947 */ /* 0x000fea0003800000 */
.L_x_2015:
[----:B------:R-:W2:Y:S02]  /*02f0*/  LDG.E.U16 R4, [R4.64] ;  /* 0x0000002404047981 */ /* 0x000ea4000c1e1500 */
[----:B--2---:R0:W1:Y:S01]  /*0300*/  I2F.S16 R19, R4 ;  /* 0x0000000400137306 */ /* 0x0040620000101400 */
[----:B------:R-:W-:Y:S05]  /*0310*/  BRA `(.L_x_2014) ;  /* 0x00000bc000007947 */ /* 0x000fea0003800000 */
.L_x_2010:
        /* <DEDUP_REMOVED lines=8> */
.L_x_2018:
[----:B------:R-:W2:Y:S02]  /*03a0*/  LDG.E.U16 R4, [R4.64] ;  /* 0x0000002404047981 */ /* 0x000ea4000c1e1500 */
[----:B--2---:R-:W-:Y:S01]  /*03b0*/  HADD2.F32 R19, -RZ, R4.H0_H0 ;  /* 0x20000004ff137230 */ /* 0x004fe20000004100 */
[----:B------:R-:W-:Y:S05]  /*03c0*/  BRA `(.L_x_2014) ;  /* 0x00000b1000007947 */ /* 0x000fea0003800000 */
.L_x_2017:
        /* <DEDUP_REMOVED lines=8> */
.L_x_2020:
[----:B------:R-:W2:Y:S02]  /*0450*/  LDG.E.U16 R4, [R4.64] ;  /* 0x0000002404047981 */ /* 0x000ea4000c1e1500 */
[----:B--2---:R-:W-:Y:S01]  /*0460*/  HADD2.F32 R19, -RZ, R4.H0_H0 ;  /* 0x20000004ff137230 */ /* 0x004fe20000004100 */
[----:B------:R-:W-:Y:S05]  /*0470*/  BRA `(.L_x_2014) ;  /* 0x00000a6000007947 */ /* 0x000fea0003800000 */
.L_x_2019:
[----:B------:R-:W2:Y:S02]  /*0480*/  LDG.E.64 R4, [R4.64] ;  /* 0x0000002404047981 */ /* 0x000ea4000c1e1b00 */
[----:B--2---:R-:W0:Y:S01]  /*0490*/  F2F.F32.F64 R19, R4 ;  /* 0x0000000400137310 */ /* 0x004e220000301000 */
[----:B------:R-:W0:-:S14]  /*04a0*/  DSETP.GEU.AND P0, PT, |R4|, c[0x2][0x0], PT ;  /* 0x008000000400762a */ /* 0x000e1c0003f0e200 */
[----:B0-----:R-:W-:Y:S01]  /*04b0*/  @!P0 FMUL R19, R19, 1.175494350822287508e-38 ;  /* 0x0080000013138820 */ /* 0x001fe20000400000 */
[----:B------:R-:W-:Y:S05]  /*04c0*/  BRA `(.L_x_2014) ;  /* 0x00000a1000007947 */ /* 0x000fea0003800000 */
.L_x_2009:
        /* <DEDUP_REMOVED lines=12> */
.L_x_2023:
[----:B------:R-:W2:Y:S02]  /*0590*/  LDG.E.64 R4, [R4.64] ;  /* 0x0000002404047981 */ /* 0x000ea4000c1e1b00 */
[----:B--2---:R-:W0:Y:S01]  /*05a0*/  F2F.F32.F64 R19, R4 ;  /* 0x0000000400137310 */ /* 0x004e220000301000 */
[----:B------:R-:W0:-:S14]  /*05b0*/  DSETP.GEU.AND P0, PT, |R4|, c[0x2][0x0], PT ;  /* 0x008000000400762a */ /* 0x000e1c0003f0e200 */
[----:B0-----:R-:W-:Y:S01]  /*05c0*/  @!P0 FMUL R19, R19, 1.175494350822287508e-38 ;  /* 0x0080000013138820 */ /* 0x001fe20000400000 */
[----:B------:R-:W-:Y:S05]  /*05d0*/  BRA `(.L_x_2014) ;  /* 0x0000090000007947 */ /* 0x000fea0003800000 */
.L_x_2022:
        /* <DEDUP_REMOVED lines=24> */
[----:B------:R-:W-:Y:S01]  /*0760*/  LOP3.LUT R19, R6, 0x80000000, R19, 0xf8, !PT ;  /* 0x8000000006137812 */ /* 0x000fe200078ef813 */
[----:B------:R-:W-:Y:S05]  /*0770*/  BRA `(.L_x_2014) ;  /* 0x0000076000007947 */ /* 0x000fea0003800000 */
.L_x_2025:
[----:B------:R-:W2:Y:S02]  /*0780*/  LDG.E.U8 R4, [R4.64] ;  /* 0x0000002404047981 */ /* 0x000ea4000c1e1100 */
[----:B--2---:R-:W-:-:S05]  /*0790*/  IMAD.SHL.U32 R0, R4, 0x2000000, RZ ;  /* 0x0200000004007824 */ /* 0x004fca00078e00ff */
[----:B------:R-:W-:-:S13]  /*07a0*/  ISETP.GE.U32.AND P0, PT, R0, 0x8000000, PT ;  /* 0x080000000000780c */ /* 0x000fda0003f06070 */
[C---:B------:R-:W-:Y:S02]  /*07b0*/  @P0 IMAD.SHL.U32 R3, R4.reuse, 0x200000, RZ ;  /* 0x0020000004030824 */ /* 0x040fe400078e00ff */
[----:B------:R-:W-:-:S03]  /*07c0*/  @!P0 IMAD.SHL.U32 R0, R4, 0x100, RZ ;  /* 0x0000010004008824 */ /* 0x000fc600078e00ff */
[----:B------:R-:W-:Y:S02]  /*07d0*/  @P0 LOP3.LUT R3, R3, 0xfe00000, RZ, 0xc0, !PT ;  /* 0x0fe0000003030812 */ /* 0x000fe400078ec0ff */
        /* <DEDUP_REMOVED lines=8> */
.L_x_2024:
[----:B------:R-:W2:Y:S02]  /*0860*/  LDG.E.U16 R4, [R4.64] ;  /* 0x0000002404047981 */ /* 0x000ea4000c1e1500 */
[----:B--2---:R-:W-:Y:S01]  /*0870*/  PRMT R19, RZ, 0x5410, R4 ;  /* 0x00005410ff137816 */ /* 0x004fe20000000004 */
[----:B------:R-:W-:Y:S05]  /*0880*/  BRA `(.L_x_2014) ;  /* 0x0000065000007947 */ /* 0x000fea0003800000 */
.L_x_2021:
        /* <DEDUP_REMOVED lines=11> */
.L_x_2028:
        /* <DEDUP_REMOVED lines=20> */
.L_x_2030:
[----:B------:R-:W-:Y:S05]  /*0a80*/  BSYNC B0 ;  /* 0x0000000000007941 */ /* 0x000fea0003800000 */
.L_x_2029:
[----:B------:R-:W-:Y:S01]  /*0a90*/  IMAD.SHL.U32 R3, R3, 0x100000, RZ ;  /* 0x0010000003037824 */ /* 0x000fe200078e00ff */
[----:B------:R-:W-:-:S04]  /*0aa0*/  LEA R0, R0, 0x3b800000, 0x17 ;  /* 0x3b80000000007811 */ /* 0x000fc800078eb8ff */
[----:B------:R-:W-:Y:S01]  /*0ab0*/  LOP3.LUT R19, R0, R3, R19, 0xfe, !PT ;  /* 0x0000000300137212 */ /* 0x000fe200078efe13 */
[----:B------:R-:W-:Y:S05]  /*0ac0*/  BRA `(.L_x_2014) ;  /* 0x0000041000007947 */ /* 0x000fea0003800000 */
.L_x_2027:
        /* <DEDUP_REMOVED lines=20> */
.L_x_2032:
[----:B------:R-:W-:Y:S05]  /*0c10*/  BSYNC B0 ;  /* 0x0000000000007941 */ /* 0x000fea0003800000 */
.L_x_2031:
[----:B------:R-:W-:Y:S01]  /*0c20*/  IMAD.SHL.U32 R3, R3, 0x200000, RZ ;  /* 0x0020000003037824 */ /* 0x000fe200078e00ff */
[----:B------:R-:W-:-:S04]  /*0c30*/  LEA R0, R0, 0x37800000, 0x17 ;  /* 0x3780000000007811 */ /* 0x000fc800078eb8ff */
[----:B------:R-:W-:Y:S01]  /*0c40*/  LOP3.LUT R19, R0, R3, R19, 0xfe, !PT ;  /* 0x0000000300137212 */ /* 0x000fe200078efe13 */
[----:B------:R-:W-:Y:S05]  /*0c50*/  BRA `(.L_x_2014) ;  /* 0x0000028000007947 */ /* 0x000fea0003800000 */
.L_x_2026:
        /* <DEDUP_REMOVED lines=14> */
.L_x_2013:
        /* <DEDUP_REMOVED lines=21> */
.L_x_2034:
[----:B------:R-:W2:Y:S02]  /*0e90*/  LDG.E.64 R4, [R4.64] ;  /* 0x0000002404047981 */ /* 0x000ea4000c1e1b00 */
[----:B--2---:R0:W1:Y:S01]  /*0ea0*/  I2F.U64 R19, R4 ;  /* 0x0000000400137312 */ /* 0x0040620000301000 */
[----:B------:R-:W-:Y:S05]  /*0eb0*/  BRA `(.L_x_2014) ;  /* 0x0000002000007947 */ /* 0x000fea0003800000 */
.L_x_2033:
[----:B------:R-:W2:Y:S02]  /*0ec0*/  LDG.E R4, [R4.64] ;  /* 0x0000002404047981 */ /* 0x000ea4000c1e1900 */
[----:B--2---:R0:W1:Y:S02]  /*0ed0*/  I2F.U32 R19, R4 ;  /* 0x0000000400137306 */ /* 0x0040640000201000 */
.L_x_2014:
[----:B------:R-:W-:Y:S05]  /*0ee0*/  BSYNC B6 ;  /* 0x0000000000067941 */ /* 0x000fea0003800000 */
.L_x_2008:
[----:B------:R-:W-:Y:S01]  /*0ef0*/  PRMT R0, R27, 0x9910, RZ ;  /* 0x000099101b007816 */ /* 0x000fe200000000ff */
[----:B0-----:R-:W-:Y:S01]  /*0f00*/  IMAD R4, R17, c[0x0][0x19c], RZ ;  /* 0x0000670011047a24 */ /* 0x001fe200078e02ff */
[----:B------:R-:W-:Y:S02]  /*0f10*/  BSSY B6, `(.L_x_2035) ;  /* 0x00000dd000067945 */ /* 0x000fe40003800000 */
[----:B------:R-:W-:-:S02]  /*0f20*/  ISETP.GT.AND P0, PT, R0, 0x9, PT ;  /* 0x000000090000780c */ /* 0x000fc40003f04270 */
        /* <DEDUP_REMOVED lines=12> */
[----:B--2---:R0:W2:Y:S01]  /*0ff0*/  I2F.S16 R18, R4 ;  /* 0x0000000400127306 */ /* 0x0040a20000101400 */
[----:B------:R-:W-:Y:S05]  /*1000*/  BRA `(.L_x_2041) ;  /* 0x00000cd000007947 */ /* 0x000fea0003800000 */
.L_x_2039:
[----:B------:R-:W2:Y:S02]  /*1010*/  LDG.E.U8 R4, [R4.64] ;  /* 0x0000002404047981 */ /* 0x000ea4000c1e1100 */
[----:B--2---:R0:W2:Y:S01]  /*1020*/  I2F.U16 R18, R4 ;  /* 0x0000000400127306 */ /* 0x0040a20000101000 */
[----:B------:R-:W-:Y:S05]  /*1030*/  BRA `(.L_x_2041) ;  /* 0x00000ca000007947 */ /* 0x000fea0003800000 */
.L_x_2038:
        /* <DEDUP_REMOVED lines=9> */
.L_x_2043:
[----:B------:R-:W2:Y:S02]  /*10d0*/  LDG.E R4, [R4.64] ;  /* 0x0000002404047981 */ /* 0x000ea4000c1e1900 */
[----:B--2---:R0:W2:Y:S01]  /*10e0*/  I2F R18, R4 ;  /* 0x0000000400127306 */ /* 0x0040a20000201400 */
[----:B------:R-:W-:Y:S05]  /*10f0*/  BRA `(.L_x_2041) ;  /* 0x00000be000007947 */ /* 0x000fea0003800000 */
.L_x_2042:
[----:B------:R-:W2:Y:S02]  /*1100*/  LDG.E.U16 R4, [R4.64] ;  /* 0x0000002404047981 */ /* 0x000ea4000c1e1500 */
[----:B--2---:R0:W2:Y:S01]  /*1110*/  I2F.S16 R18, R4 ;  /* 0x0000000400127306 */ /* 0x0040a20000101400 */
[----:B------:R-:W-:Y:S05]  /*1120*/  BRA `(.L_x_2041) ;  /* 0x00000bb000007947 */ /* 0x000fea0003800000 */
.L_x_2037:
        /* <DEDUP_REMOVED lines=8> */
.L_x_2045:
[----:B------:R-:W2:Y:S02]  /*11b0*/  LDG.E.U16 R4, [R4.64] ;  /* 0x0000002404047981 */ /* 0x000ea4000c1e1500 */
[----:B--2---:R-:W-:Y:S01]  /*11c0*/  HADD2.F32 R18, -RZ, R4.H0_H0 ;  /* 0x20000004ff127230 */ /* 0x004fe20000004100 */
[----:B------:R-:W-:Y:S05]  /*11d0*/  BRA `(.L_x_2041) ;  /* 0x00000b0000007947 */ /* 0x000fea0003800000 */
.L_x_2044:
        /* <DEDUP_REMOVED lines=8> */
.L_x_2047:
[----:B------:R-:W2:Y:S02]  /*1260*/  LDG.E.U16 R4, [R4.64] ;  /* 0x0000002404047981 */ /* 0x000ea4000c1e1500 */
[----:B--2---:R-:W-:Y:S01]  /*1270*/  HADD2.F32 R18, -RZ, R4.H0_H0 ;  /* 0x20000004ff127230 */ /* 0x004fe20000004100 */
[----:B------:R-:W-:Y:S05]  /*1280*/  BRA `(.L_x_2041) ;  /* 0x00000a5000007947 */ /* 0x000fea0003800000 */
.L_x_2046:
[----:B------:R-:W2:Y:S02]  /*1290*/  LDG.E.64 R4, [R4.64] ;  /* 0x0000002404047981 */ /* 0x000ea4000c1e1b00 */
[----:B--2---:R-:W0:Y:S01]  /*12a0*/  F2F.F32.F64 R18, R4 ;  /* 0x0000000400127310 */ /* 0x004e220000301000 */
[----:B------:R-:W0:-:S14]  /*12b0*/  DSETP.GEU.AND P0, PT, |R4|, c[0x2][0x0], PT ;  /* 0x008000000400762a */ /* 0x000e1c0003f0e200 */
[----:B0-----:R-:W-:Y:S01]  /*12c0*/  @!P0 FMUL R18, R18, 1.175494350822287508e-38 ;  /* 0x0080000012128820 */ /* 0x001fe20000400000 */
[----:B------:R-:W-:Y:S05]  /*12d0*/  BRA `(.L_x_2041) ;  /* 0x00000a0000007947 */ /* 0x000fea0003800000 */
.L_x_2036:
        /* <DEDUP_REMOVED lines=12> */
.L_x_2050:
[----:B------:R-:W2:Y:S02]  /*13a0*/  LDG.E.64 R4, [R4.64] ;  /* 0x0000002404047981 */ /* 0x000ea4000c1e1b00 */
[----:B--2---:R-:W0:Y:S01]  /*13b0*/  F2F.F32.F64 R18, R4 ;  /* 0x0000000400127310 */ /* 0x004e220000301000 */
[----:B------:R-:W0:-:S14]  /*13c0*/  DSETP.GEU.AND P0, PT, |R4|, c[0x2][0x0], PT ;  /* 0x008000000400762a */ /* 0x000e1c0003f0e200 */
[----:B0-----:R-:W-:Y:S01]  /*13d0*/  @!P0 FMUL R18, R18, 1.175494350822287508e-38 ;  /* 0x0080000012128820 */ /* 0x001fe20000400000 */
[----:B------:R-:W-:Y:S05]  /*13e0*/  BRA `(.L_x_2041) ;  /* 0x000008f000007947 */ /* 0x000fea0003800000 */
.L_x_2049:
        /* <DEDUP_REMOVED lines=26> */
.L_x_2052:
        /* <DEDUP_REMOVED lines=13> */
.L_x_2051:
[----:B------:R-:W2:Y:S02]  /*1660*/  LDG.E.U16 R4, [R4.64] ;  /* 0x0000002404047981 */ /* 0x000ea4000c1e1500 */
[----:B--2---:R-:W-:Y:S01]  /*1670*/  PRMT R18, RZ, 0x5410, R4 ;  /* 0x00005410ff127816 */ /* 0x004fe20000000004 */
[----:B------:R-:W-:Y:S05]  /*1680*/  BRA `(.L_x_2041) ;  /* 0x0000065000007947 */ /* 0x000fea0003800000 */
.L_x_2048:
        /* <DEDUP_REMOVED lines=9> */
[----:B--2---:R0:W2:Y:S01]  /*1720*/  I2F.U16 R18, R4 ;  /* 0x0000000400127306 */ /* 0x0040a20000101000 */
[----:B------:R-:W-:Y:S05]  /*1730*/  BRA `(.L_x_2041) ;  /* 0x000005a000007947 */ /* 0x000fea0003800000 */
.L_x_2055:
        /* <DEDUP_REMOVED lines=20> */
.L_x_2057:
[----:B------:R-:W-:Y:S05]  /*1880*/  BSYNC B0 ;  /* 0x0000000000007941 */ /* 0x000fea0003800000 */
.L_x_2056:
[----:B------:R-:W-:Y:S01]  /*1890*/  IMAD.SHL.U32 R3, R3, 0x100000, RZ ;  /* 0x0010000003037824 */ /* 0x000fe200078e00ff */
[----:B------:R-:W-:-:S04]  /*18a0*/  LEA R5, R0, 0x3b800000, 0x17 ;  /* 0x3b80000000057811 */ /* 0x000fc800078eb8ff */
[----:B------:R-:W-:Y:S01]  /*18b0*/  LOP3.LUT R18, R5, R3, R18, 0xfe, !PT ;  /* 0x0000000305127212 */ /* 0x000fe200078efe12 */
[----:B------:R-:W-:Y:S05]  /*18c0*/  BRA `(.L_x_2041) ;  /* 0x0000041000007947 */ /* 0x000fea0003800000 */
.L_x_2054:
        /* <DEDUP_REMOVED lines=20> */
.L_x_2059:
[----:B------:R-:W-:Y:S05]  /*1a10*/  BSYNC B0 ;  /* 0x0000000000007941 */ /* 0x000fea0003800000 */
.L_x_2058:
[----:B------:R-:W-:Y:S01]  /*1a20*/  IMAD.SHL.U32 R3, R3, 0x200000, RZ ;  /* 0x0020000003037824 */ /* 0x000fe200078e00ff */
[----:B------:R-:W-:-:S04]  /*1a30*/  LEA R5, R0, 0x37800000, 0x17 ;  /* 0x3780000000057811 */ /* 0x000fc800078eb8ff */
[----:B------:R-:W-:Y:S01]  /*1a40*/  LOP3.LUT R18, R5, R3, R18, 0xfe, !PT ;  /* 0x0000000305127212 */ /* 0x000fe200078efe12 */
[----:B------:R-:W-:Y:S05]  /*1a50*/  BRA `(.L_x_2041) ;  /* 0x0000028000007947 */ /* 0x000fea0003800000 */
.L_x_2053:
        /* <DEDUP_REMOVED lines=14> */
.L_x_2040:
        /* <DEDUP_REMOVED lines=21> */
.L_x_2061:
[----:B------:R-:W2:Y:S02]  /*1c90*/  LDG.E.64 R4, [R4.64] ;  /* 0x0000002404047981 */ /* 0x000ea4000c1e1b00 */
[----:B--2---:R0:W2:Y:S01]  /*1ca0*/  I2F.U64 R18, R4 ;  /* 0x0000000400127312 */ /* 0x0040a20000301000 */
[----:B------:R-:W-:Y:S05]  /*1cb0*/  BRA `(.L_x_2041) ;  /* 0x0000002000007947 */ /* 0x000fea0003800000 */
.L_x_2060:
[----:B------:R-:W2:Y:S02]  /*1cc0*/  LDG.E R4, [R4.64] ;  /* 0x0000002404047981 */ /* 0x000ea4000c1e1900 */
[----:B--2---:R0:W2:Y:S02]  /*1cd0*/  I2F.U32 R18, R4 ;  /* 0x0000000400127306 */ /* 0x0040a40000201000 */
.L_x_2041:
[----:B------:R-:W-:Y:S05]  /*1ce0*/  BSYNC B6 ;  /* 0x0000000000067941 */ /* 0x000fea0003800000 */
.L_x_2035:
[----:B------:R-:W3:Y:S02]  /*1cf0*/  S2R R17, SR_TID.X ;  /* 0x0000000000117919 */ /* 0x000ee40000002100 */
[----:B---3--:R-:W-:Y:S02]  /*1d00*/  IADD3 R17, R17, 0x80, RZ ;  /* 0x0000008011117810 */ /* 0x008fe40007ffe0ff */
.L_x_2007:
[----:B-1-3--:R-:W-:Y:S05]  /*1d10*/  BSYNC B7 ;  /* 0x0000000000077941 */ /* 0x00afea0003800000 */
.L_x_2006:
[----:B------:R-:W-:Y:S01]  /*1d20*/  ISETP.GE.AND P0, PT, R17, R26, PT ;  /* 0x0000001a1100720c */ /* 0x000fe20003f06270 */
[----:B------:R-:W-:Y:S01]  /*1d30*/  BSSY B7, `(.L_x_2062) ;  /* 0x00001c5000077945 */ /* 0x000fe20003800000 */
[----:B------:R-:W-:-:S11]  /*1d40*/  IMAD.MOV.U32 R22, RZ, RZ, RZ ;  /* 0x000000ffff167224 */ /* 0x000fd600078e00ff */
[----:B------:R-:W-:Y:S05]  /*1d50*/  @P0 BRA `(.L_x_2063) ;  /* 0x00001c2000000947 */ /* 0x000fea0003800000 */
[----:B------:R-:W-:Y:S01]  /*1d60*/  PRMT R0, R29, 0x9910, RZ ;  /* 0x000099101d007816 */ /* 0x000fe200000000ff */
[----:B------:R-:W-:Y:S01]  /*1d70*/  IMAD R22, R2, 0x200, R17 ;  /* 0x0000020002167824 */ /* 0x000fe200078e0211 */
[----:B------:R-:W-:Y:S02]  /*1d80*/  BSSY B6, `(.L_x_2064) ;  /* 0x00000de000067945 */ /* 0x000fe40003800000 */
        /* <DEDUP_REMOVED lines=13> */
[----:B------:R-:W3:Y:S02]  /*1e60*/  LDG.E.S8 R4, [R4.64] ;  /* 0x0000002404047981 */ /* 0x000ee4000c1e1300 */
[----:B---3--:R0:W1:Y:S01]  /*1e70*/  I2F.S16 R16, R4 ;  /* 0x0000000400107306 */ /* 0x0080620000101400 */
[----:B------:R-:W-:Y:S05]  /*1e80*/  BRA `(.L_x_2070) ;  /* 0x00000cd000007947 */ /* 0x000fea0003800000 */
.L_x_2068:
[----:B------:R-:W3:Y:S02]  /*1e90*/  LDG.E.U8 R4, [R4.64] ;  /* 0x0000002404047981 */ /* 0x000ee4000c1e1100 */
[----:B---3--:R0:W1:Y:S01]  /*1ea0*/  I2F.U16 R16, R4 ;  /* 0x0000000400107306 */ /* 0x0080620000101000 */
[----:B------:R-:W-:Y:S05]  /*1eb0*/  BRA `(.L_x_2070) ;  /* 0x00000ca000007947 */ /* 0x000fea0003800000 */
.L_x_2067:
[----:B------:R-:W-:-:S13]  /*1ec0*/  ISETP.NE.AND P0, PT, R0, 0x2, PT ;  /* 0x000000020000780c */ /* 0x000fda0003f05270 */
[----:B------:R-:W-:Y:S05]  /*1ed0*/  @!P0 BRA `(.L_x_2071) ;  /* 0x000000a000008947 */ /* 0x000fea0003800000 */
[----:B------:R-:W-:-:S13]  /*1ee0*/  ISETP.NE.AND P0, PT, R0, 0x3, PT ;  /* 0x000000030000780c */ /* 0x000fda0003f05270 */
[----:B------:R-:W-:Y:S05]  /*1ef0*/  @!P0 BRA `(.L_x_2072) ;  /* 0x0000005000008947 */ /* 0x000fea0003800000 */
[----:B------:R-:W-:-:S13]  /*1f00*/  ISETP.NE.AND P0, PT, R0, 0x4, PT ;  /* 0x000000040000780c */ /* 0x000fda0003f05270 */
[----:B------:R-:W-:Y:S05]  /*1f10*/  @P0 BRA `(.L_x_2069) ;  /* 0x00000aa000000947 */ /* 0x000fea0003800000 */
[----:B------:R-:W3:Y:S02]  /*1f20*/  LDG.E.64 R4, [R4.64] ;  /* 0x0000002404047981 */ /* 0x000ee4000c1e1b00 */
[----:B---3--:R0:W1:Y:S01]  /*1f30*/  I2F.S64 R16, R4 ;  /* 0x0000000400107312 */ /* 0x0080620000301400 */
[----:B------:R-:W-:Y:S05]  /*1f40*/  BRA `(.L_x_2070) ;  /* 0x00000c1000007947 */ /* 0x000fea0003800000 */
.L_x_2072:
[----:B------:R-:W3:Y:S02]  /*1f50*/  LDG.E R4, [R4.64] ;  /* 0x0000002404047981 */ /* 0x000ee4000c1e1900 */
[----:B---3--:R0:W1:Y:S01]  /*1f60*/  I2F R16, R4 ;  /* 0x0000000400107306 */ /* 0x0080620000201400 */
[----:B------:R-:W-:Y:S05]  /*1f70*/  BRA `(.L_x_2070) ;  /* 0x00000be000007947 */ /* 0x000fea0003800000 */
.L_x_2071:
[----:B------:R-:W3:Y:S02]  /*1f80*/  LDG.E.U16 R4, [R4.64] ;  /* 0x0000002404047981 */ /* 0x000ee4000c1e1500 */
[----:B---3--:R0:W1:Y:S01]  /*1f90*/  I2F.S16 R16, R4 ;  /* 0x0000000400107306 */ /* 0x0080620000101400 */
[----:B------:R-:W-:Y:S05]  /*1fa0*/  BRA `(.L_x_2070) ;  /* 0x00000bb000007947 */ /* 0x000fea0003800000 */
.L_x_2066:
        /* <DEDUP_REMOVED lines=8> */
.L_x_2074:
[----:B------:R-:W3:Y:S02]  /*2030*/  LDG.E.U16 R4, [R4.64] ;  /* 0x0000002404047981 */ /* 0x000ee4000c1e1500 */
[----:B---3--:R-:W-:Y:S01]  /*2040*/  HADD2.F32 R16, -RZ, R4.H0_H0 ;  /* 0x20000004ff107230 */ /* 0x008fe20000004100 */
[----:B------:R-:W-:Y:S05]  /*2050*/  BRA `(.L_x_2070) ;  /* 0x00000b0000007947 */ /* 0x000fea0003800000 */
.L_x_2073:
        /* <DEDUP_REMOVED lines=8> */
.L_x_2076:
[----:B------:R-:W3:Y:S02]  /*20e0*/  LDG.E.U16 R4, [R4.64] ;  /* 0x0000002404047981 */ /* 0x000ee4000c1e1500 */
[----:B---3--:R-:W-:Y:S01]  /*20f0*/  HADD2.F32 R16, -RZ, R4.H0_H0 ;  /* 0x20000004ff107230 */ /* 0x008fe20000004100 */
[----:B------:R-:W-:Y:S05]  /*2100*/  BRA `(.L_x_2070) ;  /* 0x00000a5000007947 */ /* 0x000fea0003800000 */
.L_x_2075:
[----:B------:R-:W3:Y:S02]  /*2110*/  LDG.E.64 R4, [R4.64] ;  /* 0x0000002404047981 */ /* 0x000ee4000c1e1b00 */
[----:B---3--:R-:W0:Y:S01]  /*2120*/  F2F.F32.F64 R16, R4 ;  /* 0x0000000400107310 */ /* 0x008e220000301000 */
[----:B------:R-:W0:-:S14]  /*2130*/  DSETP.GEU.AND P0, PT, |R4|, c[0x2][0x0], PT ;  /* 0x008000000400762a */ /* 0x000e1c0003f0e200 */
[----:B0-----:R-:W-:Y:S01]  /*2140*/  @!P0 FMUL R16, R16, 1.175494350822287508e-38 ;  /* 0x0080000010108820 */ /* 0x001fe20000400000 */
[----:B------:R-:W-:Y:S05]  /*2150*/  BRA `(.L_x_2070) ;  /* 0x00000a0000007947 */ /* 0x000fea0003800000 */
.L_x_2065:
        /* <DEDUP_REMOVED lines=8> */
[----:B------:R-:W3:Y:S02]  /*21e0*/  LDG.E.U8 R4, [R4.64] ;  /* 0x0000002404047981 */ /* 0x000ee4000c1e1100 */
[----:B---3--:R-:W-:-:S04]  /*21f0*/  ISETP.NE.AND P0, PT, R4, RZ, PT ;  /* 0x000000ff0400720c */ /* 0x008fc80003f05270 */
[----:B------:R-:W-:Y:S01]  /*2200*/  FSEL R16, RZ, 1, !P0 ;  /* 0x3f800000ff107808 */ /* 0x000fe20004000000 */
[----:B------:R-:W-:Y:S05]  /*2210*/  BRA `(.L_x_2070) ;  /* 0x0000094000007947 */ /* 0x000fea0003800000 */
.L_x_2079:
[----:B------:R-:W3:Y:S02]  /*2220*/  LDG.E.64 R4, [R4.64] ;  /* 0x0000002404047981 */ /* 0x000ee4000c1e1b00 */
[----:B---3--:R-:W0:Y:S01]  /*2230*/  F2F.F32.F64 R16, R4 ;  /* 0x0000000400107310 */ /* 0x008e220000301000 */
[----:B------:R-:W0:-:S14]  /*2240*/  DSETP.GEU.AND P0, PT, |R4|, c[0x2][0x0], PT ;  /* 0x008000000400762a */ /* 0x000e1c0003f0e200 */
[----:B0-----:R-:W-:Y:S01]  /*2250*/  @!P0 FMUL R16, R16, 1.175494350822287508e-38 ;  /* 0x0080000010108820 */ /* 0x001fe20000400000 */
[----:B------:R-:W-:Y:S05]  /*2260*/  BRA `(.L_x_2070) ;  /* 0x000008f000007947 */ /* 0x000fea0003800000 */
.L_x_2078:
[----:B------:R-:W-:-:S13]  /*2270*/  ISETP.NE.AND P0, PT, R0, 0xf, PT ;  /* 0x0000000f0000780c */ /* 0x000fda0003f05270 */
[----:B------:R-:W-:Y:S05]  /*2280*/  @!P0 BRA `(.L_x_2080) ;  /* 0x0000025000008947 */ /* 0x000fea0003800000 */
[----:B------:R-:W-:-:S13]  /*2290*/  ISETP.NE.AND P0, PT, R0, 0x17, PT ;  /* 0x000000170000780c */ /* 0x000fda0003f05270 */
[----:B------:R-:W-:Y:S05]  /*22a0*/  @!P0 BRA `(.L_x_2081) ;  /* 0x0000016000008947 */ /* 0x000fea0003800000 */
[----:B------:R-:W-:-:S13]  /*22b0*/  ISETP.NE.AND P0, PT, R0, 0x18, PT ;  /* 0x000000180000780c */ /* 0x000fda0003f05270 */
[----:B------:R-:W-:Y:S05]  /*22c0*/  @P0 BRA `(.L_x_2069) ;  /* 0x000006f000000947 */ /* 0x000fea0003800000 */
[----:B------:R-:W3:Y:S01]  /*22d0*/  LDG.E.U8 R16, [R4.64] ;  /* 0x0000002404107981 */ /* 0x000ee2000c1e1100 */
[----:B------:R-:W-:Y:S02]  /*22e0*/  IMAD.MOV.U32 R8, RZ, RZ, -0x800000 ;  /* 0xff800000ff087424 */ /* 0x000fe400078e00ff */
[----:B---3--:R-:W-:-:S05]  /*22f0*/  IMAD.SHL.U32 R16, R16, 0x1000000, RZ ;  /* 0x0100000010107824 */ /* 0x008fca00078e00ff */
        /* <DEDUP_REMOVED lines=17> */
.L_x_2081:
[----:B------:R-:W3:Y:S02]  /*2410*/  LDG.E.U8 R4, [R4.64] ;  /* 0x0000002404047981 */ /* 0x000ee4000c1e1100 */
[----:B---3--:R-:W-:-:S05]  /*2420*/  IMAD.SHL.U32 R0, R4, 0x2000000, RZ ;  /* 0x0200000004007824 */ /* 0x008fca00078e00ff */
        /* <DEDUP_REMOVED lines=11> */
.L_x_2080:
[----:B------:R-:W3:Y:S02]  /*24e0*/  LDG.E.U16 R4, [R4.64] ;  /* 0x0000002404047981 */ /* 0x000ee4000c1e1500 */
[----:B---3--:R-:W-:Y:S01]  /*24f0*/  PRMT R16, RZ, 0x5410, R4 ;  /* 0x00005410ff107816 */ /* 0x008fe20000000004 */
[----:B------:R-:W-:Y:S05]  /*2500*/  BRA `(.L_x_2070) ;  /* 0x0000065000007947 */ /* 0x000fea0003800000 */
.L_x_2077:
        /* <DEDUP_REMOVED lines=8> */
[----:B------:R-:W3:Y:S02]  /*2590*/  LDG.E.U16 R4, [R4.64] ;  /* 0x0000002404047981 */ /* 0x000ee4000c1e1500 */
[----:B---3--:R0:W1:Y:S01]  /*25a0*/  I2F.U16 R16, R4 ;  /* 0x0000000400107306 */ /* 0x0080620000101000 */
[----:B------:R-:W-:Y:S05]  /*25b0*/  BRA `(.L_x_2070) ;  /* 0x000005a000007947 */ /* 0x000fea0003800000 */
.L_x_2084:
[----:B------:R-:W3:Y:S01]  /*25c0*/  LDG.E.U8 R3, [R4.64] ;  /* 0x0000002404037981 */ /* 0x000ee2000c1e1100 */
[----:B------:R-:W-:Y:S01]  /*25d0*/  IMAD.MOV.U32 R16, RZ, RZ, RZ ;  /* 0x000000ffff107224 */ /* 0x000fe200078e00ff */
[----:B---3--:R-:W-:-:S13]  /*25e0*/  ISETP.NE.AND P0, PT, R3, RZ, PT ;  /* 0x000000ff0300720c */ /* 0x008fda0003f05270 */
        /* <DEDUP_REMOVED lines=17> */
.L_x_2086:
[----:B------:R-:W-:Y:S05]  /*2700*/  BSYNC B0 ;  /* 0x0000000000007941 */ /* 0x000fea0003800000 */
.L_x_2085:
[----:B------:R-:W-:Y:S01]  /*2710*/  IMAD.SHL.U32 R3, R3, 0x100000, RZ ;  /* 0x0010000003037824 */ /* 0x000fe200078e00ff */
[----:B------:R-:W-:-:S04]  /*2720*/  LEA R5, R0, 0x3b800000, 0x17 ;  /* 0x3b80000000057811 */ /* 0x000fc800078eb8ff */
[----:B------:R-:W-:Y:S01]  /*2730*/  LOP3.LUT R16, R5, R3, R16, 0xfe, !PT ;  /* 0x0000000305107212 */ /* 0x000fe200078efe10 */
[----:B------:R-:W-:Y:S05]  /*2740*/  BRA `(.L_x_2070) ;  /* 0x0000041000007947 */ /* 0x000fea0003800000 */
.L_x_2083:
        /* <DEDUP_REMOVED lines=20> */
.L_x_2088:
[----:B------:R-:W-:Y:S05]  /*2890*/  BSYNC B0 ;  /* 0x0000000000007941 */ /* 0x000fea0003800000 */
.L_x_2087:
[----:B------:R-:W-:Y:S01]  /*28a0*/  IMAD.SHL.U32 R3, R3, 0x200000, RZ ;  /* 0x0020000003037824 */ /* 0x000fe200078e00ff */
[----:B------:R-:W-:-:S04]  /*28b0*/  LEA R5, R0, 0x37800000, 0x17 ;  /* 0x3780000000057811 */ /* 0x000fc800078eb8ff */
[----:B------:R-:W-:Y:S01]  /*28c0*/  LOP3.LUT R16, R5, R3, R16, 0xfe, !PT ;  /* 0x0000000305107212 */ /* 0x000fe200078efe10 */
[----:B------:R-:W-:Y:S05]  /*28d0*/  BRA `(.L_x_2070) ;  /* 0x0000028000007947 */ /* 0x000fea0003800000 */
.L_x_2082:
[----:B------:R-:W-:-:S13]  /*28e0*/  ISETP.NE.AND P0, PT, R0, 0x1c, PT ;  /* 0x0000001c0000780c */ /* 0x000fda0003f05270 */
[----:B------:R-:W-:Y:S05]  /*28f0*/  @!P0 BRA `(.L_x_2089) ;  /* 0x0000024000008947 */ /* 0x000fea0003800000 */
[----:B------:R-:W-:-:S13]  /*2900*/  ISETP.NE.AND P0, PT, R0, 0x1d, PT ;  /* 0x0000001d0000780c */ /* 0x000fda0003f05270 */
[----:B------:R-:W-:Y:S05]  /*2910*/  @!P0 BRA `(.L_x_2090) ;  /* 0x000001f000008947 */ /* 0x000fea0003800000 */
[----:B------:R-:W-:-:S13]  /*2920*/  ISETP.NE.AND P0, PT, R0, 0x2c, PT ;  /* 0x0000002c0000780c */ /* 0x000fda0003f05270 */
[----:B------:R-:W-:Y:S05]  /*2930*/  @P0 BRA `(.L_x_2069) ;  /* 0x0000008000000947 */ /* 0x000fea0003800000 */
[----:B------:R-:W3:Y:S01]  /*2940*/  LDG.E.U8 R4, [R4.64] ;  /* 0x0000002404047981 */ /* 0x000ee2000c1e1100 */
[----:B------:R-:W-:Y:S01]  /*2950*/  IMAD.MOV.U32 R16, RZ, RZ, 0x400000 ;  /* 0x00400000ff107424 */ /* 0x000fe200078e00ff */
[----:B---3--:R-:W-:-:S13]  /*2960*/  ISETP.NE.AND P0, PT, R4, RZ, PT ;  /* 0x000000ff0400720c */ /* 0x008fda0003f05270 */
[----:B------:R-:W-:Y:S05]  /*2970*/  @!P0 BRA `(.L_x_2070) ;  /* 0x000001e000008947 */ /* 0x000fea0003800000 */
[----:B------:R-:W-:-:S13]  /*2980*/  ISETP.NE.AND P0, PT, R4, 0xff, PT ;  /* 0x000000ff0400780c */ /* 0x000fda0003f05270 */
[----:B------:R-:W-:Y:S02]  /*2990*/  @!P0 IMAD.MOV.U32 R16, RZ, RZ, 0x7f800001 ;  /* 0x7f800001ff108424 */ /* 0x000fe400078e00ff */
[----:B------:R-:W-:Y:S01]  /*29a0*/  @P0 IMAD.SHL.U32 R16, R4, 0x800000, RZ ;  /* 0x0080000004100824 */ /* 0x000fe200078e00ff */
[----:B------:R-:W-:Y:S05]  /*29b0*/  BRA `(.L_x_2070) ;  /* 0x000001a000007947 */ /* 0x000fea0003800000 */
.L_x_2069:
        /* <DEDUP_REMOVED lines=18> */
[----:B0-2--5:R-:W-:Y:S05]  /*2ae0*/  CALL.ABS.NOINC R14 ;  /* 0x000000000e007343 */ /* 0x025fea0003c00000 */
[----:B------:R-:W-:Y:S01]  /*2af0*/  IMAD.MOV.U32 R16, RZ, RZ, RZ ;  /* 0x000000ffff107224 */ /* 0x000fe200078e00ff */
[----:B------:R-:W-:Y:S05]  /*2b00*/  BRA `(.L_x_2070) ;  /* 0x0000005000007947 */ /* 0x000fea0003800000 */
.L_x_2090:
[----:B------:R-:W3:Y:S02]  /*2b10*/  LDG.E.64 R4, [R4.64] ;  /* 0x0000002404047981 */ /* 0x000ee4000c1e1b00 */
[----:B---3--:R0:W1:Y:S01]  /*2b20*/  I2F.U64 R16, R4 ;  /* 0x0000000400107312 */ /* 0x0080620000301000 */
[----:B------:R-:W-:Y:S05]  /*2b30*/  BRA `(.L_x_2070) ;  /* 0x0000002000007947 */ /* 0x000fea0003800000 */
.L_x_2089:
[----:B------:R-:W3:Y:S02]  /*2b40*/  LDG.E R4, [R4.64] ;  /* 0x0000002404047981 */ /* 0x000ee4000c1e1900 */
[----:B---3--:R0:W1:Y:S02]  /*2b50*/  I2F.U32 R16, R4 ;  /* 0x0000000400107306 */ /* 0x0080640000201000 */
.L_x_2070:
[----:B------:R-:W-:Y:S05]  /*2b60*/  BSYNC B6 ;  /* 0x0000000000067941 */ /* 0x000fea0003800000 */
.L_x_2064:
        /* <DEDUP_REMOVED lines=16> */
[----:B---3--:R0:W3:Y:S01]  /*2c70*/  I2F.S16 R22, R4 ;  /* 0x0000000400167306 */ /* 0x0080e20000101400 */
[----:B------:R-:W-:Y:S05]  /*2c80*/  BRA `(.L_x_2097) ;  /* 0x00000cd000007947 */ /* 0x000fea0003800000 */
.L_x_2095:
[----:B------:R-:W3:Y:S02]  /*2c90*/  LDG.E.U8 R4, [R4.64] ;  /* 0x0000002404047981 */ /* 0x000ee4000c1e1100 */
[----:B---3--:R0:W3:Y:S01]  /*2ca0*/  I2F.U16 R22, R4 ;  /* 0x0000000400167306 */ /* 0x0080e20000101000 */
[----:B------:R-:W-:Y:S05]  /*2cb0*/  BRA `(.L_x_2097) ;  /* 0x00000ca000007947 */ /* 0x000fea0003800000 */
.L_x_2094:
[----:B------:R-:W-:-:S13]  /*2cc0*/  ISETP.NE.AND P0, PT, R0, 0x2, PT ;  /* 0x000000020000780c */ /* 0x000fda0003f05270 */
[----:B------:R-:W-:Y:S05]  /*2cd0*/  @!P0 BRA `(.L_x_2098) ;  /* 0x000000a000008947 */ /* 0x000fea0003800000 */
[----:B------:R-:W-:-:S13]  /*2ce0*/  ISETP.NE.AND P0, PT, R0, 0x3, PT ;  /* 0x000000030000780c */ /* 0x000fda0003f05270 */
[----:B------:R-:W-:Y:S05]  /*2cf0*/  @!P0 BRA `(.L_x_2099) ;  /* 0x0000005000008947 */ /* 0x000fea0003800000 */
[----:B------:R-:W-:-:S13]  /*2d00*/  ISETP.NE.AND P0, PT, R0, 0x4, PT ;  /* 0x000000040000780c */ /* 0x000fda0003f05270 */
[----:B------:R-:W-:Y:S05]  /*2d10*/  @P0 BRA `(.L_x_2096) ;  /* 0x00000aa000000947 */ /* 0x000fea0003800000 */
[----:B------:R-:W3:Y:S02]  /*2d20*/  LDG.E.64 R4, [R4.64] ;  /* 0x0000002404047981 */ /* 0x000ee4000c1e1b00 */
[----:B---3--:R0:W3:Y:S01]  /*2d30*/  I2F.S64 R22, R4 ;  /* 0x0000000400167312 */ /* 0x0080e20000301400 */
[----:B------:R-:W-:Y:S05]  /*2d40*/  BRA `(.L_x_2097) ;  /* 0x00000c1000007947 */ /* 0x000fea0003800000 */
.L_x_2099:
[----:B------:R-:W3:Y:S02]  /*2d50*/  LDG.E R4, [R4.64] ;  /* 0x0000002404047981 */ /* 0x000ee4000c1e1900 */
[----:B---3--:R0:W3:Y:S01]  /*2d60*/  I2F R22, R4 ;  /* 0x0000000400167306 */ /* 0x0080e20000201400 */
[----:B------:R-:W-:Y:S05]  /*2d70*/  BRA `(.L_x_2097) ;  /* 0x00000be000007947 */ /* 0x000fea0003800000 */
.L_x_2098:
[----:B------:R-:W3:Y:S02]  /*2d80*/  LDG.E.U16 R4, [R4.64] ;  /* 0x0000002404047981 */ /* 0x000ee4000c1e1500 */
[----:B---3--:R0:W3:Y:S01]  /*2d90*/  I2F.S16 R22, R4 ;  /* 0x0000000400167306 */ /* 0x0080e20000101400 */
[----:B------:R-:W-:Y:S05]  /*2da0*/  BRA `(.L_x_2097) ;  /* 0x00000bb000007947 */ /* 0x000fea0003800000 */
.L_x_2093:
        /* <DEDUP_REMOVED lines=8> */
.L_x_2101:
[----:B------:R-:W3:Y:S02]  /*2e30*/  LDG.E.U16 R4, [R4.64] ;  /* 0x0000002404047981 */ /* 0x000ee4000c1e1500 */
[----:B---3--:R-:W-:Y:S01]  /*2e40*/  HADD2.F32 R22, -RZ, R4.H0_H0 ;  /* 0x20000004ff167230 */ /* 0x008fe20000004100 */
[----:B------:R-:W-:Y:S05]  /*2e50*/  BRA `(.L_x_2097) ;  /* 0x00000b0000007947 */ /* 0x000fea0003800000 */
.L_x_2100:
        /* <DEDUP_REMOVED lines=8> */
.L_x_2103:
[----:B------:R-:W3:Y:S02]  /*2ee0*/  LDG.E.U16 R4, [R4.64] ;  /* 0x0000002404047981 */ /* 0x000ee4000c1e1500 */
[----:B---3--:R-:W-:Y:S01]  /*2ef0*/  HADD2.F32 R22, -RZ, R4.H0_H0 ;  /* 0x20000004ff167230 */ /* 0x008fe20000004100 */
[----:B------:R-:W-:Y:S05]  /*2f00*/  BRA `(.L_x_2097) ;  /* 0x00000a5000007947 */ /* 0x000fea0003800000 */
.L_x_2102:
[----:B------:R-:W3:Y:S02]  /*2f10*/  LDG.E.64 R4, [R4.64] ;  /* 0x0000002404047981 */ /* 0x000ee4000c1e1b00 */
[----:B---3--:R-:W0:Y:S01]  /*2f20*/  F2F.F32.F64 R22, R4 ;  /* 0x0000000400167310 */ /* 0x008e220000301000 */
[----:B------:R-:W0:-:S14]  /*2f30*/  DSETP.GEU.AND P0, PT, |R4|, c[0x2][0x0], PT ;  /* 0x008000000400762a */ /* 0x000e1c0003f0e200 */
[----:B0-----:R-:W-:Y:S01]  /*2f40*/  @!P0 FMUL R22, R22, 1.175494350822287508e-38 ;  /* 0x0080000016168820 */ /* 0x001fe20000400000 */
[----:B------:R-:W-:Y:S05]  /*2f50*/  BRA `(.L_x_2097) ;  /* 0x00000a0000007947 */ /* 0x000fea0003800000 */
.L_x_2092:
        /* <DEDUP_REMOVED lines=12> */
.L_x_2106:
[----:B------:R-:W3:Y:S02]  /*3020*/  LDG.E.64 R4, [R4.64] ;  /* 0x0000002404047981 */ /* 0x000ee4000c1e1b00 */
[----:B---3--:R-:W0:Y:S01]  /*3030*/  F2F.F32.F64 R22, R4 ;  /* 0x0000000400167310 */ /* 0x008e220000301000 */
[----:B------:R-:W0:-:S14]  /*3040*/  DSETP.GEU.AND P0, PT, |R4|, c[0x2][0x0], PT ;  /* 0x008000000400762a */ /* 0x000e1c0003f0e200 */
[----:B0-----:R-:W-:Y:S01]  /*3050*/  @!P0 FMUL R22, R22, 1.175494350822287508e-38 ;  /* 0x0080000016168820 */ /* 0x001fe20000400000 */
[----:B------:R-:W-:Y:S05]  /*3060*/  BRA `(.L_x_2097) ;  /* 0x000008f000007947 */ /* 0x000fea0003800000 */
.L_x_2105:
        /* <DEDUP_REMOVED lines=26> */
.L_x_2108:
        /* <DEDUP_REMOVED lines=13> */
.L_x_2107:
[----:B------:R-:W3:Y:S02]  /*32e0*/  LDG.E.U16 R4, [R4.64] ;  /* 0x0000002404047981 */ /* 0x000ee4000c1e1500 */
[----:B---3--:R-:W-:Y:S01]  /*32f0*/  PRMT R22, RZ, 0x5410, R4 ;  /* 0x00005410ff167816 */ /* 0x008fe20000000004 */
[----:B------:R-:W-:Y:S05]  /*3300*/  BRA `(.L_x_2097) ;  /* 0x0000065000007947 */ /* 0x000fea0003800000 */
.L_x_2104:
        /* <DEDUP_REMOVED lines=9> */
[----:B---3--:R0:W3:Y:S01]  /*33a0*/  I2F.U16 R22, R4 ;  /* 0x0000000400167306 */ /* 0x0080e20000101000 */
[----:B------:R-:W-:Y:S05]  /*33b0*/  BRA `(.L_x_2097) ;  /* 0x000005a000007947 */ /* 0x000fea0003800000 */
.L_x_2111:
        /* <DEDUP_REMOVED lines=20> */
.L_x_2113:
[----:B------:R-:W-:Y:S05]  /*3500*/  BSYNC B0 ;  /* 0x0000000000007941 */ /* 0x000fea0003800000 */
.L_x_2112:
[----:B------:R-:W-:Y:S01]  /*3510*/  IMAD.SHL.U32 R3, R3, 0x100000, RZ ;  /* 0x0010000003037824 */ /* 0x000fe200078e00ff */
[----:B------:R-:W-:-:S04]  /*3520*/  LEA R5, R0, 0x3b800000, 0x17 ;  /* 0x3b80000000057811 */ /* 0x000fc800078eb8ff */
[----:B------:R-:W-:Y:S01]  /*3530*/  LOP3.LUT R22, R5, R3, R22, 0xfe, !PT ;  /* 0x0000000305167212 */ /* 0x000fe200078efe16 */
[----:B------:R-:W-:Y:S05]  /*3540*/  BRA `(.L_x_2097) ;  /* 0x0000041000007947 */ /* 0x000fea0003800000 */
.L_x_2110:
        /* <DEDUP_REMOVED lines=20> */
.L_x_2115:
[----:B------:R-:W-:Y:S05]  /*3690*/  BSYNC B0 ;  /* 0x0000000000007941 */ /* 0x000fea0003800000 */
.L_x_2114:
[----:B------:R-:W-:Y:S01]  /*36a0*/  IMAD.SHL.U32 R3, R3, 0x200000, RZ ;  /* 0x0020000003037824 */ /* 0x000fe200078e00ff */
[----:B------:R-:W-:-:S04]  /*36b0*/  LEA R5, R0, 0x37800000, 0x17 ;  /* 0x3780000000057811 */ /* 0x000fc800078eb8ff */
[----:B------:R-:W-:Y:S01]  /*36c0*/  LOP3.LUT R22, R5, R3, R22, 0xfe, !PT ;  /* 0x0000000305167212 */ /* 0x000fe200078efe16 */
[----:B------:R-:W-:Y:S05]  /*36d0*/  BRA `(.L_x_2097) ;  /* 0x0000028000007947 */ /* 0x000fea0003800000 */
.L_x_2109:
        /* <DEDUP_REMOVED lines=14> */
.L_x_2096:
        /* <DEDUP_REMOVED lines=18> */
[----:B012--5:R-:W-:Y:S05]  /*38e0*/  CALL.ABS.NOINC R14 ;  /* 0x000000000e007343 */ /* 0x027fea0003c00000 */
[----:B------:R-:W-:Y:S01]  /*38f0*/  IMAD.MOV.U32 R22, RZ, RZ, RZ ;  /* 0x000000ffff167224 */ /* 0x000fe200078e00ff */
[----:B------:R-:W-:Y:S05]  /*3900*/  BRA `(.L_x_2097) ;  /* 0x0000005000007947 */ /* 0x000fea0003800000 */
.L_x_2117:
[----:B------:R-:W3:Y:S02]  /*3910*/  LDG.E.64 R4, [R4.64] ;  /* 0x0000002404047981 */ /* 0x000ee4000c1e1b00 */
[----:B---3--:R0:W3:Y:S01]  /*3920*/  I2F.U64 R22, R4 ;  /* 0x0000000400167312 */ /* 0x0080e20000301000 */
[----:B------:R-:W-:Y:S05]  /*3930*/  BRA `(.L_x_2097) ;  /* 0x0000002000007947 */ /* 0x000fea0003800000 */
.L_x_2116:
[----:B------:R-:W3:Y:S02]  /*3940*/  LDG.E R4, [R4.64] ;  /* 0x0000002404047981 */ /* 0x000ee4000c1e1900 */
[----:B---3--:R0:W3:Y:S02]  /*3950*/  I2F.U32 R22, R4 ;  /* 0x0000000400167306 */ /* 0x0080e40000201000 */
.L_x_2097:
[----:B------:R-:W-:Y:S05]  /*3960*/  BSYNC B6 ;  /* 0x0000000000067941 */ /* 0x000fea0003800000 */
.L_x_2091:
[----:B------:R-:W-:Y:S02]  /*3970*/  IADD3 R17, R17, 0x80, RZ ;  /* 0x0000008011117810 */ /* 0x000fe40007ffe0ff */
.L_x_2063:
[----:B------:R-:W-:Y:S05]  /*3980*/  BSYNC B7 ;  /* 0x0000000000077941 */ /* 0x000fea0003800000 */
.L_x_2062:
[----:B------:R-:W-:Y:S01]  /*3990*/  ISETP.GE.AND P0, PT, R17, R26, PT ;  /* 0x0000001a1100720c */ /* 0x000fe20003f06270 */
[----:B------:R-:W-:Y:S01]  /*39a0*/  BSSY B7, `(.L_x_2118) ;  /* 0x00001c6000077945 */ /* 0x000fe20003800000 */
[----:B------:R-:W-:Y:S01]  /*39b0*/  IMAD.MOV.U32 R23, RZ, RZ, RZ ;  /* 0x000000ffff177224 */ /* 0x000fe200078e00ff */
[----:B------:R-:W-:-:S10]  /*39c0*/  CS2R R24, SRZ ;  /* 0x0000000000187805 */ /* 0x000fd4000001ff00 */
        /* <DEDUP_REMOVED lines=17> */
[----:B------:R-:W4:Y:S02]  /*3ae0*/  LDG.E.S8 R4, [R4.64] ;  /* 0x0000002404047981 */ /* 0x000f24000c1e1300 */
[----:B----4-:R0:W4:Y:S01]  /*3af0*/  I2F.S16 R25, R4 ;  /* 0x0000000400197306 */ /* 0x0101220000101400 */
[----:B------:R-:W-:Y:S05]  /*3b00*/  BRA `(.L_x_2126) ;  /* 0x00000cd000007947 */ /* 0x000fea0003800000 */
.L_x_2124:
[----:B------:R-:W4:Y:S02]  /*3b10*/  LDG.E.U8 R4, [R4.64] ;  /* 0x0000002404047981 */ /* 0x000f24000c1e1100 */
[----:B----4-:R0:W4:Y:S01]  /*3b20*/  I2F.U16 R25, R4 ;  /* 0x0000000400197306 */ /* 0x0101220000101000 */
[----:B------:R-:W-:Y:S05]  /*3b30*/  BRA `(.L_x_2126) ;  /* 0x00000ca000007947 */ /* 0x000fea0003800000 */
.L_x_2123:
[----:B------:R-:W-:-:S13]  /*3b40*/  ISETP.NE.AND P0, PT, R0, 0x2, PT ;  /* 0x000000020000780c */ /* 0x000fda0003f05270 */
[----:B------:R-:W-:Y:S05]  /*3b50*/  @!P0 BRA `(.L_x_2127) ;  /* 0x000000a000008947 */ /* 0x000fea0003800000 */
[----:B------:R-:W-:-:S13]  /*3b60*/  ISETP.NE.AND P0, PT, R0, 0x3, PT ;  /* 0x000000030000780c */ /* 0x000fda0003f05270 */
[----:B------:R-:W-:Y:S05]  /*3b70*/  @!P0 BRA `(.L_x_2128) ;  /* 0x0000005000008947 */ /* 0x000fea0003800000 */
[----:B------:R-:W-:-:S13]  /*3b80*/  ISETP.NE.AND P0, PT, R0, 0x4, PT ;  /* 0x000000040000780c */ /* 0x000fda0003f05270 */
[----:B------:R-:W-:Y:S05]  /*3b90*/  @P0 BRA `(.L_x_2125) ;  /* 0x00000aa000000947 */ /* 0x000fea0003800000 */
[----:B------:R-:W4:Y:S02]  /*3ba0*/  LDG.E.64 R4, [R4.64] ;  /* 0x0000002404047981 */ /* 0x000f24000c1e1b00 */
[----:B----4-:R0:W4:Y:S01]  /*3bb0*/  I2F.S64 R25, R4 ;  /* 0x0000000400197312 */ /* 0x0101220000301400 */
[----:B------:R-:W-:Y:S05]  /*3bc0*/  BRA `(.L_x_2126) ;  /* 0x00000c1000007947 */ /* 0x000fea0003800000 */
.L_x_2128:
[----:B------:R-:W4:Y:S02]  /*3bd0*/  LDG.E R4, [R4.64] ;  /* 0x0000002404047981 */ /* 0x000f24000c1e1900 */
[----:B----4-:R0:W4:Y:S01]  /*3be0*/  I2F R25, R4 ;  /* 0x0000000400197306 */ /* 0x0101220000201400 */
[----:B------:R-:W-:Y:S05]  /*3bf0*/  BRA `(.L_x_2126) ;  /* 0x00000be000007947 */ /* 0x000fea0003800000 */
.L_x_2127:
[----:B------:R-:W4:Y:S02]  /*3c00*/  LDG.E.U16 R4, [R4.64] ;  /* 0x0000002404047981 */ /* 0x000f24000c1e1500 */
[----:B----4-:R0:W4:Y:S01]  /*3c10*/  I2F.S16 R25, R4 ;  /* 0x0000000400197306 */ /* 0x0101220000101400 */
[----:B------:R-:W-:Y:S05]  /*3c20*/  BRA `(.L_x_2126) ;  /* 0x00000bb000007947 */ /* 0x000fea0003800000 */
.L_x_2122:
        /* <DEDUP_REMOVED lines=8> */
.L_x_2130:
[----:B------:R-:W4:Y:S02]  /*3cb0*/  LDG.E.U16 R4, [R4.64] ;  /* 0x0000002404047981 */ /* 0x000f24000c1e1500 */
[----:B----4-:R-:W-:Y:S01]  /*3cc0*/  HADD2.F32 R25, -RZ, R4.H0_H0 ;  /* 0x20000004ff197230 */ /* 0x010fe20000004100 */
[----:B------:R-:W-:Y:S05]  /*3cd0*/  BRA `(.L_x_2126) ;  /* 0x00000b0000007947 */ /* 0x000fea0003800000 */
.L_x_2129:
        /* <DEDUP_REMOVED lines=8> */
.L_x_2132:
[----:B------:R-:W4:Y:S02]  /*3d60*/  LDG.E.U16 R4, [R4.64] ;  /* 0x0000002404047981 */ /* 0x000f24000c1e1500 */
[----:B----4-:R-:W-:Y:S01]  /*3d70*/  HADD2.F32 R25, -RZ, R4.H0_H0 ;  /* 0x20000004ff197230 */ /* 0x010fe20000004100 */
[----:B------:R-:W-:Y:S05]  /*3d80*/  BRA `(.L_x_2126) ;  /* 0x00000a5000007947 */ /* 0x000fea0003800000 */
.L_x_2131:
[----:B------:R-:W4:Y:S02]  /*3d90*/  LDG.E.64 R4, [R4.64] ;  /* 0x0000002404047981 */ /* 0x000f24000c1e1b00 */
[----:B----4-:R-:W0:Y:S01]  /*3da0*/  F2F.F32.F64 R25, R4 ;  /* 0x0000000400197310 */ /* 0x010e220000301000 */
[----:B------:R-:W0:-:S14]  /*3db0*/  DSETP.GEU.AND P0, PT, |R4|, c[0x2][0x0], PT ;  /* 0x008000000400762a */ /* 0x000e1c0003f0e200 */
[----:B0-----:R-:W-:Y:S01]  /*3dc0*/  @!P0 FMUL R25, R25, 1.175494350822287508e-38 ;  /* 0x0080000019198820 */ /* 0x001fe20000400000 */
[----:B------:R-:W-:Y:S05]  /*3dd0*/  BRA `(.L_x_2126) ;  /* 0x00000a0000007947 */ /* 0x000fea0003800000 */
.L_x_2121:
        /* <DEDUP_REMOVED lines=8> */
[----:B------:R-:W4:Y:S02]  /*3e60*/  LDG.E.U8 R4, [R4.64] ;  /* 0x0000002404047981 */ /* 0x000f24000c1e1100 */
[----:B----4-:R-:W-:-:S04]  /*3e70*/  ISETP.NE.AND P0, PT, R4, RZ, PT ;  /* 0x000000ff0400720c */ /* 0x010fc80003f05270 */
[----:B------:R-:W-:Y:S01]  /*3e80*/  FSEL R25, RZ, 1, !P0 ;  /* 0x3f800000ff197808 */ /* 0x000fe20004000000 */
[----:B------:R-:W-:Y:S05]  /*3e90*/  BRA `(.L_x_2126) ;  /* 0x0000094000007947 */ /* 0x000fea0003800000 */
.L_x_2135:
[----:B------:R-:W4:Y:S02]  /*3ea0*/  LDG.E.64 R4, [R4.64] ;  /* 0x0000002404047981 */ /* 0x000f24000c1e1b00 */
[----:B----4-:R-:W0:Y:S01]  /*3eb0*/  F2F.F32.F64 R25, R4 ;  /* 0x0000000400197310 */ /* 0x010e220000301000 */
[----:B------:R-:W0:-:S14]  /*3ec0*/  DSETP.GEU.AND P0, PT, |R4|, c[0x2][0x0], PT ;  /* 0x008000000400762a */ /* 0x000e1c0003f0e200 */
[----:B0-----:R-:W-:Y:S01]  /*3ed0*/  @!P0 FMUL R25, R25, 1.175494350822287508e-38 ;  /* 0x0080000019198820 */ /* 0x001fe20000400000 */
[----:B------:R-:W-:Y:S05]  /*3ee0*/  BRA `(.L_x_2126) ;  /* 0x000008f000007947 */ /* 0x000fea0003800000 */
.L_x_2134:
[----:B------:R-:W-:-:S13]  /*3ef0*/  ISETP.NE.AND P0, PT, R0, 0xf, PT ;  /* 0x0000000f0000780c */ /* 0x000fda0003f05270 */
[----:B------:R-:W-:Y:S05]  /*3f00*/  @!P0 BRA `(.L_x_2136) ;  /* 0x0000025000008947 */ /* 0x000fea0003800000 */
[----:B------:R-:W-:-:S13]  /*3f10*/  ISETP.NE.AND P0, PT, R0, 0x17, PT ;  /* 0x000000170000780c */ /* 0x000fda0003f05270 */
[----:B------:R-:W-:Y:S05]  /*3f20*/  @!P0 BRA `(.L_x_2137) ;  /* 0x0000016000008947 */ /* 0x000fea0003800000 */
[----:B------:R-:W-:-:S13]  /*3f30*/  ISETP.NE.AND P0, PT, R0, 0x18, PT ;  /* 0x000000180000780c */ /* 0x000fda0003f05270 */
[----:B------:R-:W-:Y:S05]  /*3f40*/  @P0 BRA `(.L_x_2125) ;  /* 0x000006f000000947 */ /* 0x000fea0003800000 */
[----:B------:R-:W4:Y:S01]  /*3f50*/  LDG.E.U8 R25, [R4.64] ;  /* 0x0000002404197981 */ /* 0x000f22000c1e1100 */
[----:B------:R-:W-:Y:S02]  /*3f60*/  IMAD.MOV.U32 R8, RZ, RZ, -0x800000 ;  /* 0xff800000ff087424 */ /* 0x000fe400078e00ff */
[----:B----4-:R-:W-:-:S05]  /*3f70*/  IMAD.SHL.U32 R25, R25, 0x1000000, RZ ;  /* 0x0100000019197824 */ /* 0x010fca00078e00ff */
        /* <DEDUP_REMOVED lines=17> */
.L_x_2137:
[----:B------:R-:W4:Y:S02]  /*4090*/  LDG.E.U8 R4, [R4.64] ;  /* 0x0000002404047981 */ /* 0x000f24000c1e1100 */
[----:B----4-:R-:W-:-:S05]  /*40a0*/  IMAD.SHL.U32 R0, R4, 0x2000000, RZ ;  /* 0x0200000004007824 */ /* 0x010fca00078e00ff */
        /* <DEDUP_REMOVED lines=11> */
.L_x_2136:
[----:B------:R-:W4:Y:S02]  /*4160*/  LDG.E.U16 R4, [R4.64] ;  /* 0x0000002404047981 */ /* 0x000f24000c1e1500 */
[----:B----4-:R-:W-:Y:S01]  /*4170*/  PRMT R25, RZ, 0x5410, R4 ;  /* 0x00005410ff197816 */ /* 0x010fe20000000004 */
[----:B------:R-:W-:Y:S05]  /*4180*/  BRA `(.L_x_2126) ;  /* 0x0000065000007947 */ /* 0x000fea0003800000 */
.L_x_2133:
        /* <DEDUP_REMOVED lines=8> */
[----:B------:R-:W4:Y:S02]  /*4210*/  LDG.E.U16 R4, [R4.64] ;  /* 0x0000002404047981 */ /* 0x000f24000c1e1500 */
[----:B----4-:R0:W4:Y:S01]  /*4220*/  I2F.U16 R25, R4 ;  /* 0x0000000400197306 */ /* 0x0101220000101000 */
[----:B------:R-:W-:Y:S05]  /*4230*/  BRA `(.L_x_2126) ;  /* 0x000005a000007947 */ /* 0x000fea0003800000 */
.L_x_2140:
[----:B------:R-:W4:Y:S01]  /*4240*/  LDG.E.U8 R3, [R4.64] ;  /* 0x0000002404037981 */ /* 0x000f22000c1e1100 */
[----:B------:R-:W-:Y:S01]  /*4250*/  IMAD.MOV.U32 R25, RZ, RZ, RZ ;  /* 0x000000ffff197224 */ /* 0x000fe200078e00ff */
[----:B----4-:R-:W-:-:S13]  /*4260*/  ISETP.NE.AND P0, PT, R3, RZ, PT ;  /* 0x000000ff0300720c */ /* 0x010fda0003f05270 */
        /* <DEDUP_REMOVED lines=17> */
.L_x_2142:
[----:B------:R-:W-:Y:S05]  /*4380*/  BSYNC B0 ;  /* 0x0000000000007941 */ /* 0x000fea0003800000 */
.L_x_2141:
[----:B------:R-:W-:Y:S01]  /*4390*/  IMAD.SHL.U32 R3, R3, 0x100000, RZ ;  /* 0x0010000003037824 */ /* 0x000fe200078e00ff */
[----:B------:R-:W-:-:S04]  /*43a0*/  LEA R0, R0, 0x3b800000, 0x17 ;  /* 0x3b80000000007811 */ /* 0x000fc800078eb8ff */
[----:B------:R-:W-:Y:S01]  /*43b0*/  LOP3.LUT R25, R0, R3, R25, 0xfe, !PT ;  /* 0x0000000300197212 */ /* 0x000fe200078efe19 */
[----:B------:R-:W-:Y:S05]  /*43c0*/  BRA `(.L_x_2126) ;  /* 0x0000041000007947 */ /* 0x000fea0003800000 */
.L_x_2139:
        /* <DEDUP_REMOVED lines=20> */
.L_x_2144:
[----:B------:R-:W-:Y:S05]  /*4510*/  BSYNC B0 ;  /* 0x0000000000007941 */ /* 0x000fea0003800000 */
.L_x_2143:
[----:B------:R-:W-:Y:S01]  /*4520*/  IMAD.SHL.U32 R3, R3, 0x200000, RZ ;  /* 0x0020000003037824 */ /* 0x000fe200078e00ff */
[----:B------:R-:W-:-:S04]  /*4530*/  LEA R0, R0, 0x37800000, 0x17 ;  /* 0x3780000000007811 */ /* 0x000fc800078eb8ff */
[----:B------:R-:W-:Y:S01]  /*4540*/  LOP3.LUT R25, R0, R3, R25, 0xfe, !PT ;  /* 0x0000000300197212 */ /* 0x000fe200078efe19 */
[----:B------:R-:W-:Y:S05]  /*4550*/  BRA `(.L_x_2126) ;  /* 0x0000028000007947 */ /* 0x000fea0003800000 */
.L_x_2138:
[----:B------:R-:W-:-:S13]  /*4560*/  ISETP.NE.AND P0, PT, R0, 0x1c, PT ;  /* 0x0000001c0000780c */ /* 0x000fda0003f05270 */
[----:B------:R-:W-:Y:S05]  /*4570*/  @!P0 BRA `(.L_x_2145) ;  /* 0x0000024000008947 */ /* 0x000fea0003800000 */
[----:B------:R-:W-:-:S13]  /*4580*/  ISETP.NE.AND P0, PT, R0, 0x1d, PT ;  /* 0x0000001d0000780c */ /* 0x000fda0003f05270 */
[----:B------:R-:W-:Y:S05]  /*4590*/  @!P0 BRA `(.L_x_2146) ;  /* 0x000001f000008947 */ /* 0x000fea0003800000 */
[----:B------:R-:W-:-:S13]  /*45a0*/  ISETP.NE.AND P0, PT, R0, 0x2c, PT ;  /* 0x0000002c0000780c */ /* 0x000fda0003f05270 */
[----:B------:R-:W-:Y:S05]  /*45b0*/  @P0 BRA `(.L_x_2125) ;  /* 0x0000008000000947 */ /* 0x000fea0003800000 */
[----:B------:R-:W4:Y:S01]  /*45c0*/  LDG.E.U8 R4, [R4.64] ;  /* 0x0000002404047981 */ /* 0x000f22000c1e1100 */
[----:B------:R-:W-:Y:S01]  /*45d0*/  IMAD.MOV.U32 R25, RZ, RZ, 0x400000 ;  /* 0x00400000ff197424 */ /* 0x000fe200078e00ff */
[----:B----4-:R-:W-:-:S13]  /*45e0*/  ISETP.NE.AND P0, PT, R4, RZ, PT ;  /* 0x000000ff0400720c */ /* 0x010fda0003f05270 */
[----:B------:R-:W-:Y:S05]  /*45f0*/  @!P0 BRA `(.L_x_2126) ;  /* 0x000001e000008947 */ /* 0x000fea0003800000 */
[----:B------:R-:W-:-:S13]  /*4600*/  ISETP.NE.AND P0, PT, R4, 0xff, PT ;  /* 0x000000ff0400780c */ /* 0x000fda0003f05270 */
[----:B------:R-:W-:Y:S02]  /*4610*/  @!P0 IMAD.MOV.U32 R25, RZ, RZ, 0x7f800001 ;  /* 0x7f800001ff198424 */ /* 0x000fe400078e00ff */
[----:B------:R-:W-:Y:S01]  /*4620*/  @P0 IMAD.SHL.U32 R25, R4, 0x800000, RZ ;  /* 0x0080000004190824 */ /* 0x000fe200078e00ff */
[----:B------:R-:W-:Y:S05]  /*4630*/  BRA `(.L_x_2126) ;  /* 0x000001a000007947 */ /* 0x000fea0003800000 */
.L_x_2125:
        /* <DEDUP_REMOVED lines=18> */
[----:B0123-5:R-:W-:Y:S05]  /*4760*/  CALL.ABS.NOINC R14 ;  /* 0x000000000e007343 */ /* 0x02ffea0003c00000 */
[----:B------:R-:W-:Y:S01]  /*4770*/  IMAD.MOV.U32 R25, RZ, RZ, RZ ;  /* 0x000000ffff197224 */ /* 0x000fe200078e00ff */
[----:B------:R-:W-:Y:S05]  /*4780*/  BRA `(.L_x_2126) ;  /* 0x0000005000007947 */ /* 0x000fea0003800000 */
.L_x_2146:
[----:B------:R-:W4:Y:S02]  /*4790*/  LDG.E.64 R4, [R4.64] ;  /* 0x0000002404047981 */ /* 0x000f24000c1e1b00 */
[----:B----4-:R0:W4:Y:S01]  /*47a0*/  I2F.U64 R25, R4 ;  /* 0x0000000400197312 */ /* 0x0101220000301000 */
[----:B------:R-:W-:Y:S05]  /*47b0*/  BRA `(.L_x_2126) ;  /* 0x0000002000007947 */ /* 0x000fea0003800000 */
.L_x_2145:
[----:B------:R-:W4:Y:S02]  /*47c0*/  LDG.E R4, [R4.64] ;  /* 0x0000002404047981 */ /* 0x000f24000c1e1900 */
[----:B----4-:R0:W4:Y:S02]  /*47d0*/  I2F.U32 R25, R4 ;  /* 0x0000000400197306 */ /* 0x0101240000201000 */
.L_x_2126:
[----:B------:R-:W-:Y:S05]  /*47e0*/  BSYNC B6 ;  /* 0x0000000000067941 */ /* 0x000fea0003800000 */
.L_x_2120:
        /* <DEDUP_REMOVED lines=15> */
[----:B----4-:R-:W4:Y:S02]  /*48e0*/  LDG.E.S8 R4, [R4.64] ;  /* 0x0000002404047981 */ /* 0x010f24000c1e1300 */
[----:B----4-:R0:W4:Y:S01]  /*48f0*/  I2F.S16 R24, R4 ;  /* 0x0000000400187306 */ /* 0x0101220000101400 */
[----:B------:R-:W-:Y:S05]  /*4900*/  BRA `(.L_x_2153) ;  /* 0x00000cd000007947 */ /* 0x000fea0003800000 */
.L_x_2151:
[----:B----4-:R-:W4:Y:S02]  /*4910*/  LDG.E.U8 R4, [R4.64] ;  /* 0x0000002404047981 */ /* 0x010f24000c1e1100 */
[----:B----4-:R0:W4:Y:S01]  /*4920*/  I2F.U16 R24, R4 ;  /* 0x0000000400187306 */ /* 0x0101220000101000 */
[----:B------:R-:W-:Y:S05]  /*4930*/  BRA `(.L_x_2153) ;  /* 0x00000ca000007947 */ /* 0x000fea0003800000 */
.L_x_2150:
[----:B------:R-:W-:-:S13]  /*4940*/  ISETP.NE.AND P0, PT, R0, 0x2, PT ;  /* 0x000000020000780c */ /* 0x000fda0003f05270 */
[----:B------:R-:W-:Y:S05]  /*4950*/  @!P0 BRA `(.L_x_2154) ;  /* 0x000000a000008947 */ /* 0x000fea0003800000 */
[----:B------:R-:W-:-:S13]  /*4960*/  ISETP.NE.AND P0, PT, R0, 0x3, PT ;  /* 0x000000030000780c */ /* 0x000fda0003f05270 */
[----:B------:R-:W-:Y:S05]  /*4970*/  @!P0 BRA `(.L_x_2155) ;  /* 0x0000005000008947 */ /* 0x000fea0003800000 */
[----:B------:R-:W-:-:S13]  /*4980*/  ISETP.NE.AND P0, PT, R0, 0x4, PT ;  /* 0x000000040000780c */ /* 0x000fda0003f05270 */
[----:B------:R-:W-:Y:S05]  /*4990*/  @P0 BRA `(.L_x_2152) ;  /* 0x00000aa000000947 */ /* 0x000fea0003800000 */
[----:B----4-:R-:W4:Y:S02]  /*49a0*/  LDG.E.64 R4, [R4.64] ;  /* 0x0000002404047981 */ /* 0x010f24000c1e1b00 */
[----:B----4-:R0:W4:Y:S01]  /*49b0*/  I2F.S64 R24, R4 ;  /* 0x0000000400187312 */ /* 0x0101220000301400 */
[----:B------:R-:W-:Y:S05]  /*49c0*/  BRA `(.L_x_2153) ;  /* 0x00000c1000007947 */ /* 0x000fea0003800000 */
.L_x_2155:
[----:B----4-:R-:W4:Y:S02]  /*49d0*/  LDG.E R4, [R4.64] ;  /* 0x0000002404047981 */ /* 0x010f24000c1e1900 */
[----:B----4-:R0:W4:Y:S01]  /*49e0*/  I2F R24, R4 ;  /* 0x0000000400187306 */ /* 0x0101220000201400 */
[----:B------:R-:W-:Y:S05]  /*49f0*/  BRA `(.L_x_2153) ;  /* 0x00000be000007947 */ /* 0x000fea0003800000 */
.L_x_2154:
[----:B----4-:R-:W4:Y:S02]  /*4a00*/  LDG.E.U16 R4, [R4.64] ;  /* 0x0000002404047981 */ /* 0x010f24000c1e1500 */
[----:B----4-:R0:W4:Y:S01]  /*4a10*/  I2F.S16 R24, R4 ;  /* 0x0000000400187306 */ /* 0x0101220000101400 */
[----:B------:R-:W-:Y:S05]  /*4a20*/  BRA `(.L_x_2153) ;  /* 0x00000bb000007947 */ /* 0x000fea0003800000 */
.L_x_2149:
        /* <DEDUP_REMOVED lines=8> */
.L_x_2157:
[----:B----4-:R-:W4:Y:S02]  /*4ab0*/  LDG.E.U16 R4, [R4.64] ;  /* 0x0000002404047981 */ /* 0x010f24000c1e1500 */
[----:B----4-:R-:W-:Y:S01]  /*4ac0*/  HADD2.F32 R24, -RZ, R4.H0_H0 ;  /* 0x20000004ff187230 */ /* 0x010fe20000004100 */
[----:B------:R-:W-:Y:S05]  /*4ad0*/  BRA `(.L_x_2153) ;  /* 0x00000b0000007947 */ /* 0x000fea0003800000 */
.L_x_2156:
        /* <DEDUP_REMOVED lines=8> */
.L_x_2159:
[----:B----4-:R-:W4:Y:S02]  /*4b60*/  LDG.E.U16 R4, [R4.64] ;  /* 0x0000002404047981 */ /* 0x010f24000c1e1500 */
[----:B----4-:R-:W-:Y:S01]  /*4b70*/  HADD2.F32 R24, -RZ, R4.H0_H0 ;  /* 0x20000004ff187230 */ /* 0x010fe20000004100 */
[----:B------:R-:W-:Y:S05]  /*4b80*/  BRA `(.L_x_2153) ;  /* 0x00000a5000007947 */ /* 0x000fea0003800000 */
.L_x_2158:
[----:B----4-:R-:W4:Y:S02]  /*4b90*/  LDG.E.64 R4, [R4.64] ;  /* 0x0000002404047981 */ /* 0x010f24000c1e1b00 */
[----:B----4-:R-:W0:Y:S01]  /*4ba0*/  F2F.F32.F64 R24, R4 ;  /* 0x0000000400187310 */ /* 0x010e220000301000 */
[----:B------:R-:W0:-:S14]  /*4bb0*/  DSETP.GEU.AND P0, PT, |R4|, c[0x2][0x0], PT ;  /* 0x008000000400762a */ /* 0x000e1c0003f0e200 */
[----:B0-----:R-:W-:Y:S01]  /*4bc0*/  @!P0 FMUL R24, R24, 1.175494350822287508e-38 ;  /* 0x0080000018188820 */ /* 0x001fe20000400000 */
[----:B------:R-:W-:Y:S05]  /*4bd0*/  BRA `(.L_x_2153) ;  /* 0x00000a0000007947 */ /* 0x000fea0003800000 */
.L_x_2148:
        /* <DEDUP_REMOVED lines=8> */
[----:B----4-:R-:W4:Y:S02]  /*4c60*/  LDG.E.U8 R4, [R4.64] ;  /* 0x0000002404047981 */ /* 0x010f24000c1e1100 */
[----:B----4-:R-:W-:-:S04]  /*4c70*/  ISETP.NE.AND P0, PT, R4, RZ, PT ;  /* 0x000000ff0400720c */ /* 0x010fc80003f05270 */
[----:B------:R-:W-:Y:S01]  /*4c80*/  FSEL R24, RZ, 1, !P0 ;  /* 0x3f800000ff187808 */ /* 0x000fe20004000000 */
[----:B------:R-:W-:Y:S05]  /*4c90*/  BRA `(.L_x_2153) ;  /* 0x0000094000007947 */ /* 0x000fea0003800000 */
.L_x_2162:
[----:B----4-:R-:W4:Y:S02]  /*4ca0*/  LDG.E.64 R4, [R4.64] ;  /* 0x0000002404047981 */ /* 0x010f24000c1e1b00 */
[----:B----4-:R-:W0:Y:S01]  /*4cb0*/  F2F.F32.F64 R24, R4 ;  /* 0x0000000400187310 */ /* 0x010e220000301000 */
[----:B------:R-:W0:-:S14]  /*4cc0*/  DSETP.GEU.AND P0, PT, |R4|, c[0x2][0x0], PT ;  /* 0x008000000400762a */ /* 0x000e1c0003f0e200 */
[----:B0-----:R-:W-:Y:S01]  /*4cd0*/  @!P0 FMUL R24, R24, 1.175494350822287508e-38 ;  /* 0x0080000018188820 */ /* 0x001fe20000400000 */
[----:B------:R-:W-:Y:S05]  /*4ce0*/  BRA `(.L_x_2153) ;  /* 0x000008f000007947 */ /* 0x000fea0003800000 */
.L_x_2161:
[----:B------:R-:W-:-:S13]  /*4cf0*/  ISETP.NE.AND P0, PT, R0, 0xf, PT ;  /* 0x0000000f0000780c */ /* 0x000fda0003f05270 */
[----:B------:R-:W-:Y:S05]  /*4d00*/  @!P0 BRA `(.L_x_2163) ;  /* 0x0000025000008947 */ /* 0x000fea0003800000 */
[----:B------:R-:W-:-:S13]  /*4d10*/  ISETP.NE.AND P0, PT, R0, 0x17, PT ;  /* 0x000000170000780c */ /* 0x000fda0003f05270 */
[----:B------:R-:W-:Y:S05]  /*4d20*/  @!P0 BRA `(.L_x_2164) ;  /* 0x0000016000008947 */ /* 0x000fea0003800000 */
[----:B------:R-:W-:-:S13]  /*4d30*/  ISETP.NE.AND P0, PT, R0, 0x18, PT ;  /* 0x000000180000780c */ /* 0x000fda0003f05270 */
[----:B------:R-:W-:Y:S05]  /*4d40*/  @P0 BRA `(.L_x_2152) ;  /* 0x000006f000000947 */ /* 0x000fea0003800000 */
[----:B----4-:R-:W4:Y:S01]  /*4d50*/  LDG.E.U8 R24, [R4.64] ;  /* 0x0000002404187981 */ /* 0x010f22000c1e1100 */
        /* <DEDUP_REMOVED lines=19> */
.L_x_2164:
[----:B----4-:R-:W4:Y:S02]  /*4e90*/  LDG.E.U8 R4, [R4.64] ;  /* 0x0000002404047981 */ /* 0x010f24000c1e1100 */
        /* <DEDUP_REMOVED lines=12> */
.L_x_2163:
[----:B----4-:R-:W4:Y:S02]  /*4f60*/  LDG.E.U16 R4, [R4.64] ;  /* 0x0000002404047981 */ /* 0x010f24000c1e1500 */
[----:B----4-:R-:W-:Y:S01]  /*4f70*/  PRMT R24, RZ, 0x5410, R4 ;  /* 0x00005410ff187816 */ /* 0x010fe20000000004 */
[----:B------:R-:W-:Y:S05]  /*4f80*/  BRA `(.L_x_2153) ;  /* 0x0000065000007947 */ /* 0x000fea0003800000 */
.L_x_2160:
        /* <DEDUP_REMOVED lines=8> */
[----:B----4-:R-:W4:Y:S02]  /*5010*/  LDG.E.U16 R4, [R4.64] ;  /* 0x0000002404047981 */ /* 0x010f24000c1e1500 */
[----:B----4-:R0:W4:Y:S01]  /*5020*/  I2F.U16 R24, R4 ;  /* 0x0000000400187306 */ /* 0x0101220000101000 */
[----:B------:R-:W-:Y:S05]  /*5030*/  BRA `(.L_x_2153) ;  /* 0x000005a000007947 */ /* 0x000fea0003800000 */
.L_x_2167:
[----:B----4-:R-:W4:Y:S01]  /*5040*/  LDG.E.U8 R3, [R4.64] ;  /* 0x0000002404037981 */ /* 0x010f22000c1e1100 */
        /* <DEDUP_REMOVED lines=19> */
.L_x_2169:
[----:B------:R-:W-:Y:S05]  /*5180*/  BSYNC B0 ;  /* 0x0000000000007941 */ /* 0x000fea0003800000 */
.L_x_2168:
[----:B------:R-:W-:Y:S01]  /*5190*/  IMAD.SHL.U32 R3, R3, 0x100000, RZ ;  /* 0x0010000003037824 */ /* 0x000fe200078e00ff */
[----:B------:R-:W-:-:S04]  /*51a0*/  LEA R5, R0, 0x3b800000, 0x17 ;  /* 0x3b80000000057811 */ /* 0x000fc800078eb8ff */
[----:B------:R-:W-:Y:S01]  /*51b0*/  LOP3.LUT R24, R5, R3, R24, 0xfe, !PT ;  /* 0x0000000305187212 */ /* 0x000fe200078efe18 */
[----:B------:R-:W-:Y:S05]  /*51c0*/  BRA `(.L_x_2153) ;  /* 0x0000041000007947 */ /* 0x000fea0003800000 */
.L_x_2166:
        /* <DEDUP_REMOVED lines=20> */
.L_x_2171:
[----:B------:R-:W-:Y:S05]  /*5310*/  BSYNC B0 ;  /* 0x0000000000007941 */ /* 0x000fea0003800000 */
.L_x_2170:
[----:B------:R-:W-:Y:S01]  /*5320*/  IMAD.SHL.U32 R3, R3, 0x200000, RZ ;  /* 0x0020000003037824 */ /* 0x000fe200078e00ff */
[----:B------:R-:W-:-:S04]  /*5330*/  LEA R5, R0, 0x37800000, 0x17 ;  /* 0x3780000000057811 */ /* 0x000fc800078eb8ff */
[----:B------:R-:W-:Y:S01]  /*5340*/  LOP3.LUT R24, R5, R3, R24, 0xfe, !PT ;  /* 0x0000000305187212 */ /* 0x000fe200078efe18 */
[----:B------:R-:W-:Y:S05]  /*5350*/  BRA `(.L_x_2153) ;  /* 0x0000028000007947 */ /* 0x000fea0003800000 */
.L_x_2165:
[----:B------:R-:W-:-:S13]  /*5360*/  ISETP.NE.AND P0, PT, R0, 0x1c, PT ;  /* 0x0000001c0000780c */ /* 0x000fda0003f05270 */
[----:B------:R-:W-:Y:S05]  /*5370*/  @!P0 BRA `(.L_x_2172) ;  /* 0x0000024000008947 */ /* 0x000fea0003800000 */
[----:B------:R-:W-:-:S13]  /*5380*/  ISETP.NE.AND P0, PT, R0, 0x1d, PT ;  /* 0x0000001d0000780c */ /* 0x000fda0003f05270 */
[----:B------:R-:W-:Y:S05]  /*5390*/  @!P0 BRA `(.L_x_2173) ;  /* 0x000001f000008947 */ /* 0x000fea0003800000 */
[----:B------:R-:W-:-:S13]  /*53a0*/  ISETP.NE.AND P0, PT, R0, 0x2c, PT ;  /* 0x0000002c0000780c */ /* 0x000fda0003f05270 */
[----:B------:R-:W-:Y:S05]  /*53b0*/  @P0 BRA `(.L_x_2152) ;  /* 0x0000008000000947 */ /* 0x000fea0003800000 */
[----:B----4-:R-:W4:Y:S01]  /*53c0*/  LDG.E.U8 R4, [R4.64] ;  /* 0x0000002404047981 */ /* 0x010f22000c1e1100 */
[----:B------:R-:W-:Y:S01]  /*53d0*/  IMAD.MOV.U32 R24, RZ, RZ, 0x400000 ;  /* 0x00400000ff187424 */ /* 0x000fe200078e00ff */
[----:B----4-:R-:W-:-:S13]  /*53e0*/  ISETP.NE.AND P0, PT, R4, RZ, PT ;  /* 0x000000ff0400720c */ /* 0x010fda0003f05270 */
[----:B------:R-:W-:Y:S05]  /*53f0*/  @!P0 BRA `(.L_x_2153) ;  /* 0x000001e000008947 */ /* 0x000fea0003800000 */
[----:B------:R-:W-:-:S13]  /*5400*/  ISETP.NE.AND P0, PT, R4, 0xff, PT ;  /* 0x000000ff0400780c */ /* 0x000fda0003f05270 */
[----:B------:R-:W-:Y:S02]  /*5410*/  @!P0 IMAD.MOV.U32 R24, RZ, RZ, 0x7f800001 ;  /* 0x7f800001ff188424 */ /* 0x000fe400078e00ff */
[----:B------:R-:W-:Y:S01]  /*5420*/  @P0 IMAD.SHL.U32 R24, R4, 0x800000, RZ ;  /* 0x0080000004180824 */ /* 0x000fe200078e00ff */
[----:B------:R-:W-:Y:S05]  /*5430*/  BRA `(.L_x_2153) ;  /* 0x000001a000007947 */ /* 0x000fea0003800000 */
.L_x_2152:
        /* <DEDUP_REMOVED lines=18> */
[----:B012345:R-:W-:Y:S05]  /*5560*/  CALL.ABS.NOINC R14 ;  /* 0x000000000e007343 */ /* 0x03ffea0003c00000 */
[----:B------:R-:W-:Y:S01]  /*5570*/  IMAD.MOV.U32 R24, RZ, RZ, RZ ;  /* 0x000000ffff187224 */ /* 0x000fe200078e00ff */
[----:B------:R-:W-:Y:S05]  /*5580*/  BRA `(.L_x_2153) ;  /* 0x0000005000007947 */ /* 0x000fea0003800000 */
.L_x_2173:
[----:B----4-:R-:W4:Y:S02]  /*5590*/  LDG.E.64 R4, [R4.64] ;  /* 0x0000002404047981 */ /* 0x010f24000c1e1b00 */
[----:B----4-:R0:W4:Y:S01]  /*55a0*/  I2F.U64 R24, R4 ;  /* 0x0000000400187312 */ /* 0x0101220000301000 */
[----:B------:R-:W-:Y:S05]  /*55b0*/  BRA `(.L_x_2153) ;  /* 0x0000002000007947 */ /* 0x000fea0003800000 */
.L_x_2172:
[----:B----4-:R-:W4:Y:S02]  /*55c0*/  LDG.E R4, [R4.64] ;  /* 0x0000002404047981 */ /* 0x010f24000c1e1900 */
[----:B----4-:R0:W4:Y:S02]  /*55d0*/  I2F.U32 R24, R4 ;  /* 0x0000000400187306 */ /* 0x0101240000201000 */
.L_x_2153:
[----:B------:R-:W-:Y:S05]  /*55e0*/  BSYNC B6 ;  /* 0x0000000000067941 */ /* 0x000fea0003800000 */
.L_x_2147:
[----:B------:R-:W-:Y:S02]  /*55f0*/  IADD3 R17, R17, 0x80, RZ ;  /* 0x0000008011117810 */ /* 0x000fe40007ffe0ff */
.L_x_2119:
[----:B------:R-:W-:Y:S05]  /*5600*/  BSYNC B7 ;  /* 0x0000000000077941 */ /* 0x000fea0003800000 */
.L_x_2118:
        /* <DEDUP_REMOVED lines=23> */
.L_x_2180:
[----:B----4-:R-:W4:Y:S02]  /*5780*/  LDG.E.U8 R4, [R4.64] ;  /* 0x0000002404047981 */ /* 0x010f24000c1e1100 */
[----:B----4-:R0:W4:Y:S01]  /*5790*/  I2F.U16 R28, R4 ;  /* 0x00000004001c7306 */ /* 0x0101220000101000 */
[----:B------:R-:W-:Y:S05]  /*57a0*/  BRA `(.L_x_2182) ;  /* 0x00000ca000007947 */ /* 0x000fea0003800000 */
.L_x_2179:
        /* <DEDUP_REMOVED lines=9> */
.L_x_2184:
[----:B----4-:R-:W4:Y:S02]  /*5840*/  LDG.E R4, [R4.64] ;  /* 0x0000002404047981 */ /* 0x010f24000c1e1900 */
[----:B----4-:R0:W4:Y:S01]  /*5850*/  I2F R28, R4 ;  /* 0x00000004001c7306 */ /* 0x0101220000201400 */
[----:B------:R-:W-:Y:S05]  /*5860*/  BRA `(.L_x_2182) ;  /* 0x00000be000007947 */ /* 0x000fea0003800000 */
.L_x_2183:
[----:B----4-:R-:W4:Y:S02]  /*5870*/  LDG.E.U16 R4, [R4.64] ;  /* 0x0000002404047981 */ /* 0x010f24000c1e1500 */
[----:B----4-:R0:W4:Y:S01]  /*5880*/  I2F.S16 R28, R4 ;  /* 0x00000004001c7306 */ /* 0x0101220000101400 */
[----:B------:R-:W-:Y:S05]  /*5890*/  BRA `(.L_x_2182) ;  /* 0x00000bb000007947 */ /* 0x000fea0003800000 */
.L_x_2178:
        /* <DEDUP_REMOVED lines=8> */
.L_x_2186:
[----:B----4-:R-:W4:Y:S02]  /*5920*/  LDG.E.U16 R4, [R4.64] ;  /* 0x0000002404047981 */ /* 0x010f24000c1e1500 */
[----:B----4-:R-:W-:Y:S01]  /*5930*/  HADD2.F32 R28, -RZ, R4.H0_H0 ;  /* 0x20000004ff1c7230 */ /* 0x010fe20000004100 */
[----:B------:R-:W-:Y:S05]  /*5940*/  BRA `(.L_x_2182) ;  /* 0x00000b0000007947 */ /* 0x000fea0003800000 */
.L_x_2185:
        /* <DEDUP_REMOVED lines=8> */
.L_x_2188:
[----:B----4-:R-:W4:Y:S02]  /*59d0*/  LDG.E.U16 R4, [R4.64] ;  /* 0x0000002404047981 */ /* 0x010f24000c1e1500 */
[----:B----4-:R-:W-:Y:S01]  /*59e0*/  HADD2.F32 R28, -RZ, R4.H0_H0 ;  /* 0x20000004ff1c7230 */ /* 0x010fe20000004100 */
[----:B------:R-:W-:Y:S05]  /*59f0*/  BRA `(.L_x_2182) ;  /* 0x00000a5000007947 */ /* 0x000fea0003800000 */
.L_x_2187:
[----:B----4-:R-:W4:Y:S02]  /*5a00*/  LDG.E.64 R4, [R4.64] ;  /* 0x0000002404047981 */ /* 0x010f24000c1e1b00 */
[----:B----4-:R-:W0:Y:S01]  /*5a10*/  F2F.F32.F64 R28, R4 ;  /* 0x00000004001c7310 */ /* 0x010e220000301000 */
[----:B------:R-:W0:-:S14]  /*5a20*/  DSETP.GEU.AND P0, PT, |R4|, c[0x2][0x0], PT ;  /* 0x008000000400762a */ /* 0x000e1c0003f0e200 */
[----:B0-----:R-:W-:Y:S01]  /*5a30*/  @!P0 FMUL R28, R28, 1.175494350822287508e-38 ;  /* 0x008000001c1c8820 */ /* 0x001fe20000400000 */
[----:B------:R-:W-:Y:S05]  /*5a40*/  BRA `(.L_x_2182) ;  /* 0x00000a0000007947 */ /* 0x000fea0003800000 */
.L_x_2177:
        /* <DEDUP_REMOVED lines=12> */
.L_x_2191:
[----:B----4-:R-:W4:Y:S02]  /*5b10*/  LDG.E.64 R4, [R4.64] ;  /* 0x0000002404047981 */ /* 0x010f24000c1e1b00 */
[----:B----4-:R-:W0:Y:S01]  /*5b20*/  F2F.F32.F64 R28, R4 ;  /* 0x00000004001c7310 */ /* 0x010e220000301000 */
[----:B------:R-:W0:-:S14]  /*5b30*/  DSETP.GEU.AND P0, PT, |R4|, c[0x2][0x0], PT ;  /* 0x008000000400762a */ /* 0x000e1c0003f0e200 */
[----:B0-----:R-:W-:Y:S01]  /*5b40*/  @!P0 FMUL R28, R28, 1.175494350822287508e-38 ;  /* 0x008000001c1c8820 */ /* 0x001fe20000400000 */
[----:B------:R-:W-:Y:S05]  /*5b50*/  BRA `(.L_x_2182) ;  /* 0x000008f000007947 */ /* 0x000fea0003800000 */
.L_x_2190:
        /* <DEDUP_REMOVED lines=26> */
.L_x_2193:
        /* <DEDUP_REMOVED lines=13> */
.L_x_2192:
[----:B----4-:R-:W4:Y:S02]  /*5dd0*/  LDG.E.U16 R4, [R4.64] ;  /* 0x0000002404047981 */ /* 0x010f24000c1e1500 */
[----:B----4-:R-:W-:Y:S01]  /*5de0*/  PRMT R28, RZ, 0x5410, R4 ;  /* 0x00005410ff1c7816 */ /* 0x010fe20000000004 */
[----:B------:R-:W-:Y:S05]  /*5df0*/  BRA `(.L_x_2182) ;  /* 0x0000065000007947 */ /* 0x000fea0003800000 */
.L_x_2189:
        /* <DEDUP_REMOVED lines=11> */
.L_x_2196:
        /* <DEDUP_REMOVED lines=20> */
.L_x_2198:
[----:B------:R-:W-:Y:S05]  /*5ff0*/  BSYNC B0 ;  /* 0x0000000000007941 */ /* 0x000fea0003800000 */
.L_x_2197:
[----:B------:R-:W-:Y:S01]  /*6000*/  IMAD.SHL.U32 R3, R3, 0x100000, RZ ;  /* 0x0010000003037824 */ /* 0x000fe200078e00ff */
[----:B------:R-:W-:-:S04]  /*6010*/  LEA R5, R0, 0x3b800000, 0x17 ;  /* 0x3b80000000057811 */ /* 0x000fc800078eb8ff */
[----:B------:R-:W-:Y:S01]  /*6020*/  LOP3.LUT R28, R5, R3, R28, 0xfe, !PT ;  /* 0x00000003051c7212 */ /* 0x000fe200078efe1c */
[----:B------:R-:W-:Y:S05]  /*6030*/  BRA `(.L_x_2182) ;  /* 0x0000041000007947 */ /* 0x000fea0003800000 */
.L_x_2195:
        /* <DEDUP_REMOVED lines=20> */
.L_x_2200:
[----:B------:R-:W-:Y:S05]  /*6180*/  BSYNC B0 ;  /* 0x0000000000007941 */ /* 0x000fea0003800000 */
.L_x_2199:
[----:B------:R-:W-:Y:S01]  /*6190*/  IMAD.SHL.U32 R3, R3, 0x200000, RZ ;  /* 0x0020000003037824 */ /* 0x000fe200078e00ff */
[----:B------:R-:W-:-:S04]  /*61a0*/  LEA R5, R0, 0x37800000, 0x17 ;  /* 0x3780000000057811 */ /* 0x000fc800078eb8ff */
[----:B------:R-:W-:Y:S01]  /*61b0*/  LOP3.LUT R28, R5, R3, R28, 0xfe, !PT ;  /* 0x00000003051c7212 */ /* 0x000fe200078efe1c */
[----:B------:R-:W-:Y:S05]  /*61c0*/  BRA `(.L_x_2182) ;  /* 0x0000028000007947 */ /* 0x000fea0003800000 */
.L_x_2194:
        /* <DEDUP_REMOVED lines=14> */
.L_x_2181:
        /* <DEDUP_REMOVED lines=21> */
.L_x_2202:
[----:B----4-:R-:W4:Y:S02]  /*6400*/  LDG.E.64 R28, [R4.64] ;  /* 0x00000024041c7981 */ /* 0x010f24000c1e1b00 */
[----:B----4-:R0:W4:Y:S01]  /*6410*/  I2F.U64 R28, R28 ;  /* 0x0000001c001c7312 */ /* 0x0101220000301000 */
[----:B------:R-:W-:Y:S05]  /*6420*/  BRA `(.L_x_2182) ;  /* 0x0000002000007947 */ /* 0x000fea0003800000 */
.L_x_2201:
[----:B----4-:R-:W4:Y:S02]  /*6430*/  LDG.E R4, [R4.64] ;  /* 0x0000002404047981 */ /* 0x010f24000c1e1900 */
[----:B----4-:R0:W4:Y:S02]  /*6440*/  I2F.U32 R28, R4 ;  /* 0x00000004001c7306 */ /* 0x0101240000201000 */
.L_x_2182:
[----:B------:R-:W-:Y:S05]  /*6450*/  BSYNC B6 ;  /* 0x0000000000067941 */ /* 0x000fea0003800000 */
.L_x_2176:
        /* <DEDUP_REMOVED lines=17> */
.L_x_2206:
[----:B----4-:R-:W4:Y:S02]  /*6570*/  LDG.E.U8 R4, [R4.64] ;  /* 0x0000002404047981 */ /* 0x010f24000c1e1100 */
[----:B----4-:R0:W4:Y:S01]  /*6580*/  I2F.U16 R23, R4 ;  /* 0x0000000400177306 */ /* 0x0101220000101000 */
[----:B------:R-:W-:Y:S05]  /*6590*/  BRA `(.L_x_2175) ;  /* 0x00000c7000007947 */ /* 0x000fea0003800000 */
.L_x_2205:
        /* <DEDUP_REMOVED lines=9> */
.L_x_2209:
[----:B----4-:R-:W4:Y:S02]  /*6630*/  LDG.E R4, [R4.64] ;  /* 0x0000002404047981 */ /* 0x010f24000c1e1900 */
[----:B----4-:R0:W4:Y:S01]  /*6640*/  I2F R23, R4 ;  /* 0x0000000400177306 */ /* 0x0101220000201400 */
[----:B------:R-:W-:Y:S05]  /*6650*/  BRA `(.L_x_2175) ;  /* 0x00000bb000007947 */ /* 0x000fea0003800000 */
.L_x_2208:
[----:B----4-:R-:W4:Y:S02]  /*6660*/  LDG.E.U16 R4, [R4.64] ;  /* 0x0000002404047981 */ /* 0x010f24000c1e1500 */
[----:B----4-:R0:W4:Y:S01]  /*6670*/  I2F.S16 R23, R4 ;  /* 0x0000000400177306 */ /* 0x0101220000101400 */
[----:B------:R-:W-:Y:S05]  /*6680*/  BRA `(.L_x_2175) ;  /* 0x00000b8000007947 */ /* 0x000fea0003800000 */
.L_x_2204:
        /* <DEDUP_REMOVED lines=8> */
.L_x_2211:
[----:B----4-:R-:W4:Y:S02]  /*6710*/  LDG.E.U16 R4, [R4.64] ;  /* 0x0000002404047981 */ /* 0x010f24000c1e1500 */
[----:B----4-:R-:W-:Y:S01]  /*6720*/  HADD2.F32 R23, -RZ, R4.H0_H0 ;  /* 0x20000004ff177230 */ /* 0x010fe20000004100 */
[----:B------:R-:W-:Y:S05]  /*6730*/  BRA `(.L_x_2175) ;  /* 0x00000ad000007947 */ /* 0x000fea0003800000 */
.L_x_2210:
        /* <DEDUP_REMOVED lines=8> */
.L_x_2213:
[----:B----4-:R-:W4:Y:S02]  /*67c0*/  LDG.E.U16 R4, [R4.64] ;  /* 0x0000002404047981 */ /* 0x010f24000c1e1500 */
[----:B----4-:R-:W-:Y:S01]  /*67d0*/  HADD2.F32 R23, -RZ, R4.H0_H0 ;  /* 0x20000004ff177230 */ /* 0x010fe20000004100 */
[----:B------:R-:W-:Y:S05]  /*67e0*/  BRA `(.L_x_2175) ;  /* 0x00000a2000007947 */ /* 0x000fea0003800000 */
.L_x_2212:
[----:B----4-:R-:W4:Y:S02]  /*67f0*/  LDG.E.64 R4, [R4.64] ;  /* 0x0000002404047981 */ /* 0x010f24000c1e1b00 */
[----:B----4-:R-:W0:Y:S01]  /*6800*/  F2F.F32.F64 R23, R4 ;  /* 0x0000000400177310 */ /* 0x010e220000301000 */
[----:B------:R-:W0:-:S14]  /*6810*/  DSETP.GEU.AND P0, PT, |R4|, c[0x2][0x0], PT ;  /* 0x008000000400762a */ /* 0x000e1c0003f0e200 */
[----:B0-----:R-:W-:Y:S01]  /*6820*/  @!P0 FMUL R23, R23, 1.175494350822287508e-38 ;  /* 0x0080000017178820 */ /* 0x001fe20000400000 */
[----:B------:R-:W-:Y:S05]  /*6830*/  BRA `(.L_x_2175) ;  /* 0x000009d000007947 */ /* 0x000fea0003800000 */
.L_x_2203:
        /* <DEDUP_REMOVED lines=12> */
.L_x_2216:
[----:B----4-:R-:W4:Y:S02]  /*6900*/  LDG.E.64 R4, [R4.64] ;  /* 0x0000002404047981 */ /* 0x010f24000c1e1b00 */
[----:B----4-:R-:W0:Y:S01]  /*6910*/  F2F.F32.F64 R23, R4 ;  /* 0x0000000400177310 */ /* 0x010e220000301000 */
[----:B------:R-:W0:-:S14]  /*6920*/  DSETP.GEU.AND P0, PT, |R4|, c[0x2][0x0], PT ;  /* 0x008000000400762a */ /* 0x000e1c0003f0e200 */
[----:B0-----:R-:W-:Y:S01]  /*6930*/  @!P0 FMUL R23, R23, 1.175494350822287508e-38 ;  /* 0x0080000017178820 */ /* 0x001fe20000400000 */
[----:B------:R-:W-:Y:S05]  /*6940*/  BRA `(.L_x_2175) ;  /* 0x000008c000007947 */ /* 0x000fea0003800000 */
.L_x_2215:
        /* <DEDUP_REMOVED lines=26> */
.L_x_2218:
        /* <DEDUP_REMOVED lines=13> */
.L_x_2217:
[----:B----4-:R-:W4:Y:S02]  /*6bc0*/  LDG.E.U16 R4, [R4.64] ;  /* 0x0000002404047981 */ /* 0x010f24000c1e1500 */
[----:B----4-:R-:W-:Y:S01]  /*6bd0*/  PRMT R23, RZ, 0x5410, R4 ;  /* 0x00005410ff177816 */ /* 0x010fe20000000004 */
[----:B------:R-:W-:Y:S05]  /*6be0*/  BRA `(.L_x_2175) ;  /* 0x0000062000007947 */ /* 0x000fea0003800000 */
.L_x_2214:
        /* <DEDUP_REMOVED lines=11> */
.L_x_2221:
[----:B----4-:R-:W4:Y:S02]  /*6ca0*/  LDG.E.U8 R3, [R4.64] ;  /* 0x0000002404037981 */ /* 0x010f24000c1e1100 */
        /* <DEDUP_REMOVED lines=18> */
.L_x_2223:
[----:B------:R-:W-:Y:S05]  /*6dd0*/  BSYNC B0 ;  /* 0x0000000000007941 */ /* 0x000fea0003800000 */
.L_x_2222:
[----:B------:R-:W-:Y:S01]  /*6de0*/  IMAD.SHL.U32 R3, R3, 0x100000, RZ ;  /* 0x0010000003037824 */ /* 0x000fe200078e00ff */
[----:B------:R-:W-:-:S04]  /*6df0*/  LEA R0, R0, 0x3b800000, 0x17 ;  /* 0x3b80000000007811 */ /* 0x000fc800078eb8ff */
[----:B------:R-:W-:Y:S01]  /*6e00*/  LOP3.LUT R23, R0, R3, R23, 0xfe, !PT ;  /* 0x0000000300177212 */ /* 0x000fe200078efe17 */
[----:B------:R-:W-:Y:S05]  /*6e10*/  BRA `(.L_x_2175) ;  /* 0x000003f000007947 */ /* 0x000fea0003800000 */
.L_x_2220:
        /* <DEDUP_REMOVED lines=19> */
.L_x_2225:
[----:B------:R-:W-:Y:S05]  /*6f50*/  BSYNC B0 ;  /* 0x0000000000007941 */ /* 0x000fea0003800000 */
.L_x_2224:
[----:B------:R-:W-:Y:S01]  /*6f60*/  IMAD.SHL.U32 R3, R3, 0x200000, RZ ;  /* 0x0020000003037824 */ /* 0x000fe200078e00ff */
[----:B------:R-:W-:-:S04]  /*6f70*/  LEA R0, R0, 0x37800000, 0x17 ;  /* 0x3780000000007811 */ /* 0x000fc800078eb8ff */
[----:B------:R-:W-:Y:S01]  /*6f80*/  LOP3.LUT R23, R0, R3, R23, 0xfe, !PT ;  /* 0x0000000300177212 */ /* 0x000fe200078efe17 */
[----:B------:R-:W-:Y:S05]  /*6f90*/  BRA `(.L_x_2175) ;  /* 0x0000027000007947 */ /* 0x000fea0003800000 */
.L_x_2219:
        /* <DEDUP_REMOVED lines=14> */
.L_x_2207:
        /* <DEDUP_REMOVED lines=19> */
[----:B------:R-:W-:Y:S05]  /*71b0*/  BRA `(.L_x_2175) ;  /* 0x0000005000007947 */ /* 0x000fea0003800000 */
.L_x_2227:
[----:B----4-:R-:W4:Y:S02]  /*71c0*/  LDG.E.64 R4, [R4.64] ;  /* 0x0000002404047981 */ /* 0x010f24000c1e1b00 */
[----:B----4-:R0:W4:Y:S01]  /*71d0*/  I2F.U64 R23, R4 ;  /* 0x0000000400177312 */ /* 0x0101220000301000 */
[----:B------:R-:W-:Y:S05]  /*71e0*/  BRA `(.L_x_2175) ;  /* 0x0000002000007947 */ /* 0x000fea0003800000 */
.L_x_2226:
[----:B----4-:R-:W4:Y:S02]  /*71f0*/  LDG.E R4, [R4.64] ;  /* 0x0000002404047981 */ /* 0x010f24000c1e1900 */
[----:B----4-:R0:W4:Y:S02]  /*7200*/  I2F.U32 R23, R4 ;  /* 0x0000000400177306 */ /* 0x0101240000201000 */
.L_x_2175:
[----:B------:R-:W-:Y:S05]  /*7210*/  BSYNC B7 ;  /* 0x0000000000077941 */ /* 0x000fea0003800000 */
.L_x_2174:
[----:B------:R-:W0:Y:S01]  /*7220*/  S2R R27, SR_TID.X ;  /* 0x00000000001b7919 */ /* 0x000e220000002100 */
[----:B------:R-:W4:Y:S01]  /*7230*/  LDC.U8 R17, c[0x0][0x1a0] ;  /* 0x00006800ff117b82 */ /* 0x000f220000000000 */
[----:B-----5:R-:W-:Y:S01]  /*7240*/  FSETP.GT.FTZ.AND P0, PT, R19, RZ, PT ;  /* 0x000000ff1300720b */ /* 0x020fe20003f14000 */
[----:B------:R-:W-:Y:S01]  /*7250*/  BSSY B6, `(.L_x_2228) ;  /* 0x00000f6000067945 */ /* 0x000fe20003800000 */
[----:B-1----:R-:W-:Y:S01]  /*7260*/  FSETP.GT.FTZ.AND P1, PT, R16, RZ, PT ;  /* 0x000000ff1000720b */ /* 0x002fe20003f34000 */
[----:B----4-:R-:W-:Y:S01]  /*7270*/  IMAD.MOV.U32 R16, RZ, RZ, R23 ;  /* 0x000000ffff107224 */ /* 0x010fe200078e0017 */
[----:B------:R-:W-:-:S02]  /*7280*/  FSETP.GT.FTZ.AND P2, PT, R25, RZ, PT ;  /* 0x000000ff1900720b */ /* 0x000fc40003f54000 */
[----:B------:R-:W-:-:S07]  /*7290*/  FSETP.GT.FTZ.AND P3, PT, R28, RZ, PT ;  /* 0x000000ff1c00720b */ /* 0x000fce0003f74000 */
[----:B--2---:R-:W-:Y:S02]  /*72a0*/  @!P0 FMUL.FTZ R18, R18, c[0x0][0x168] ;  /* 0x00005a0012128a20 */ /* 0x004fe40000410000 */
[----:B---3--:R-:W-:Y:S02]  /*72b0*/  @!P1 FMUL.FTZ R22, R22, c[0x0][0x168] ;  /* 0x00005a0016169a20 */ /* 0x008fe40000410000 */
[----:B------:R-:W-:Y:S02]  /*72c0*/  @!P2 FMUL.FTZ R24, R24, c[0x0][0x168] ;  /* 0x00005a001818aa20 */ /* 0x000fe40000410000 */
[----:B------:R-:W-:Y:S01]  /*72d0*/  @!P3 FMUL.FTZ R16, R16, c[0x0][0x168] ;  /* 0x00005a001010ba20 */ /* 0x000fe20000410000 */
[----:B0-----:R-:W-:-:S13]  /*72e0*/  ISETP.GE.AND P4, PT, R27, R26, PT ;  /* 0x0000001a1b00720c */ /* 0x001fda0003f86270 */
[----:B------:R-:W-:Y:S05]  /*72f0*/  @P4 BRA `(.L_x_2229) ;  /* 0x00000eb000004947 */ /* 0x000fea0003800000 */
[----:B------:R-:W-:Y:S01]  /*7300*/  IMAD R0, R2, 0x200, R27 ;  /* 0x0000020002007824 */ /* 0x000fe200078e021b */
[----:B------:R-:W-:Y:S02]  /*7310*/  PRMT R3, R17, 0x9910, RZ ;  /* 0x0000991011037816 */ /* 0x000fe400000000ff */
[----:B------:R-:W-:Y:S01]  /*7320*/  IADD3 R27, R27, 0x80, RZ ;  /* 0x000000801b1b7810 */ /* 0x000fe20007ffe0ff */
        /* <DEDUP_REMOVED lines=17> */
.L_x_2233:
[----:B------:R-:W0:Y:S02]  /*7440*/  F2I.S64.TRUNC R18, R18 ;  /* 0x0000001200127311 */ /* 0x000e24000020d900 */
[----:B0-----:R-:W-:-:S05]  /*7450*/  IMAD.MOV.U32 R3, RZ, RZ, R18 ;  /* 0x000000ffff037224 */ /* 0x001fca00078e0012 */
[----:B------:R0:W-:Y:S01]  /*7460*/  STG.E.U8 [R8.64], R3 ;  /* 0x0000000308007986 */ /* 0x0001e2000c101124 */
[----:B------:R-:W-:Y:S05]  /*7470*/  BRA `(.L_x_2229) ;  /* 0x00000d3000007947 */ /* 0x000fea0003800000 */
.L_x_2232:
        /* <DEDUP_REMOVED lines=9> */
.L_x_2236:
[----:B------:R-:W0:Y:S02]  /*7510*/  F2I.FTZ.TRUNC.NTZ R3, R18 ;  /* 0x0000001200037305 */ /* 0x000e24000021f100 */
[----:B0-----:R0:W-:Y:S01]  /*7520*/  STG.E [R8.64], R3 ;  /* 0x0000000308007986 */ /* 0x0011e2000c101924 */
[----:B------:R-:W-:Y:S05]  /*7530*/  BRA `(.L_x_2229) ;  /* 0x00000c7000007947 */ /* 0x000fea0003800000 */
.L_x_2235:
[----:B------:R-:W0:Y:S02]  /*7540*/  F2I.FTZ.TRUNC.NTZ R3, R18 ;  /* 0x0000001200037305 */ /* 0x000e24000021f100 */
[----:B0-----:R0:W-:Y:S01]  /*7550*/  STG.E.U16 [R8.64], R3 ;  /* 0x0000000308007986 */ /* 0x0011e2000c101524 */
[----:B------:R-:W-:Y:S05]  /*7560*/  BRA `(.L_x_2229) ;  /* 0x00000c4000007947 */ /* 0x000fea0003800000 */
.L_x_2231:
        /* <DEDUP_REMOVED lines=8> */
.L_x_2238:
[----:B------:R-:W-:-:S05]  /*75f0*/  F2FP.PACK_AB R18, RZ, R18 ;  /* 0x00000012ff12723e */ /* 0x000fca00000000ff */
[----:B------:R0:W-:Y:S01]  /*7600*/  STG.E.U16 [R8.64], R18 ;  /* 0x0000001208007986 */ /* 0x0001e2000c101524 */
[----:B------:R-:W-:Y:S05]  /*7610*/  BRA `(.L_x_2229) ;  /* 0x00000b9000007947 */ /* 0x000fea0003800000 */
.L_x_2237:
        /* <DEDUP_REMOVED lines=9> */
.L_x_2240:
[----:B------:R-:W-:-:S04]  /*76b0*/  F2FP.PACK_AB R3, RZ, R18 ;  /* 0x00000012ff03723e */ /* 0x000fc800000000ff */
[----:B------:R-:W-:-:S05]  /*76c0*/  PRMT R3, R3, 0x5410, RZ ;  /* 0x0000541003037816 */ /* 0x000fca00000000ff */
[----:B------:R0:W-:Y:S01]  /*76d0*/  STG.E [R8.64], R3 ;  /* 0x0000000308007986 */ /* 0x0001e2000c101924 */
[----:B------:R-:W-:Y:S05]  /*76e0*/  BRA `(.L_x_2229) ;  /* 0x00000ac000007947 */ /* 0x000fea0003800000 */
.L_x_2239:
[----:B------:R-:W-:-:S06]  /*76f0*/  FMUL.FTZ R4, R18, 1 ;  /* 0x3f80000012047820 */ /* 0x000fcc0000410000 */
[----:B------:R-:W0:Y:S02]  /*7700*/  F2F.F64.F32 R4, R4 ;  /* 0x0000000400047310 */ /* 0x000e240000201800 */
[----:B0-----:R0:W-:Y:S01]  /*7710*/  STG.E.64 [R8.64], R4 ;  /* 0x0000000408007986 */ /* 0x0011e2000c101b24 */
[----:B------:R-:W-:Y:S05]  /*7720*/  BRA `(.L_x_2229) ;  /* 0x00000a8000007947 */ /* 0x000fea0003800000 */
.L_x_2230:
        /* <DEDUP_REMOVED lines=12> */
.L_x_2243:
[----:B------:R-:W-:Y:S01]  /*77f0*/  FMUL.FTZ R4, R18, 1 ;  /* 0x3f80000012047820 */ /* 0x000fe20000410000 */
[----:B------:R-:W-:-:S05]  /*7800*/  CS2R R6, SRZ ;  /* 0x0000000000067805 */ /* 0x000fca000001ff00 */
[----:B------:R-:W0:Y:S02]  /*7810*/  F2F.F64.F32 R4, R4 ;  /* 0x0000000400047310 */ /* 0x000e240000201800 */
[----:B0-----:R0:W-:Y:S01]  /*7820*/  STG.E.128 [R8.64], R4 ;  /* 0x0000000408007986 */ /* 0x0011e2000c101d24 */
[----:B------:R-:W-:Y:S05]  /*7830*/  BRA `(.L_x_2229) ;  /* 0x0000097000007947 */ /* 0x000fea0003800000 */
.L_x_2242:
        /* <DEDUP_REMOVED lines=20> */
.L_x_2247:
[----:B------:R-:W-:Y:S05]  /*7980*/  BSYNC B0 ;  /* 0x0000000000007941 */ /* 0x000fea0003800000 */
.L_x_2246:
[----:B------:R-:W-:-:S05]  /*7990*/  LOP3.LUT R5, R0, R5, RZ, 0xfc, !PT ;  /* 0x0000000500057212 */ /* 0x000fca00078efcff */
[----:B------:R0:W-:Y:S01]  /*79a0*/  STG.E.U8 [R8.64], R5 ;  /* 0x0000000508007986 */ /* 0x0001e2000c101124 */
[----:B------:R-:W-:Y:S05]  /*79b0*/  BRA `(.L_x_2229) ;  /* 0x000007f000007947 */ /* 0x000fea0003800000 */
.L_x_2245:
        /* <DEDUP_REMOVED lines=12> */
.L_x_2249:
[----:B------:R-:W-:Y:S01]  /*7a80*/  IMAD.MOV.U32 R0, RZ, RZ, 0x7f ;  /* 0x0000007fff007424 */ /* 0x000fe200078e00ff */
[----:B------:R-:W-:-:S04]  /*7a90*/  ISETP.GT.U32.AND P0, PT, R4, 0x7f800000, PT ;  /* 0x7f8000000400780c */ /* 0x000fc80003f04070 */
[----:B------:R-:W-:-:S04]  /*7aa0*/  SEL R0, R0, 0x7c, P0 ;  /* 0x0000007c00007807 */ /* 0x000fc80000000000 */
.L_x_2250:
[----:B------:R-:W-:Y:S05]  /*7ab0*/  BSYNC B0 ;  /* 0x0000000000007941 */ /* 0x000fea0003800000 */
.L_x_2248:
[----:B------:R-:W-:-:S04]  /*7ac0*/  LOP3.LUT R18, R18, 0x80000000, RZ, 0xc0, !PT ;  /* 0x8000000012127812 */ /* 0x000fc800078ec0ff */
[----:B------:R-:W-:-:S04]  /*7ad0*/  SHF.R.U32.HI R3, RZ, 0x18, R18 ;  /* 0x00000018ff037819 */ /* 0x000fc80000011612 */
[----:B------:R-:W-:-:S05]  /*7ae0*/  LOP3.LUT R3, R0, R3, RZ, 0xfc, !PT ;  /* 0x0000000300037212 */ /* 0x000fca00078efcff */
[----:B------:R0:W-:Y:S01]  /*7af0*/  STG.E.U8 [R8.64], R3 ;  /* 0x0000000308007986 */ /* 0x0001e2000c101124 */
[----:B------:R-:W-:Y:S05]  /*7b00*/  BRA `(.L_x_2229) ;  /* 0x000006a000007947 */ /* 0x000fea0003800000 */
.L_x_2244:
[----:B------:R-:W-:-:S05]  /*7b10*/  F2FP.BF16.PACK_AB R18, RZ, R18 ;  /* 0x00000012ff12723e */ /* 0x000fca00000010ff */
[----:B------:R0:W-:Y:S01]  /*7b20*/  STG.E.U16 [R8.64], R18 ;  /* 0x0000001208007986 */ /* 0x0001e2000c101524 */
[----:B------:R-:W-:Y:S05]  /*7b30*/  BRA `(.L_x_2229) ;  /* 0x0000067000007947 */ /* 0x000fea0003800000 */
.L_x_2241:
        /* <DEDUP_REMOVED lines=11> */
.L_x_2253:
        /* <DEDUP_REMOVED lines=16> */
.L_x_2256:
[----:B------:R-:W-:-:S04]  /*7cf0*/  LOP3.LUT R18, R18, 0x80000000, RZ, 0xc0, !PT ;  /* 0x8000000012127812 */ /* 0x000fc800078ec0ff */
[----:B------:R-:W-:-:S04]  /*7d00*/  SHF.R.U32.HI R3, RZ, 0x18, R18 ;  /* 0x00000018ff037819 */ /* 0x000fc80000011612 */
[----:B------:R-:W-:-:S04]  /*7d10*/  LOP3.LUT R0, R0, R3, RZ, 0xfc, !PT ;  /* 0x0000000300007212 */ /* 0x000fc800078efcff */
[----:B------:R-:W-:Y:S02]  /*7d20*/  PRMT R4, R0, 0x7610, R4 ;  /* 0x0000761000047816 */ /* 0x000fe40000000004 */
.L_x_2255:
[----:B------:R-:W-:Y:S05]  /*7d30*/  BSYNC B0 ;  /* 0x0000000000007941 */ /* 0x000fea0003800000 */
.L_x_2254:
[----:B------:R0:W-:Y:S01]  /*7d40*/  STG.E.U8 [R8.64], R4 ;  /* 0x0000000408007986 */ /* 0x0001e2000c101124 */
[----:B------:R-:W-:Y:S05]  /*7d50*/  BRA `(.L_x_2229) ;  /* 0x0000045000007947 */ /* 0x000fea0003800000 */
.L_x_2252:
        /* <DEDUP_REMOVED lines=16> */
.L_x_2259:
[----:B------:R-:W-:-:S04]  /*7e60*/  LOP3.LUT R18, R18, 0x80000000, RZ, 0xc0, !PT ;  /* 0x8000000012127812 */ /* 0x000fc800078ec0ff */
[----:B------:R-:W-:-:S04]  /*7e70*/  SHF.R.U32.HI R3, RZ, 0x18, R18 ;  /* 0x00000018ff037819 */ /* 0x000fc80000011612 */
[----:B------:R-:W-:-:S04]  /*7e80*/  LOP3.LUT R0, R0, R3, RZ, 0xfc, !PT ;  /* 0x0000000300007212 */ /* 0x000fc800078efcff */
[----:B------:R-:W-:Y:S02]  /*7e90*/  PRMT R4, R0, 0x7610, R4 ;  /* 0x0000761000047816 */ /* 0x000fe40000000004 */
.L_x_2258:
[----:B------:R-:W-:Y:S05]  /*7ea0*/  BSYNC B0 ;  /* 0x0000000000007941 */ /* 0x000fea0003800000 */
.L_x_2257:
[----:B------:R0:W-:Y:S01]  /*7eb0*/  STG.E.U8 [R8.64], R4 ;  /* 0x0000000408007986 */ /* 0x0001e2000c101124 */
[----:B------:R-:W-:Y:S05]  /*7ec0*/  BRA `(.L_x_2229) ;  /* 0x000002e000007947 */ /* 0x000fea0003800000 */
.L_x_2251:
        /* <DEDUP_REMOVED lines=21> */
.L_x_2234:
        /* <DEDUP_REMOVED lines=20> */
.L_x_2261:
[----:B------:R-:W0:Y:S02]  /*8160*/  F2I.U64.TRUNC R18, R18 ;  /* 0x0000001200127311 */ /* 0x000e24000020d800 */
[----:B0-----:R0:W-:Y:S01]  /*8170*/  STG.E.64 [R8.64], R18 ;  /* 0x0000001208007986 */ /* 0x0011e2000c101b24 */
[----:B------:R-:W-:Y:S05]  /*8180*/  BRA `(.L_x_2229) ;  /* 0x0000002000007947 */ /* 0x000fea0003800000 */
.L_x_2260:
[----:B------:R-:W0:Y:S02]  /*8190*/  F2I.FTZ.U32.TRUNC.NTZ R3, R18 ;  /* 0x0000001200037305 */ /* 0x000e24000021f000 */
[----:B0-----:R0:W-:Y:S02]  /*81a0*/  STG.E [R8.64], R3 ;  /* 0x0000000308007986 */ /* 0x0011e4000c101924 */
.L_x_2229:
[----:B------:R-:W-:Y:S05]  /*81b0*/  BSYNC B6 ;  /* 0x0000000000067941 */ /* 0x000fea0003800000 */
.L_x_2228:
[----:B------:R-:W-:Y:S01]  /*81c0*/  ISETP.GE.AND P0, PT, R27, R26, PT ;  /* 0x0000001a1b00720c */ /* 0x000fe20003f06270 */
[----:B------:R-:W-:-:S12]  /*81d0*/  BSSY B6, `(.L_x_2262) ;  /* 0x00001da000067945 */ /* 0x000fd80003800000 */
[----:B------:R-:W-:Y:S05]  /*81e0*/  @P0 BRA `(.L_x_2263) ;  /* 0x00001d8000000947 */ /* 0x000fea0003800000 */
[----:B------:R-:W-:Y:S01]  /*81f0*/  IMAD R0, R2, 0x200, R27 ;  /* 0x0000020002007824 */ /* 0x000fe200078e021b */
[----:B0-----:R-:W-:-:S03]  /*8200*/  PRMT R3, R17, 0x9910, RZ ;  /* 0x0000991011037816 */ /* 0x001fc600000000ff */
        /* <DEDUP_REMOVED lines=17> */
.L_x_2267:
[----:B------:R-:W0:Y:S02]  /*8320*/  F2I.S64.TRUNC R22, R22 ;  /* 0x0000001600167311 */ /* 0x000e24000020d900 */
[----:B0-----:R-:W-:-:S05]  /*8330*/  IMAD.MOV.U32 R3, RZ, RZ, R22 ;  /* 0x000000ffff037224 */ /* 0x001fca00078e0016 */
[----:B------:R0:W-:Y:S01]  /*8340*/  STG.E.U8 [R8.64], R3 ;  /* 0x0000000308007986 */ /* 0x0001e2000c101124 */
[----:B------:R-:W-:Y:S05]  /*8350*/  BRA `(.L_x_2269) ;  /* 0x00000d3000007947 */ /* 0x000fea0003800000 */
.L_x_2266:
        /* <DEDUP_REMOVED lines=9> */
.L_x_2271:
[----:B------:R-:W0:Y:S02]  /*83f0*/  F2I.FTZ.TRUNC.NTZ R3, R22 ;  /* 0x0000001600037305 */ /* 0x000e24000021f100 */
[----:B0-----:R0:W-:Y:S01]  /*8400*/  STG.E [R8.64], R3 ;  /* 0x0000000308007986 */ /* 0x0011e2000c101924 */
[----:B------:R-:W-:Y:S05]  /*8410*/  BRA `(.L_x_2269) ;  /* 0x00000c7000007947 */ /* 0x000fea0003800000 */
.L_x_2270:
[----:B------:R-:W0:Y:S02]  /*8420*/  F2I.FTZ.TRUNC.NTZ R3, R22 ;  /* 0x0000001600037305 */ /* 0x000e24000021f100 */
[----:B0-----:R0:W-:Y:S01]  /*8430*/  STG.E.U16 [R8.64], R3 ;  /* 0x0000000308007986 */ /* 0x0011e2000c101524 */
[----:B------:R-:W-:Y:S05]  /*8440*/  BRA `(.L_x_2269) ;  /* 0x00000c4000007947 */ /* 0x000fea0003800000 */
.L_x_2265:
        /* <DEDUP_REMOVED lines=8> */
.L_x_2273:
[----:B------:R-:W-:-:S05]  /*84d0*/  F2FP.PACK_AB R22, RZ, R22 ;  /* 0x00000016ff16723e */ /* 0x000fca00000000ff */
[----:B------:R0:W-:Y:S01]  /*84e0*/  STG.E.U16 [R8.64], R22 ;  /* 0x0000001608007986 */ /* 0x0001e2000c101524 */
[----:B------:R-:W-:Y:S05]  /*84f0*/  BRA `(.L_x_2269) ;  /* 0x00000b9000007947 */ /* 0x000fea0003800000 */
.L_x_2272:
        /* <DEDUP_REMOVED lines=9> */
.L_x_2275:
[----:B------:R-:W-:-:S04]  /*8590*/  F2FP.PACK_AB R3, RZ, R22 ;  /* 0x00000016ff03723e */ /* 0x000fc800000000ff */
[----:B------:R-:W-:-:S05]  /*85a0*/  PRMT R3, R3, 0x5410, RZ ;  /* 0x0000541003037816 */ /* 0x000fca00000000ff */
[----:B------:R0:W-:Y:S01]  /*85b0*/  STG.E [R8.64], R3 ;  /* 0x0000000308007986 */ /* 0x0001e2000c101924 */
[----:B------:R-:W-:Y:S05]  /*85c0*/  BRA `(.L_x_2269) ;  /* 0x00000ac000007947 */ /* 0x000fea0003800000 */
.L_x_2274:
[----:B------:R-:W-:-:S06]  /*85d0*/  FMUL.FTZ R4, R22, 1 ;  /* 0x3f80000016047820 */ /* 0x000fcc0000410000 */
[----:B------:R-:W0:Y:S02]  /*85e0*/  F2F.F64.F32 R4, R4 ;  /* 0x0000000400047310 */ /* 0x000e240000201800 */
[----:B0-----:R0:W-:Y:S01]  /*85f0*/  STG.E.64 [R8.64], R4 ;  /* 0x0000000408007986 */ /* 0x0011e2000c101b24 */
[----:B------:R-:W-:Y:S05]  /*8600*/  BRA `(.L_x_2269) ;  /* 0x00000a8000007947 */ /* 0x000fea0003800000 */
.L_x_2264:
        /* <DEDUP_REMOVED lines=12> */
.L_x_2278:
[----:B------:R-:W-:Y:S01]  /*86d0*/  FMUL.FTZ R4, R22, 1 ;  /* 0x3f80000016047820 */ /* 0x000fe20000410000 */
[----:B------:R-:W-:-:S05]  /*86e0*/  CS2R R6, SRZ ;  /* 0x0000000000067805 */ /* 0x000fca000001ff00 */
[----:B------:R-:W0:Y:S02]  /*86f0*/  F2F.F64.F32 R4, R4 ;  /* 0x0000000400047310 */ /* 0x000e240000201800 */
[----:B0-----:R0:W-:Y:S01]  /*8700*/  STG.E.128 [R8.64], R4 ;  /* 0x0000000408007986 */ /* 0x0011e2000c101d24 */
[----:B------:R-:W-:Y:S05]  /*8710*/  BRA `(.L_x_2269) ;  /* 0x0000097000007947 */ /* 0x000fea0003800000 */
.L_x_2277:
        /* <DEDUP_REMOVED lines=20> */
.L_x_2282:
[----:B------:R-:W-:Y:S05]  /*8860*/  BSYNC B0 ;  /* 0x0000000000007941 */ /* 0x000fea0003800000 */
.L_x_2281:
[----:B------:R-:W-:-:S05]  /*8870*/  LOP3.LUT R5, R0, R5, RZ, 0xfc, !PT ;  /* 0x0000000500057212 */ /* 0x000fca00078efcff */
[----:B------:R0:W-:Y:S01]  /*8880*/  STG.E.U8 [R8.64], R5 ;  /* 0x0000000508007986 */ /* 0x0001e2000c101124 */
[----:B------:R-:W-:Y:S05]  /*8890*/  BRA `(.L_x_2269) ;  /* 0x000007f000007947 */ /* 0x000fea0003800000 */
.L_x_2280:
        /* <DEDUP_REMOVED lines=12> */
.L_x_2284:
[----:B------:R-:W-:Y:S01]  /*8960*/  IMAD.MOV.U32 R0, RZ, RZ, 0x7f ;  /* 0x0000007fff007424 */ /* 0x000fe200078e00ff */
[----:B------:R-:W-:-:S04]  /*8970*/  ISETP.GT.U32.AND P0, PT, R4, 0x7f800000, PT ;  /* 0x7f8000000400780c */ /* 0x000fc80003f04070 */
[----:B------:R-:W-:-:S04]  /*8980*/  SEL R0, R0, 0x7c, P0 ;  /* 0x0000007c00007807 */ /* 0x000fc80000000000 */
.L_x_2285:
[----:B------:R-:W-:Y:S05]  /*8990*/  BSYNC B0 ;  /* 0x0000000000007941 */ /* 0x000fea0003800000 */
.L_x_2283:
[----:B------:R-:W-:-:S04]  /*89a0*/  LOP3.LUT R22, R22, 0x80000000, RZ, 0xc0, !PT ;  /* 0x8000000016167812 */ /* 0x000fc800078ec0ff */
[----:B------:R-:W-:-:S04]  /*89b0*/  SHF.R.U32.HI R3, RZ, 0x18, R22 ;  /* 0x00000018ff037819 */ /* 0x000fc80000011616 */
[----:B------:R-:W-:-:S05]  /*89c0*/  LOP3.LUT R3, R0, R3, RZ, 0xfc, !PT ;  /* 0x0000000300037212 */ /* 0x000fca00078efcff */
[----:B------:R0:W-:Y:S01]  /*89d0*/  STG.E.U8 [R8.64], R3 ;  /* 0x0000000308007986 */ /* 0x0001e2000c101124 */
[----:B------:R-:W-:Y:S05]  /*89e0*/  BRA `(.L_x_2269) ;  /* 0x000006a000007947 */ /* 0x000fea0003800000 */
.L_x_2279:
[----:B------:R-:W-:-:S05]  /*89f0*/  F2FP.BF16.PACK_AB R22, RZ, R22 ;  /* 0x00000016ff16723e */ /* 0x000fca00000010ff */
[----:B------:R0:W-:Y:S01]  /*8a00*/  STG.E.U16 [R8.64], R22 ;  /* 0x0000001608007986 */ /* 0x0001e2000c101524 */
[----:B------:R-:W-:Y:S05]  /*8a10*/  BRA `(.L_x_2269) ;  /* 0x0000067000007947 */ /* 0x000fea0003800000 */
.L_x_2276:
        /* <DEDUP_REMOVED lines=11> */
.L_x_2288:
        /* <DEDUP_REMOVED lines=16> */
.L_x_2291:
[----:B------:R-:W-:-:S04]  /*8bd0*/  LOP3.LUT R22, R22, 0x80000000, RZ, 0xc0, !PT ;  /* 0x8000000016167812 */ /* 0x000fc800078ec0ff */
[----:B------:R-:W-:-:S04]  /*8be0*/  SHF.R.U32.HI R3, RZ, 0x18, R22 ;  /* 0x00000018ff037819 */ /* 0x000fc80000011616 */
[----:B------:R-:W-:-:S04]  /*8bf0*/  LOP3.LUT R0, R0, R3, RZ, 0xfc, !PT ;  /* 0x0000000300007212 */ /* 0x000fc800078efcff */
[----:B------:R-:W-:Y:S02]  /*8c00*/  PRMT R4, R0, 0x7610, R4 ;  /* 0x0000761000047816 */ /* 0x000fe40000000004 */
.L_x_2290:
[----:B------:R-:W-:Y:S05]  /*8c10*/  BSYNC B0 ;  /* 0x0000000000007941 */ /* 0x000fea0003800000 */
.L_x_2289:
[----:B------:R0:W-:Y:S01]  /*8c20*/  STG.E.U8 [R8.64], R4 ;  /* 0x0000000408007986 */ /* 0x0001e2000c101124 */
[----:B------:R-:W-:Y:S05]  /*8c30*/  BRA `(.L_x_2269) ;  /* 0x0000045000007947 */ /* 0x000fea0003800000 */
.L_x_2287:
        /* <DEDUP_REMOVED lines=16> */
.L_x_2294:
[----:B------:R-:W-:-:S04]  /*8d40*/  LOP3.LUT R22, R22, 0x80000000, RZ, 0xc0, !PT ;  /* 0x8000000016167812 */ /* 0x000fc800078ec0ff */
[----:B------:R-:W-:-:S04]  /*8d50*/  SHF.R.U32.HI R3, RZ, 0x18, R22 ;  /* 0x00000018ff037819 */ /* 0x000fc80000011616 */
[----:B------:R-:W-:-:S04]  /*8d60*/  LOP3.LUT R0, R0, R3, RZ, 0xfc, !PT ;  /* 0x0000000300007212 */ /* 0x000fc800078efcff */
[----:B------:R-:W-:Y:S02]  /*8d70*/  PRMT R4, R0, 0x7610, R4 ;  /* 0x0000761000047816 */ /* 0x000fe40000000004 */
.L_x_2293:
[----:B------:R-:W-:Y:S05]  /*8d80*/  BSYNC B0 ;  /* 0x0000000000007941 */ /* 0x000fea0003800000 */
.L_x_2292:
[----:B------:R0:W-:Y:S01]  /*8d90*/  STG.E.U8 [R8.64], R4 ;  /* 0x0000000408007986 */ /* 0x0001e2000c101124 */
[----:B------:R-:W-:Y:S05]  /*8da0*/  BRA `(.L_x_2269) ;  /* 0x000002e000007947 */ /* 0x000fea0003800000 */
.L_x_2286:
        /* <DEDUP_REMOVED lines=21> */
.L_x_2268:
        /* <DEDUP_REMOVED lines=20> */
.L_x_2296:
[----:B------:R-:W0:Y:S02]  /*9040*/  F2I.U64.TRUNC R22, R22 ;  /* 0x0000001600167311 */ /* 0x000e24000020d800 */
[----:B0-----:R0:W-:Y:S01]  /*9050*/  STG.E.64 [R8.64], R22 ;  /* 0x0000001608007986 */ /* 0x0011e2000c101b24 */
[----:B------:R-:W-:Y:S05]  /*9060*/  BRA `(.L_x_2269) ;  /* 0x0000002000007947 */ /* 0x000fea0003800000 */
.L_x_2295:
[----:B------:R-:W0:Y:S02]  /*9070*/  F2I.FTZ.U32.TRUNC.NTZ R3, R22 ;  /* 0x0000001600037305 */ /* 0x000e24000021f000 */
[----:B0-----:R0:W-:Y:S02]  /*9080*/  STG.E [R8.64], R3 ;  /* 0x0000000308007986 */ /* 0x0011e4000c101924 */
.L_x_2269:
[----:B------:R-:W-:-:S04]  /*9090*/  IADD3 R27, R27, 0x80, RZ ;  /* 0x000000801b1b7810 */ /* 0x000fc80007ffe0ff */
[----:B------:R-:W-:-:S13]  /*90a0*/  ISETP.GE.AND P0, PT, R27, R26, PT ;  /* 0x0000001a1b00720c */ /* 0x000fda0003f06270 */
        /* <DEDUP_REMOVED lines=20> */
.L_x_2300:
[----:B------:R-:W0:Y:S02]  /*91f0*/  F2I.S64.TRUNC R24, R24 ;  /* 0x0000001800187311 */ /* 0x000e24000020d900 */
[----:B0-----:R-:W-:-:S05]  /*9200*/  IMAD.MOV.U32 R3, RZ, RZ, R24 ;  /* 0x000000ffff037224 */ /* 0x001fca00078e0018 */
[----:B------:R0:W-:Y:S01]  /*9210*/  STG.E.U8 [R8.64], R3 ;  /* 0x0000000308007986 */ /* 0x0001e2000c101124 */
[----:B------:R-:W-:Y:S05]  /*9220*/  BRA `(.L_x_2302) ;  /* 0x00000d3000007947 */ /* 0x000fea0003800000 */
.L_x_2299:
        /* <DEDUP_REMOVED lines=9> */
.L_x_2304:
[----:B------:R-:W0:Y:S02]  /*92c0*/  F2I.FTZ.TRUNC.NTZ R3, R24 ;  /* 0x0000001800037305 */ /* 0x000e24000021f100 */
[----:B0-----:R0:W-:Y:S01]  /*92d0*/  STG.E [R8.64], R3 ;  /* 0x0000000308007986 */ /* 0x0011e2000c101924 */
[----:B------:R-:W-:Y:S05]  /*92e0*/  BRA `(.L_x_2302) ;  /* 0x00000c7000007947 */ /* 0x000fea0003800000 */
.L_x_2303:
[----:B------:R-:W0:Y:S02]  /*92f0*/  F2I.FTZ.TRUNC.NTZ R3, R24 ;  /* 0x0000001800037305 */ /* 0x000e24000021f100 */
[----:B0-----:R0:W-:Y:S01]  /*9300*/  STG.E.U16 [R8.64], R3 ;  /* 0x0000000308007986 */ /* 0x0011e2000c101524 */
[----:B------:R-:W-:Y:S05]  /*9310*/  BRA `(.L_x_2302) ;  /* 0x00000c4000007947 */ /* 0x000fea0003800000 */
.L_x_2298:
        /* <DEDUP_REMOVED lines=8> */
.L_x_2306:
[----:B------:R-:W-:-:S05]  /*93a0*/  F2FP.PACK_AB R24, RZ, R24 ;  /* 0x00000018ff18723e */ /* 0x000fca00000000ff */
[----:B------:R0:W-:Y:S01]  /*93b0*/  STG.E.U16 [R8.64], R24 ;  /* 0x0000001808007986 */ /* 0x0001e2000c101524 */
[----:B------:R-:W-:Y:S05]  /*93c0*/  BRA `(.L_x_2302) ;  /* 0x00000b9000007947 */ /* 0x000fea0003800000 */
.L_x_2305:
        /* <DEDUP_REMOVED lines=9> */
.L_x_2308:
[----:B------:R-:W-:-:S04]  /*9460*/  F2FP.PACK_AB R3, RZ, R24 ;  /* 0x00000018ff03723e */ /* 0x000fc800000000ff */
[----:B------:R-:W-:-:S05]  /*9470*/  PRMT R3, R3, 0x5410, RZ ;  /* 0x0000541003037816 */ /* 0x000fca00000000ff */
[----:B------:R0:W-:Y:S01]  /*9480*/  STG.E [R8.64], R3 ;  /* 0x0000000308007986 */ /* 0x0001e2000c101924 */
[----:B------:R-:W-:Y:S05]  /*9490*/  BRA `(.L_x_2302) ;  /* 0x00000ac000007947 */ /* 0x000fea0003800000 */
.L_x_2307:
[----:B------:R-:W-:-:S06]  /*94a0*/  FMUL.FTZ R4, R24, 1 ;  /* 0x3f80000018047820 */ /* 0x000fcc0000410000 */
[----:B------:R-:W0:Y:S02]  /*94b0*/  F2F.F64.F32 R4, R4 ;  /* 0x0000000400047310 */ /* 0x000e240000201800 */
[----:B0-----:R0:W-:Y:S01]  /*94c0*/  STG.E.64 [R8.64], R4 ;  /* 0x0000000408007986 */ /* 0x0011e2000c101b24 */
[----:B------:R-:W-:Y:S05]  /*94d0*/  BRA `(.L_x_2302) ;  /* 0x00000a8000007947 */ /* 0x000fea0003800000 */
.L_x_2297:
        /* <DEDUP_REMOVED lines=12> */
.L_x_2311:
[----:B------:R-:W-:Y:S01]  /*95a0*/  FMUL.FTZ R4, R24, 1 ;  /* 0x3f80000018047820 */ /* 0x000fe20000410000 */
[----:B------:R-:W-:-:S05]  /*95b0*/  CS2R R6, SRZ ;  /* 0x0000000000067805 */ /* 0x000fca000001ff00 */
[----:B------:R-:W0:Y:S02]  /*95c0*/  F2F.F64.F32 R4, R4 ;  /* 0x0000000400047310 */ /* 0x000e240000201800 */
[----:B0-----:R0:W-:Y:S01]  /*95d0*/  STG.E.128 [R8.64], R4 ;  /* 0x0000000408007986 */ /* 0x0011e2000c101d24 */
[----:B------:R-:W-:Y:S05]  /*95e0*/  BRA `(.L_x_2302) ;  /* 0x0000097000007947 */ /* 0x000fea0003800000 */
.L_x_2310:
        /* <DEDUP_REMOVED lines=20> */
.L_x_2315:
[----:B------:R-:W-:Y:S05]  /*9730*/  BSYNC B0 ;  /* 0x0000000000007941 */ /* 0x000fea0003800000 */
.L_x_2314:
[----:B------:R-:W-:-:S05]  /*9740*/  LOP3.LUT R5, R0, R5, RZ, 0xfc, !PT ;  /* 0x0000000500057212 */ /* 0x000fca00078efcff */
[----:B------:R0:W-:Y:S01]  /*9750*/  STG.E.U8 [R8.64], R5 ;  /* 0x0000000508007986 */ /* 0x0001e2000c101124 */
[----:B------:R-:W-:Y:S05]  /*9760*/  BRA `(.L_x_2302) ;  /* 0x000007f000007947 */ /* 0x000fea0003800000 */
.L_x_2313:
        /* <DEDUP_REMOVED lines=12> */
.L_x_2317:
[----:B------:R-:W-:Y:S01]  /*9830*/  IMAD.MOV.U32 R0, RZ, RZ, 0x7f ;  /* 0x0000007fff007424 */ /* 0x000fe200078e00ff */
[----:B------:R-:W-:-:S04]  /*9840*/  ISETP.GT.U32.AND P0, PT, R4, 0x7f800000, PT ;  /* 0x7f8000000400780c */ /* 0x000fc80003f04070 */
[----:B------:R-:W-:-:S04]  /*9850*/  SEL R0, R0, 0x7c, P0 ;  /* 0x0000007c00007807 */ /* 0x000fc80000000000 */
.L_x_2318:
[----:B------:R-:W-:Y:S05]  /*9860*/  BSYNC B0 ;  /* 0x0000000000007941 */ /* 0x000fea0003800000 */
.L_x_2316:
[----:B------:R-:W-:-:S04]  /*9870*/  LOP3.LUT R24, R24, 0x80000000, RZ, 0xc0, !PT ;  /* 0x8000000018187812 */ /* 0x000fc800078ec0ff */
[----:B------:R-:W-:-:S04]  /*9880*/  SHF.R.U32.HI R3, RZ, 0x18, R24 ;  /* 0x00000018ff037819 */ /* 0x000fc80000011618 */
[----:B------:R-:W-:-:S05]  /*9890*/  LOP3.LUT R3, R0, R3, RZ, 0xfc, !PT ;  /* 0x0000000300037212 */ /* 0x000fca00078efcff */
[----:B------:R0:W-:Y:S01]  /*98a0*/  STG.E.U8 [R8.64], R3 ;  /* 0x0000000308007986 */ /* 0x0001e2000c101124 */
[----:B------:R-:W-:Y:S05]  /*98b0*/  BRA `(.L_x_2302) ;  /* 0x000006a000007947 */ /* 0x000fea0003800000 */
.L_x_2312:
[----:B------:R-:W-:-:S05]  /*98c0*/  F2FP.BF16.PACK_AB R24, RZ, R24 ;  /* 0x00000018ff18723e */ /* 0x000fca00000010ff */
[----:B------:R0:W-:Y:S01]  /*98d0*/  STG.E.U16 [R8.64], R24 ;  /* 0x0000001808007986 */ /* 0x0001e2000c101524 */
[----:B------:R-:W-:Y:S05]  /*98e0*/  BRA `(.L_x_2302) ;  /* 0x0000067000007947 */ /* 0x000fea0003800000 */
.L_x_2309:
        /* <DEDUP_REMOVED lines=11> */
.L_x_2321:
        /* <DEDUP_REMOVED lines=16> */
.L_x_2324:
[----:B------:R-:W-:-:S04]  /*9aa0*/  LOP3.LUT R24, R24, 0x80000000, RZ, 0xc0, !PT ;  /* 0x8000000018187812 */ /* 0x000fc800078ec0ff */
[----:B------:R-:W-:-:S04]  /*9ab0*/  SHF.R.U32.HI R3, RZ, 0x18, R24 ;  /* 0x00000018ff037819 */ /* 0x000fc80000011618 */
[----:B------:R-:W-:-:S04]  /*9ac0*/  LOP3.LUT R0, R0, R3, RZ, 0xfc, !PT ;  /* 0x0000000300007212 */ /* 0x000fc800078efcff */
[----:B------:R-:W-:Y:S02]  /*9ad0*/  PRMT R4, R0, 0x7610, R4 ;  /* 0x0000761000047816 */ /* 0x000fe40000000004 */
.L_x_2323:
[----:B------:R-:W-:Y:S05]  /*9ae0*/  BSYNC B0 ;  /* 0x0000000000007941 */ /* 0x000fea0003800000 */
.L_x_2322:
[----:B------:R0:W-:Y:S01]  /*9af0*/  STG.E.U8 [R8.64], R4 ;  /* 0x0000000408007986 */ /* 0x0001e2000c101124 */
[----:B------:R-:W-:Y:S05]  /*9b00*/  BRA `(.L_x_2302) ;  /* 0x0000045000007947 */ /* 0x000fea0003800000 */
.L_x_2320:
        /* <DEDUP_REMOVED lines=16> */
.L_x_2327:
[----:B------:R-:W-:-:S04]  /*9c10*/  LOP3.LUT R24, R24, 0x80000000, RZ, 0xc0, !PT ;  /* 0x8000000018187812 */ /* 0x000fc800078ec0ff */
[----:B------:R-:W-:-:S04]  /*9c20*/  SHF.R.U32.HI R3, RZ, 0x18, R24 ;  /* 0x00000018ff037819 */ /* 0x000fc80000011618 */
[----:B------:R-:W-:-:S04]  /*9c30*/  LOP3.LUT R0, R0, R3, RZ, 0xfc, !PT ;  /* 0x0000000300007212 */ /* 0x000fc800078efcff */
[----:B------:R-:W-:Y:S02]  /*9c40*/  PRMT R4, R0, 0x7610, R4 ;  /* 0x0000761000047816 */ /* 0x000fe40000000004 */
.L_x_2326:
[----:B------:R-:W-:Y:S05]  /*9c50*/  BSYNC B0 ;  /* 0x0000000000007941 */ /* 0x000fea0003800000 */
.L_x_2325:
[----:B------:R0:W-:Y:S01]  /*9c60*/  STG.E.U8 [R8.64], R4 ;  /* 0x0000000408007986 */ /* 0x0001e2000c101124 */
[----:B------:R-:W-:Y:S05]  /*9c70*/  BRA `(.L_x_2302) ;  /* 0x000002e000007947 */ /* 0x000fea0003800000 */
.L_x_2319:
        /* <DEDUP_REMOVED lines=21> */
.L_x_2301:
        /* <DEDUP_REMOVED lines=20> */
.L_x_2329:
[----:B------:R-:W0:Y:S02]  /*9f10*/  F2I.U64.TRUNC R24, R24 ;  /* 0x0000001800187311 */ /* 0x000e24000020d800 */
[----:B0-----:R0:W-:Y:S01]  /*9f20*/  STG.E.64 [R8.64], R24 ;  /* 0x0000001808007986 */ /* 0x0011e2000c101b24 */
[----:B------:R-:W-:Y:S05]  /*9f30*/  BRA `(.L_x_2302) ;  /* 0x0000002000007947 */ /* 0x000fea0003800000 */
.L_x_2328:
[----:B------:R-:W0:Y:S02]  /*9f40*/  F2I.FTZ.U32.TRUNC.NTZ R3, R24 ;  /* 0x0000001800037305 */ /* 0x000e24000021f000 */
[----:B0-----:R0:W-:Y:S02]  /*9f50*/  STG.E [R8.64], R3 ;  /* 0x0000000308007986 */ /* 0x0011e4000c101924 */
.L_x_2302:
[----:B------:R-:W-:Y:S02]  /*9f60*/  IADD3 R27, R27, 0x80, RZ ;  /* 0x000000801b1b7810 */ /* 0x000fe40007ffe0ff */
.L_x_2263:
[----:B------:R-:W-:Y:S05]  /*9f70*/  BSYNC B6 ;  /* 0x0000000000067941 */ /* 0x000fea0003800000 */
.L_x_2262:
[----:B------:R-:W-:-:S13]  /*9f80*/  ISETP.GE.AND P0, PT, R27, R26, PT ;  /* 0x0000001a1b00720c */ /* 0x000fda0003f06270 */
[----:B------:R-:W-:Y:S05]  /*9f90*/  @P0 EXIT ;  /* 0x000000000000094d */ /* 0x000fea0003800000 */
[----:B------:R-:W-:Y:S01]  /*9fa0*/  PRMT R0, R17, 0x9910, RZ ;  /* 0x0000991011007816 */ /* 0x000fe200000000ff */
[----:B------:R-:W-:-:S03]  /*9fb0*/  IMAD R2, R2, 0x200, R27 ;  /* 0x0000020002027824 */ /* 0x000fc600078e021b */
[----:B------:R-:W-:Y:S01]  /*9fc0*/  ISETP.GT.AND P1, PT, R0, 0x9, PT ;  /* 0x000000090000780c */ /* 0x000fe20003f24270 */
[----:B------:R-:W-:-:S05]  /*9fd0*/  IMAD R2, R2, c[0x0][0x1a4], RZ ;  /* 0x0000690002027a24 */ /* 0x000fca00078e02ff */
[----:B------:R-:W-:-:S05]  /*9fe0*/  IADD3 R2, P0, R2, c[0x0][0x178], RZ ;  /* 0x00005e0002027a10 */ /* 0x000fca0007f1e0ff */
[----:B0-----:R-:W-:Y:S02]  /*9ff0*/  IMAD.X R3, RZ, RZ, c[0x0][0x17c], P0 ;  /* 0x00005f00ff037624 */ /* 0x001fe400000e06ff */
        /* <DEDUP_REMOVED lines=12> */
.L_x_2333:
[----:B------:R-:W0:Y:S02]  /*a0c0*/  F2I.S64.TRUNC R16, R16 ;  /* 0x0000001000107311 */ /* 0x000e24000020d900 */
[----:B0-----:R-:W-:-:S05]  /*a0d0*/  IMAD.MOV.U32 R5, RZ, RZ, R16 ;  /* 0x000000ffff057224 */ /* 0x001fca00078e0010 */
[----:B------:R-:W-:Y:S01]  /*a0e0*/  STG.E.U8 [R2.64], R5 ;  /* 0x0000000502007986 */ /* 0x000fe2000c101124 */
[----:B------:R-:W-:Y:S05]  /*a0f0*/  EXIT ;  /* 0x000000000000794d */ /* 0x000fea0003800000 */
.L_x_2332:
        /* <DEDUP_REMOVED lines=9> */
.L_x_2336:
[----:B------:R-:W0:Y:S02]  /*a190*/  F2I.FTZ.TRUNC.NTZ R5, R16 ;  /* 0x0000001000057305 */ /* 0x000e24000021f100 */
[----:B0-----:R-:W-:Y:S01]  /*a1a0*/  STG.E [R2.64], R5 ;  /* 0x0000000502007986 */ /* 0x001fe2000c101924 */
[----:B------:R-:W-:Y:S05]  /*a1b0*/  EXIT ;  /* 0x000000000000794d */ /* 0x000fea0003800000 */
.L_x_2335:
[----:B------:R-:W0:Y:S02]  /*a1c0*/  F2I.FTZ.TRUNC.NTZ R5, R16 ;  /* 0x0000001000057305 */ /* 0x000e24000021f100 */
[----:B0-----:R-:W-:Y:S01]  /*a1d0*/  STG.E.U16 [R2.64], R5 ;  /* 0x0000000502007986 */ /* 0x001fe2000c101524 */
[----:B------:R-:W-:Y:S05]  /*a1e0*/  EXIT ;  /* 0x000000000000794d */ /* 0x000fea0003800000 */
.L_x_2331:
        /* <DEDUP_REMOVED lines=8> */
.L_x_2338:
[----:B------:R-:W-:-:S05]  /*a270*/  F2FP.PACK_AB R16, RZ, R16 ;  /* 0x00000010ff10723e */ /* 0x000fca00000000ff */
[----:B------:R-:W-:Y:S01]  /*a280*/  STG.E.U16 [R2.64], R16 ;  /* 0x0000001002007986 */ /* 0x000fe2000c101524 */
[----:B------:R-:W-:Y:S05]  /*a290*/  EXIT ;  /* 0x000000000000794d */ /* 0x000fea0003800000 */
.L_x_2337:
        /* <DEDUP_REMOVED lines=9> */
.L_x_2340:
[----:B------:R-:W-:-:S04]  /*a330*/  F2FP.PACK_AB R5, RZ, R16 ;  /* 0x00000010ff05723e */ /* 0x000fc800000000ff */
[----:B------:R-:W-:-:S05]  /*a340*/  PRMT R5, R5, 0x5410, RZ ;  /* 0x0000541005057816 */ /* 0x000fca00000000ff */
[----:B------:R-:W-:Y:S01]  /*a350*/  STG.E [R2.64], R5 ;  /* 0x0000000502007986 */ /* 0x000fe2000c101924 */
[----:B------:R-:W-:Y:S05]  /*a360*/  EXIT ;  /* 0x000000000000794d */ /* 0x000fea0003800000 */
.L_x_2339:
[----:B------:R-:W-:-:S06]  /*a370*/  FMUL.FTZ R4, R16, 1 ;  /* 0x3f80000010047820 */ /* 0x000fcc0000410000 */
[----:B------:R-:W0:Y:S02]  /*a380*/  F2F.F64.F32 R4, R4 ;  /* 0x0000000400047310 */ /* 0x000e240000201800 */
[----:B0-----:R-:W-:Y:S01]  /*a390*/  STG.E.64 [R2.64], R4 ;  /* 0x0000000402007986 */ /* 0x001fe2000c101b24 */
[----:B------:R-:W-:Y:S05]  /*a3a0*/  EXIT ;  /* 0x000000000000794d */ /* 0x000fea0003800000 */
.L_x_2330:
        /* <DEDUP_REMOVED lines=12> */
.L_x_2343:
[----:B------:R-:W-:Y:S01]  /*a470*/  FMUL.FTZ R4, R16, 1 ;  /* 0x3f80000010047820 */ /* 0x000fe20000410000 */
[----:B------:R-:W-:-:S05]  /*a480*/  CS2R R6, SRZ ;  /* 0x0000000000067805 */ /* 0x000fca000001ff00 */
[----:B------:R-:W0:Y:S02]  /*a490*/  F2F.F64.F32 R4, R4 ;  /* 0x0000000400047310 */ /* 0x000e240000201800 */
[----:B0-----:R-:W-:Y:S01]  /*a4a0*/  STG.E.128 [R2.64], R4 ;  /* 0x0000000402007986 */ /* 0x001fe2000c101d24 */
[----:B------:R-:W-:Y:S05]  /*a4b0*/  EXIT ;  /* 0x000000000000794d */ /* 0x000fea0003800000 */
.L_x_2342:
        /* <DEDUP_REMOVED lines=20> */
.L_x_2347:
[----:B------:R-:W-:Y:S05]  /*a600*/  BSYNC B0 ;  /* 0x0000000000007941 */ /* 0x000fea0003800000 */
.L_x_2346:
[----:B------:R-:W-:-:S05]  /*a610*/  LOP3.LUT R7, R0, R7, RZ, 0xfc, !PT ;  /* 0x0000000700077212 */ /* 0x000fca00078efcff */
[----:B------:R-:W-:Y:S01]  /*a620*/  STG.E.U8 [R2.64], R7 ;  /* 0x0000000702007986 */ /* 0x000fe2000c101124 */
[----:B------:R-:W-:Y:S05]  /*a630*/  EXIT ;  /* 0x000000000000794d */ /* 0x000fea0003800000 */
.L_x_2345:
[----:B------:R-:W-:Y:S01]  /*a640*/  LOP3.LUT R4, R16, 0x7fffffff, RZ, 0xc0, !PT ;  /* 0x7fffffff10047812 */ /* 0x000fe200078ec0ff */
[----:B------:R-:W-:Y:S03]  /*a650*/  BSSY B0, `(.L_x_2348) ;  /* 0x000000e000007945 */ /* 0x000fe60003800000 */
        /* <DEDUP_REMOVED lines=10> */
.L_x_2349:
[----:B------:R-:W-:Y:S01]  /*a700*/  IMAD.MOV.U32 R0, RZ, RZ, 0x7f ;  /* 0x0000007fff007424 */ /* 0x000fe200078e00ff */
[----:B------:R-:W-:-:S04]  /*a710*/  ISETP.GT.U32.AND P0, PT, R4, 0x7f800000, PT ;  /* 0x7f8000000400780c */ /* 0x000fc80003f04070 */
[----:B------:R-:W-:-:S04]  /*a720*/  SEL R0, R0, 0x7c, P0 ;  /* 0x0000007c00007807 */ /* 0x000fc80000000000 */
.L_x_2350:
[----:B------:R-:W-:Y:S05]  /*a730*/  BSYNC B0 ;  /* 0x0000000000007941 */ /* 0x000fea0003800000 */
.L_x_2348:
[----:B------:R-:W-:-:S04]  /*a740*/  LOP3.LUT R16, R16, 0x80000000, RZ, 0xc0, !PT ;  /* 0x8000000010107812 */ /* 0x000fc800078ec0ff */
[----:B------:R-:W-:-:S04]  /*a750*/  SHF.R.U32.HI R5, RZ, 0x18, R16 ;  /* 0x00000018ff057819 */ /* 0x000fc80000011610 */
[----:B------:R-:W-:-:S05]  /*a760*/  LOP3.LUT R5, R0, R5, RZ, 0xfc, !PT ;  /* 0x0000000500057212 */ /* 0x000fca00078efcff */
[----:B------:R-:W-:Y:S01]  /*a770*/  STG.E.U8 [R2.64], R5 ;  /* 0x0000000502007986 */ /* 0x000fe2000c101124 */
[----:B------:R-:W-:Y:S05]  /*a780*/  EXIT ;  /* 0x000000000000794d */ /* 0x000fea0003800000 */
.L_x_2344:
[----:B------:R-:W-:-:S05]  /*a790*/  F2FP.BF16.PACK_AB R16, RZ, R16 ;  /* 0x00000010ff10723e */ /* 0x000fca00000010ff */
[----:B------:R-:W-:Y:S01]  /*a7a0*/  STG.E.U16 [R2.64], R16 ;  /* 0x0000001002007986 */ /* 0x000fe2000c101524 */
[----:B------:R-:W-:Y:S05]  /*a7b0*/  EXIT ;  /* 0x000000000000794d */ /* 0x000fea0003800000 */
.L_x_2341:
        /* <DEDUP_REMOVED lines=11> */
.L_x_2353:
        /* <DEDUP_REMOVED lines=16> */
.L_x_2356:
[----:B------:R-:W-:-:S04]  /*a970*/  LOP3.LUT R16, R16, 0x80000000, RZ, 0xc0, !PT ;  /* 0x8000000010107812 */ /* 0x000fc800078ec0ff */
[----:B------:R-:W-:-:S04]  /*a980*/  SHF.R.U32.HI R5, RZ, 0x18, R16 ;  /* 0x00000018ff057819 */ /* 0x000fc80000011610 */
[----:B------:R-:W-:-:S04]  /*a990*/  LOP3.LUT R4, R4, R5, RZ, 0xfc, !PT ;  /* 0x0000000504047212 */ /* 0x000fc800078efcff */
[----:B------:R-:W-:Y:S02]  /*a9a0*/  PRMT R0, R4, 0x7610, R0 ;  /* 0x0000761004007816 */ /* 0x000fe40000000000 */
.L_x_2355:
[----:B------:R-:W-:Y:S05]  /*a9b0*/  BSYNC B0 ;  /* 0x0000000000007941 */ /* 0x000fea0003800000 */
.L_x_2354:
[----:B------:R-:W-:Y:S01]  /*a9c0*/  STG.E.U8 [R2.64], R0 ;  /* 0x0000000002007986 */ /* 0x000fe2000c101124 */
[----:B------:R-:W-:Y:S05]  /*a9d0*/  EXIT ;  /* 0x000000000000794d */ /* 0x000fea0003800000 */
.L_x_2352:
        /* <DEDUP_REMOVED lines=16> */
.L_x_2359:
[----:B------:R-:W-:-:S04]  /*aae0*/  LOP3.LUT R16, R16, 0x80000000, RZ, 0xc0, !PT ;  /* 0x8000000010107812 */ /* 0x000fc800078ec0ff */
[----:B------:R-:W-:-:S04]  /*aaf0*/  SHF.R.U32.HI R5, RZ, 0x18, R16 ;  /* 0x00000018ff057819 */ /* 0x000fc80000011610 */
[----:B------:R-:W-:-:S04]  /*ab00*/  LOP3.LUT R4, R4, R5, RZ, 0xfc, !PT ;  /* 0x0000000504047212 */ /* 0x000fc800078efcff */
[----:B------:R-:W-:Y:S02]  /*ab10*/  PRMT R0, R4, 0x7610, R0 ;  /* 0x0000761004007816 */ /* 0x000fe40000000000 */
.L_x_2358:
[----:B------:R-:W-:Y:S05]  /*ab20*/  BSYNC B0 ;  /* 0x0000000000007941 */ /* 0x000fea0003800000 */
.L_x_2357:
[----:B------:R-:W-:Y:S01]  /*ab30*/  STG.E.U8 [R2.64], R0 ;  /* 0x0000000002007986 */ /* 0x000fe2000c101124 */
[----:B------:R-:W-:Y:S05]  /*ab40*/  EXIT ;  /* 0x000000000000794d */ /* 0x000fea0003800000 */
.L_x_2351:
        /* <DEDUP_REMOVED lines=21> */
.L_x_2334:
        /* <DEDUP_REMOVED lines=20> */
.L_x_2361:
[----:B------:R-:W0:Y:S02]  /*ade0*/  F2I.U64.TRUNC R16, R16 ;  /* 0x0000001000107311 */ /* 0x000e24000020d800 */
[----:B0-----:R-:W-:Y:S01]  /*adf0*/  STG.E.64 [R2.64], R16 ;  /* 0x0000001002007986 */ /* 0x001fe2000c101b24 */
[----:B------:R-:W-:Y:S05]  /*ae00*/  EXIT ;  /* 0x000000000000794d */ /* 0x000fea0003800000 */
.L_x_2360:
[----:B------:R-:W0:Y:S02]  /*ae10*/  F2I.FTZ.U32.TRUNC.NTZ R5, R16 ;  /* 0x0000001000057305 */ /* 0x000e24000021f000 */
[----:B0-----:R-:W-:Y:S01]  /*ae20*/  STG.E [R2.64], R5 ;  /* 0x0000000502007986 */ /* 0x001fe2000c101924 */
[----:B------:R-:W-:Y:S05]  /*ae30*/  EXIT ;  /* 0x000000000000794d */ /* 0x000fea0003800000 */
.L_x_2362:
        /* <DEDUP_REMOVED lines=12> */
.L_x_5453:


//--------------------- .text._ZN2at6native18elementwise_kernelILi128ELi2EZNS0_22gpu_kernel_impl_nocastIZZZNS0_66_GLOBAL__N__d53a5ca4_28_ActivationLeakyReluKernel_cu_9e10b42f_310526leaky_relu_backward_kernelERNS_18TensorIteratorBaseERKN3c106ScalarEENKUlvE_clEvENKUlvE0_clEvEUlffE_EEvS5_RKT_EUliE_EEviT1_ --------------------------
	.section	.text._ZN2at6native18elementwise_kernelILi128ELi2EZNS0_22gpu_kernel_impl_nocastIZZZNS0_66_GLOBAL__N__d53a5ca4_28_ActivationLeakyReluKernel_cu_9e10b42f_310526leaky_relu_backward_kernelERNS_18TensorIteratorBaseERKN3c106ScalarEENKUlvE_clEvENKUlvE0_clEvEUlffE_EEvS5_RKT_EUliE_EEviT1_,"ax",@progbits
	.sectioninfo	@"SHI_REGISTERS=14"
	.align	128
        .global         _ZN2at6native18elementwise_kernelILi128ELi2EZNS0_22gpu_kernel_impl_nocastIZZZNS0_66_GLOBAL__N__d53a5ca4_28_ActivationLeakyReluKernel_cu_9e10b42f_310526leaky_relu_backward_kernelERNS_18TensorIteratorBaseERKN3c106ScalarEENKUlvE_clEvENKUlvE0_clEvEUlffE_EEvS5_RKT_EUliE_EEviT1_
        .type           _ZN2at6native18elementwise_kernelILi128ELi2EZNS0_22gpu_kernel_impl_nocastIZZZNS0_66_GLOBAL__N__d53a5ca4_28_ActivationLeakyReluKernel_cu_9e10b42f_310526leaky_relu_backward_kernelERNS_18TensorIteratorBaseERKN3c106ScalarEENKUlvE_clEvENKUlvE0_clEvEUlffE_EEvS5_RKT_EUliE_EEviT1_,@function
        .size           _ZN2at6native18elementwise_kernelILi128ELi2EZNS0_22gpu_kernel_impl_nocastIZZZNS0_66_GLOBAL__N__d53a5ca4_28_ActivationLeakyReluKernel_cu_9e10b42f_310526leaky_relu_backward_kernelERNS_18TensorIteratorBaseERKN3c106ScalarEENKUlvE_clEvENKUlvE0_clEvEUlffE_EEvS5_RKT_EUliE_EEviT1_,(.L_x_5454 - _ZN2at6native18elementwise_kernelILi128ELi2EZNS0_22gpu_kernel_impl_nocastIZZZNS0_66_GLOBAL__N__d53a5ca4_28_ActivationLeakyReluKernel_cu_9e10b42f_310526leaky_relu_backward_kernelERNS_18TensorIteratorBaseERKN3c106ScalarEENKUlvE_clEvENKUlvE0_clEvEUlffE_EEvS5_RKT_EUliE_EEviT1_)
        .other          _ZN2at6native18elementwise_kernelILi128ELi2EZNS0_22gpu_kernel_impl_nocastIZZZNS0_66_GLOBAL__N__d53a5ca4_28_ActivationLeakyReluKernel_cu_9e10b42f_310526leaky_relu_backward_kernelERNS_18TensorIteratorBaseERKN3c106ScalarEENKUlvE_clEvENKUlvE0_clEvEUlffE_EEvS5_RKT_EUliE_EEviT1_,@"STO_CUDA_ENTRY STV_DEFAULT"
_ZN2at6native18elementwise_kernelILi128ELi2EZNS0_22gpu_kernel_impl_nocastIZZZNS0_66_GLOBAL__N__d53a5ca4_28_ActivationLeakyReluKernel_cu_9e10b42f_310526leaky_relu_backward_kernelERNS_18TensorIteratorBaseERKN3c106ScalarEENKUlvE_clEvENKUlvE0_clEvEUlffE_EEvS5_RKT_EUliE_EEviT1_:
.text._ZN2at6native18elementwise_kernelILi128ELi2EZNS0_22gpu_kernel_impl_nocastIZZZNS0_66_GLOBAL__N__d53a5ca4_28_ActivationLeakyReluKernel_cu_9e10b42f_310526leaky_relu_backward_kernelERNS_18TensorIteratorBaseERKN3c106ScalarEENKUlvE_clEvENKUlvE0_clEvEUlffE_EEvS5_RKT_EUliE_EEviT1_:
[----:B------:R-:W-:Y:S02]  /*0000*/  MOV R1, c[0x0][0x28] ;  /* 0x00000a0000017a02 */ /* 0x000fe40000000f00 */
[----:B------:R-:W0:Y:S01]  /*0010*/  S2R R0, SR_CTAID.X ;  /* 0x0000000000007919 */ /* 0x000e220000002500 */
[----:B------:R-:W-:Y:S01]  /*0020*/  ULDC.64 UR4, c[0x0][0x118] ;  /* 0x0000460000047ab9 */ /* 0x000fe20000000a00 */
[----:B------:R-:W-:Y:S02]  /*0030*/  BSSY B0, `(.L_x_2363) ;  /* 0x000010f000007945 */ /* 0x000fe40003800000 */
[----:B------:R-:W0:Y:S02]  /*0040*/  S2R R3, SR_TID.X ;  /* 0x0000000000037919 */ /* 0x000e240000002100 */
[----:B0-----:R-:W-:-:S04]  /*0050*/  LEA R0, R0, R3, 0x8 ;  /* 0x0000000300007211 */ /* 0x001fc800078e40ff */
[----:B------:R-:W-:Y:S02]  /*0060*/  ISETP.GE.AND P0, PT, R0, c[0x0][0x160], PT ;  /* 0x0000580000007a0c */ /* 0x000fe40003f06270 */
[----:B------:R-:W-:-:S11]  /*0070*/  MOV R9, R0 ;  /* 0x0000000000097202 */ /* 0x000fd60000000f00 */
        /* <DEDUP_REMOVED lines=254> */
.L_x_2365:
[----:B------:R-:W-:-:S04]  /*1060*/  IADD3 R4, P0, R4, c[0x0][0x3d0], RZ ;  /* 0x0000f40004047a10 */ /* 0x000fc80007f1e0ff */
[----:B------:R-:W-:-:S05]  /*1070*/  IADD3.X R5, RZ, c[0x0][0x3d4], RZ, P0, !PT ;  /* 0x0000f500ff057a10 */ /* 0x000fca00007fe4ff */
[----:B------:R-:W2:Y:S01]  /*1080*/  LDG.E R4, [R4.64] ;  /* 0x0000000404047981 */ /* 0x000ea2000c1e1900 */
[----:B------:R-:W-:-:S04]  /*1090*/  IADD3 R6, P0, R3, c[0x0][0x3d8], RZ ;  /* 0x0000f60003067a10 */ /* 0x000fc80007f1e0ff */
[----:B------:R-:W-:-:S05]  /*10a0*/  IADD3.X R7, RZ, c[0x0][0x3dc], RZ, P0, !PT ;  /* 0x0000f700ff077a10 */ /* 0x000fca00007fe4ff */
[----:B------:R-:W3:Y:S01]  /*10b0*/  LDG.E R11, [R6.64] ;  /* 0x00000004060b7981 */ /* 0x000ee2000c1e1900 */
[----:B------:R-:W-:Y:S02]  /*10c0*/  IADD3 R2, P1, R2, c[0x0][0x3c8], RZ ;  /* 0x0000f20002027a10 */ /* 0x000fe40007f3e0ff */
[----:B------:R-:W-:Y:S02]  /*10d0*/  IADD3 R9, R0, 0x80, RZ ;  /* 0x0000008000097810 */ /* 0x000fe40007ffe0ff */
[----:B------:R-:W-:Y:S02]  /*10e0*/  IADD3.X R3, RZ, c[0x0][0x3cc], RZ, P1, !PT ;  /* 0x0000f300ff037a10 */ /* 0x000fe40000ffe4ff */
[----:B--2---:R-:W-:-:S13]  /*10f0*/  FSETP.GT.FTZ.AND P0, PT, R4, RZ, PT ;  /* 0x000000ff0400720b */ /* 0x004fda0003f14000 */
[----:B---3--:R-:W-:-:S05]  /*1100*/  @!P0 FMUL.FTZ R11, R11, c[0x0][0x3e0] ;  /* 0x0000f8000b0b8a20 */ /* 0x008fca0000410000 */
[----:B------:R0:W-:Y:S02]  /*1110*/  STG.E [R2.64], R11 ;  /* 0x0000000b02007986 */ /* 0x0001e4000c101904 */
.L_x_2364:
[----:B------:R-:W-:Y:S05]  /*1120*/  BSYNC B0 ;  /* 0x0000000000007941 */ /* 0x000fea0003800000 */
.L_x_2363:
        /* <DEDUP_REMOVED lines=255> */
.L_x_2366:
[----:B------:R-:W-:-:S04]  /*2120*/  IADD3 R4, P0, R3, c[0x0][0x3d0], RZ ;  /* 0x0000f40003047a10 */ /* 0x000fc80007f1e0ff */
[----:B------:R-:W-:-:S05]  /*2130*/  IADD3.X R5, RZ, c[0x0][0x3d4], RZ, P0, !PT ;  /* 0x0000f500ff057a10 */ /* 0x000fca00007fe4ff */
[----:B------:R-:W2:Y:S01]  /*2140*/  LDG.E R4, [R4.64] ;  /* 0x0000000404047981 */ /* 0x000ea2000c1e1900 */
[----:B------:R-:W-:-:S04]  /*2150*/  IADD3 R2, P0, R2, c[0x0][0x3d8], RZ ;  /* 0x0000f60002027a10 */ /* 0x000fc80007f1e0ff */
[----:B------:R-:W-:-:S05]  /*2160*/  IADD3.X R3, RZ, c[0x0][0x3dc], RZ, P0, !PT ;  /* 0x0000f700ff037a10 */ /* 0x000fca00007fe4ff */
[----:B------:R-:W3:Y:S01]  /*2170*/  LDG.E R9, [R2.64] ;  /* 0x0000000402097981 */ /* 0x000ee2000c1e1900 */
[----:B------:R-:W-:-:S04]  /*2180*/  IADD3 R6, P1, R0, c[0x0][0x3c8], RZ ;  /* 0x0000f20000067a10 */ /* 0x000fc80007f3e0ff */
[----:B------:R-:W-:Y:S02]  /*2190*/  IADD3.X R7, RZ, c[0x0][0x3cc], RZ, P1, !PT ;  /* 0x0000f300ff077a10 */ /* 0x000fe40000ffe4ff */
[----:B--2---:R-:W-:-:S13]  /*21a0*/  FSETP.GT.FTZ.AND P0, PT, R4, RZ, PT ;  /* 0x000000ff0400720b */ /* 0x004fda0003f14000 */
[----:B---3--:R-:W-:-:S05]  /*21b0*/  @!P0 FMUL.FTZ R9, R9, c[0x0][0x3e0] ;  /* 0x0000f80009098a20 */ /* 0x008fca0000410000 */
[----:B------:R-:W-:Y:S01]  /*21c0*/  STG.E [R6.64], R9 ;  /* 0x0000000906007986 */ /* 0x000fe2000c101904 */
[----:B------:R-:W-:Y:S05]  /*21d0*/  EXIT ;  /* 0x000000000000794d */ /* 0x000fea0003800000 */
.L_x_2367:
        /* <DEDUP_REMOVED lines=10> */
.L_x_5454:


//--------------------- .text._ZN2at6native27unrolled_elementwise_kernelIZZZNS0_66_GLOBAL__N__d53a5ca4_28_ActivationLeakyReluKernel_cu_9e10b42f_310526leaky_relu_backward_kernelERNS_18TensorIteratorBaseERKN3c106ScalarEENKUlvE_clEvENKUlvE0_clEvEUlffE_St5arrayIPcLm3EELi4E23TrivialOffsetCalculatorILi2EjESF_ILi1EjENS0_6memory15LoadWithoutCastENSI_16StoreWithoutCastEEEviT_T0_T2_T3_T4_T5_ --------------------------
	.section	.text._ZN2at6native27unrolled_elementwise_kernelIZZZNS0_66_GLOBAL__N__d53a5ca4_28_ActivationLeakyReluKernel_cu_9e10b42f_310526leaky_relu_backward_kernelERNS_18TensorIteratorBaseERKN3c106ScalarEENKUlvE_clEvENKUlvE0_clEvEUlffE_St5arrayIPcLm3EELi4E23TrivialOffsetCalculatorILi2EjESF_ILi1EjENS0_6memory15LoadWithoutCastENSI_16StoreWithoutCastEEEviT_T0_T2_T3_T4_T5_,"ax",@progbits
	.sectioninfo	@"SHI_REGISTERS=25"
	.align	128
        .global         _ZN2at6native27unrolled_elementwise_kernelIZZZNS0_66_GLOBAL__N__d53a5ca4_28_ActivationLeakyReluKernel_cu_9e10b42f_310526leaky_relu_backward_kernelERNS_18TensorIteratorBaseERKN3c106ScalarEENKUlvE_clEvENKUlvE0_clEvEUlffE_St5arrayIPcLm3EELi4E23TrivialOffsetCalculatorILi2EjESF_ILi1EjENS0_6memory15LoadWithoutCastENSI_16StoreWithoutCastEEEviT_T0_T2_T3_T4_T5_
        .type           _ZN2at6native27unrolled_elementwise_kernelIZZZNS0_66_GLOBAL__N__d53a5ca4_28_ActivationLeakyReluKernel_cu_9e10b42f_310526leaky_relu_backward_kernelERNS_18TensorIteratorBaseERKN3c106ScalarEENKUlvE_clEvENKUlvE0_clEvEUlffE_St5arrayIPcLm3EELi4E23TrivialOffsetCalculatorILi2EjESF_ILi1EjENS0_6memory15LoadWithoutCastENSI_16StoreWithoutCastEEEviT_T0_T2_T3_T4_T5_,@function
        .size           _ZN2at6native27unrolled_elementwise_kernelIZZZNS0_66_GLOBAL__N__d53a5ca4_28_ActivationLeakyReluKernel_cu_9e10b42f_310526leaky_relu_backward_kernelERNS_18TensorIteratorBaseERKN3c106ScalarEENKUlvE_clEvENKUlvE0_clEvEUlffE_St5arrayIPcLm3EELi4E23TrivialOffsetCalculatorILi2EjESF_ILi1EjENS0_6memory15LoadWithoutCastENSI_16StoreWithoutCastEEEviT_T0_T2_T3_T4_T5_,(.L_x_5455 - _ZN2at6native27unrolled_elementwise_kernelIZZZNS0_66_GLOBAL__N__d53a5ca4_28_ActivationLeakyReluKernel_cu_9e10b42f_310526leaky_relu_backward_kernelERNS_18TensorIteratorBaseERKN3c106ScalarEENKUlvE_clEvENKUlvE0_clEvEUlffE_St5arrayIPcLm3EELi4E23TrivialOffsetCalculatorILi2EjESF_ILi1EjENS0_6memory15LoadWithoutCastENSI_16StoreWithoutCastEEEviT_T0_T2_T3_T4_T5_)
        .other          _ZN2at6native27unrolled_elementwise_kernelIZZZNS0_66_GLOBAL__N__d53a5ca4_28_ActivationLeakyReluKernel_cu_9e10b42f_310526leaky_relu_backward_kernelERNS_18TensorIteratorBaseERKN3c106ScalarEENKUlvE_clEvENKUlvE0_clEvEUlffE_St5arrayIPcLm3EELi4E23TrivialOffsetCalculatorILi2EjESF_ILi1EjENS0_6memory15LoadWithoutCastENSI_16StoreWithoutCastEEEviT_T0_T2_T3_T4_T5_,@"STO_CUDA_ENTRY STV_DEFAULT"
_ZN2at6native27unrolled_elementwise_kernelIZZZNS0_66_GLOBAL__N__d53a5ca4_28_ActivationLeakyReluKernel_cu_9e10b42f_310526leaky_relu_backward_kernelERNS_18TensorIteratorBaseERKN3c106ScalarEENKUlvE_clEvENKUlvE0_clEvEUlffE_St5arrayIPcLm3EELi4E23TrivialOffsetCalculatorILi2EjESF_ILi1EjENS0_6memory15LoadWithoutCastENSI_16StoreWithoutCastEEEviT_T0_T2_T3_T4_T5_:
.text._ZN2at6native27unrolled_elementwise_kernelIZZZNS0_66_GLOBAL__N__d53a5ca4_28_ActivationLeakyReluKernel_cu_9e10b42f_310526leaky_relu_backward_kernelERNS_18TensorIteratorBaseERKN3c106ScalarEENKUlvE_clEvENKUlvE0_clEvEUlffE_St5arrayIPcLm3EELi4E23TrivialOffsetCalculatorILi2EjESF_ILi1EjENS0_6memory15LoadWithoutCastENSI_16StoreWithoutCastEEEviT_T0_T2_T3_T4_T5_:
[----:B------:R-:W-:Y:S02]  /*0000*/  IMAD.MOV.U32 R1, RZ, RZ, c[0x0][0x28] ;  /* 0x00000a00ff017624 */ /* 0x000fe400078e00ff */
[----:B------:R-:W0:Y:S01]  /*0010*/  S2R R0, SR_CTAID.X ;  /* 0x0000000000007919 */ /* 0x000e220000002500 */
[----:B------:R-:W-:Y:S01]  /*0020*/  IMAD.MOV.U32 R5, RZ, RZ, -0x200 ;  /* 0xfffffe00ff057424 */ /* 0x000fe200078e00ff */
[----:B------:R-:W-:Y:S01]  /*0030*/  ULDC.64 UR4, c[0x0][0x118] ;  /* 0x0000460000047ab9 */ /* 0x000fe20000000a00 */
[----:B------:R-:W-:Y:S01]  /*0040*/  IMAD.MOV.U32 R20, RZ, RZ, RZ ;  /* 0x000000ffff147224 */ /* 0x000fe200078e00ff */
[----:B------:R-:W1:Y:S01]  /*0050*/  S2R R3, SR_TID.X ;  /* 0x0000000000037919 */ /* 0x000e620000002100 */
[----:B0-----:R-:W-:Y:S02]  /*0060*/  IMAD R2, R0, R5, c[0x0][0x160] ;  /* 0x0000580000027624 */ /* 0x001fe400078e0205 */
[----:B------:R-:W-:Y:S01]  /*0070*/  CS2R R4, SRZ ;  /* 0x0000000000047805 */ /* 0x000fe2000001ff00 */
[----:B-1----:R-:W-:Y:S02]  /*0080*/  MOV R9, R3 ;  /* 0x0000000300097202 */ /* 0x002fe40000000f00 */
[----:B------:R-:W-:-:S13]  /*0090*/  ISETP.GE.AND P1, PT, R3, R2, PT ;  /* 0x000000020300720c */ /* 0x000fda0003f26270 */
[----:B------:R-:W-:Y:S01]  /*00a0*/  @!P1 IMAD R14, R0, 0x200, R9 ;  /* 0x00000200000e9824 */ /* 0x000fe200078e0209 */
[----:B------:R-:W-:Y:S01]  /*00b0*/  @!P1 IADD3 R9, R9, 0x80, RZ ;  /* 0x0000008009099810 */ /* 0x000fe20007ffe0ff */
[----:B------:R-:W-:-:S03]  /*00c0*/  @!P1 IMAD.MOV.U32 R15, RZ, RZ, 0x4 ;  /* 0x00000004ff0f9424 */ /* 0x000fc600078e00ff */
[----:B------:R-:W-:Y:S01]  /*00d0*/  ISETP.GE.AND P2, PT, R9, R2, PT ;  /* 0x000000020900720c */ /* 0x000fe20003f46270 */
[----:B------:R-:W-:-:S05]  /*00e0*/  @!P1 IMAD.WIDE.U32 R12, R14, R15, c[0x0][0x180] ;  /* 0x000060000e0c9625 */ /* 0x000fca00078e000f */
[----:B------:R0:W2:Y:S07]  /*00f0*/  @!P1 LDG.E R20, [R12.64] ;  /* 0x000000040c149981 */ /* 0x0000ae000c1e1900 */
[----:B------:R-:W-:Y:S02]  /*0100*/  @!P2 LEA R18, R0, R9, 0x9 ;  /* 0x000000090012a211 */ /* 0x000fe400078e48ff */
[----:B------:R-:W-:Y:S02]  /*0110*/  @!P2 IADD3 R9, R9, 0x80, RZ ;  /* 0x000000800909a810 */ /* 0x000fe40007ffe0ff */
[----:B------:R-:W-:-:S02]  /*0120*/  @!P2 MOV R19, 0x4 ;  /* 0x000000040013a802 */ /* 0x000fc40000000f00 */
[----:B------:R-:W-:Y:S01]  /*0130*/  ISETP.GE.AND P3, PT, R9, R2, PT ;  /* 0x000000020900720c */ /* 0x000fe20003f66270 */
[----:B------:R-:W-:-:S04]  /*0140*/  @!P1 IMAD.WIDE.U32 R14, R14, R15, c[0x0][0x188] ;  /* 0x000062000e0e9625 */ /* 0x000fc800078e000f */
[----:B------:R-:W-:Y:S01]  /*0150*/  @!P2 IMAD.WIDE.U32 R16, R18, R19, c[0x0][0x180] ;  /* 0x000060001210a625 */ /* 0x000fe200078e0013 */
[----:B------:R1:W3:Y:S01]  /*0160*/  @!P1 LDG.E R5, [R14.64] ;  /* 0x000000040e059981 */ /* 0x0002e2000c1e1900 */
[----:B------:R-:W-:-:S03]  /*0170*/  HFMA2.MMA R8, -RZ, RZ, 0, 0 ;  /* 0x00000000ff087435 */ /* 0x000fc600000001ff */
[----:B------:R4:W3:Y:S03]  /*0180*/  @!P2 LDG.E R4, [R16.64] ;  /* 0x000000041004a981 */ /* 0x0008e6000c1e1900 */
[----:B------:R-:W-:Y:S01]  /*0190*/  @!P3 LEA R21, R0, R9, 0x9 ;  /* 0x000000090015b211 */ /* 0x000fe200078e48ff */
[----:B------:R-:W-:-:S04]  /*01a0*/  @!P3 IMAD.MOV.U32 R22, RZ, RZ, 0x4 ;  /* 0x00000004ff16b424 */ /* 0x000fc800078e00ff */
[----:B------:R-:W-:-:S05]  /*01b0*/  @!P3 IMAD.WIDE.U32 R10, R21, R22, c[0x0][0x180] ;  /* 0x00006000150ab625 */ /* 0x000fca00078e0016 */
[----:B------:R0:W3:Y:S01]  /*01c0*/  @!P3 LDG.E R8, [R10.64] ;  /* 0x000000040a08b981 */ /* 0x0000e2000c1e1900 */
[----:B------:R-:W-:Y:S01]  /*01d0*/  CS2R R6, SRZ ;  /* 0x0000000000067805 */ /* 0x000fe2000001ff00 */
[----:B----4-:R-:W-:-:S04]  /*01e0*/  @!P2 IMAD.WIDE.U32 R16, R18, R19, c[0x0][0x188] ;  /* 0x000062001210a625 */ /* 0x010fc800078e0013 */
[----:B------:R-:W-:Y:S01]  /*01f0*/  @!P3 IMAD.WIDE.U32 R18, R21, R22, c[0x0][0x188] ;  /* 0x000062001512b625 */ /* 0x000fe200078e0016 */
[----:B------:R-:W4:Y:S04]  /*0200*/  @!P2 LDG.E R6, [R16.64] ;  /* 0x000000041006a981 */ /* 0x000f28000c1e1900 */
[----:B------:R-:W4:Y:S01]  /*0210*/  @!P3 LDG.E R7, [R18.64] ;  /* 0x000000041207b981 */ /* 0x000f22000c1e1900 */
[----:B------:R-:W-:-:S04]  /*0220*/  @!P3 IADD3 R9, R9, 0x80, RZ ;  /* 0x000000800909b810 */ /* 0x000fc80007ffe0ff */
[----:B------:R-:W-:Y:S01]  /*0230*/  ISETP.GE.AND P0, PT, R9, R2, PT ;  /* 0x000000020900720c */ /* 0x000fe20003f06270 */
[----:B-1----:R-:W-:Y:S01]  /*0240*/  @!P1 IMAD.MOV.U32 R15, RZ, RZ, 0x4 ;  /* 0x00000004ff0f9424 */ /* 0x002fe200078e00ff */
[----:B------:R-:W-:-:S11]  /*0250*/  @!P1 LEA R14, R0, R3, 0x9 ;  /* 0x00000003000e9211 */ /* 0x000fd600078e48ff */
[----:B0-----:R-:W-:Y:S01]  /*0260*/  @!P0 MOV R13, 0x4 ;  /* 0x00000004000d8802 */ /* 0x001fe20000000f00 */
[----:B------:R-:W-:-:S04]  /*0270*/  @!P0 IMAD R12, R0, 0x200, R9 ;  /* 0x00000200000c8824 */ /* 0x000fc800078e0209 */
[----:B------:R-:W-:-:S04]  /*0280*/  @!P0 IMAD.WIDE.U32 R10, R12, R13, c[0x0][0x180] ;  /* 0x000060000c0a8625 */ /* 0x000fc800078e000d */
[----:B------:R-:W-:Y:S01]  /*0290*/  IMAD.MOV.U32 R9, RZ, RZ, RZ ;  /* 0x000000ffff097224 */ /* 0x000fe200078e00ff */
[----:B------:R0:W5:Y:S01]  /*02a0*/  @!P0 LDG.E R21, [R10.64] ;  /* 0x000000040a158981 */ /* 0x000162000c1e1900 */
[----:B------:R-:W-:-:S05]  /*02b0*/  @!P0 IMAD.WIDE.U32 R12, R12, R13, c[0x0][0x188] ;  /* 0x000062000c0c8625 */ /* 0x000fca00078e000d */
[----:B------:R1:W5:Y:S01]  /*02c0*/  @!P0 LDG.E R9, [R12.64] ;  /* 0x000000040c098981 */ /* 0x000362000c1e1900 */
[----:B0-----:R-:W-:Y:S01]  /*02d0*/  @!P1 IMAD.WIDE.U32 R10, R14, R15, c[0x0][0x178] ;  /* 0x00005e000e0a9625 */ /* 0x001fe200078e000f */
[----:B------:R-:W-:Y:S01]  /*02e0*/  BSSY B0, `(.L_x_2368) ;  /* 0x0000016000007945 */ /* 0x000fe20003800000 */
[----:B--2---:R-:W-:-:S13]  /*02f0*/  FSETP.GT.FTZ.AND P2, PT, R20, RZ, PT ;  /* 0x000000ff1400720b */ /* 0x004fda0003f54000 */
[----:B---3--:R-:W-:Y:S01]  /*0300*/  @!P2 FMUL.FTZ R5, R5, c[0x0][0x168] ;  /* 0x00005a000505aa20 */ /* 0x008fe20000410000 */
[----:B------:R-:W-:Y:S02]  /*0310*/  FSETP.GT.FTZ.AND P3, PT, R4, RZ, PT ;  /* 0x000000ff0400720b */ /* 0x000fe40003f74000 */
[----:B------:R-:W-:Y:S02]  /*0320*/  IADD3 R4, R3, 0x80, RZ ;  /* 0x0000008003047810 */ /* 0x000fe40007ffe0ff */
[----:B------:R1:W-:Y:S02]  /*0330*/  @!P1 STG.E [R10.64], R5 ;  /* 0x000000050a009986 */ /* 0x0003e4000c101904 */
[----:B------:R-:W-:-:S04]  /*0340*/  @!P1 MOV R3, R4 ;  /* 0x0000000400039202 */ /* 0x000fc80000000f00 */
[----:B------:R-:W-:Y:S02]  /*0350*/  ISETP.GE.AND P5, PT, R3, R2, PT ;  /* 0x000000020300720c */ /* 0x000fe40003fa6270 */
[----:B------:R-:W-:Y:S01]  /*0360*/  FSETP.GT.FTZ.AND P4, PT, R8, RZ, PT ;  /* 0x000000ff0800720b */ /* 0x000fe20003f94000 */
[----:B----4-:R-:W-:-:S12]  /*0370*/  @!P3 FMUL.FTZ R6, R6, c[0x0][0x168] ;  /* 0x00005a000606ba20 */ /* 0x010fd80000410000 */
[----:B------:R-:W-:Y:S01]  /*0380*/  @!P4 FMUL.FTZ R7, R7, c[0x0][0x168] ;  /* 0x00005a000707ca20 */ /* 0x000fe20000410000 */
[----:B------:R-:W-:Y:S05]  /*0390*/  @P5 BRA `(.L_x_2369) ;  /* 0x000000a000005947 */ /* 0x000fea0003800000 */
[----:B-1----:R-:W-:Y:S01]  /*03a0*/  IMAD R4, R0, 0x200, R3 ;  /* 0x0000020000047824 */ /* 0x002fe200078e0203 */
[----:B------:R-:W-:Y:S02]  /*03b0*/  IADD3 R3, R3, 0x80, RZ ;  /* 0x0000008003037810 */ /* 0x000fe40007ffe0ff */
[----:B------:R-:W-:Y:S02]  /*03c0*/  MOV R11, 0x4 ;  /* 0x00000004000b7802 */ /* 0x000fe40000000f00 */
[----:B------:R-:W-:-:S03]  /*03d0*/  ISETP.GE.AND P1, PT, R3, R2, PT ;  /* 0x000000020300720c */ /* 0x000fc60003f26270 */
[----:B------:R-:W-:-:S05]  /*03e0*/  IMAD.WIDE.U32 R4, R4, R11, c[0x0][0x178] ;  /* 0x00005e0004047625 */ /* 0x000fca00078e000b */
[----:B------:R0:W-:Y:S05]  /*03f0*/  STG.E [R4.64], R6 ;  /* 0x0000000604007986 */ /* 0x0001ea000c101904 */
[----:B------:R-:W-:Y:S01]  /*0400*/  @!P1 IMAD R10, R0, 0x200, R3 ;  /* 0x00000200000a9824 */ /* 0x000fe200078e0203 */
[----:B------:R-:W-:-:S03]  /*0410*/  @!P1 IADD3 R3, R3, 0x80, RZ ;  /* 0x0000008003039810 */ /* 0x000fc60007ffe0ff */
[----:B------:R-:W-:-:S05]  /*0420*/  @!P1 IMAD.WIDE.U32 R10, R10, R11, c[0x0][0x178] ;  /* 0x00005e000a0a9625 */ /* 0x000fca00078e000b */
[----:B------:R0:W-:Y:S02]  /*0430*/  @!P1 STG.E [R10.64], R7 ;  /* 0x000000070a009986 */ /* 0x0001e4000c101904 */
.L_x_2369:
[----:B-1----:R-:W-:Y:S05]  /*0440*/  BSYNC B0 ;  /* 0x0000000000007941 */ /* 0x002fea0003800000 */
.L_x_2368:
[----:B------:R-:W-:Y:S02]  /*0450*/  ISETP.GE.AND P1, PT, R3, R2, PT ;  /* 0x000000020300720c */ /* 0x000fe40003f26270 */
[----:B-----5:R-:W-:-:S11]  /*0460*/  FSETP.GT.AND P0, PT, R21, RZ, !P0 ;  /* 0x000000ff1500720b */ /* 0x020fd60004704000 */
[----:B------:R-:W-:Y:S05]  /*0470*/  @P1 EXIT ;  /* 0x000000000000194d */ /* 0x000fea0003800000 */
[----:B------:R-:W-:Y:S01]  /*0480*/  HFMA2.MMA R2, -RZ, RZ, 0, 2.384185791015625e-07 ;  /* 0x00000004ff027435 */ /* 0x000fe200000001ff */
[----:B------:R-:W-:Y:S01]  /*0490*/  LEA R3, R0, R3, 0x9 ;  /* 0x0000000300037211 */ /* 0x000fe200078e48ff */
[----:B------:R-:W-:-:S08]  /*04a0*/  @!P0 FMUL.FTZ R9, R9, c[0x0][0x168] ;  /* 0x00005a0009098a20 */ /* 0x000fd00000410000 */
[----:B------:R-:W-:-:S05]  /*04b0*/  IMAD.WIDE.U32 R2, R3, R2, c[0x0][0x178] ;  /* 0x00005e0003027625 */ /* 0x000fca00078e0002 */
[----:B------:R-:W-:Y:S01]  /*04c0*/  STG.E [R2.64], R9 ;  /* 0x0000000902007986 */ /* 0x000fe2000c101904 */
[----:B------:R-:W-:Y:S05]  /*04d0*/  EXIT ;  /* 0x000000000000794d */ /* 0x000fea0003800000 */
.L_x_2370:
        /* <DEDUP_REMOVED lines=10> */
.L_x_5455:


//--------------------- .text._ZN2at6native29vectorized_elementwise_kernelILi2EZZZNS0_66_GLOBAL__N__d53a5ca4_28_ActivationLeakyReluKernel_cu_9e10b42f_310526leaky_relu_backward_kernelERNS_18TensorIteratorBaseERKN3c106ScalarEENKUlvE_clEvENKUlvE0_clEvEUlffE_St5arrayIPcLm3EEEEviT0_T1_ --------------------------
	.section	.text._ZN2at6native29vectorized_elementwise_kernelILi2EZZZNS0_66_GLOBAL__N__d53a5ca4_28_ActivationLeakyReluKernel_cu_9e10b42f_310526leaky_relu_backward_kernelERNS_18TensorIteratorBaseERKN3c106ScalarEENKUlvE_clEvENKUlvE0_clEvEUlffE_St5arrayIPcLm3EEEEviT0_T1_,"ax",@progbits
	.sectioninfo	@"SHI_REGISTERS=32"
	.align	128
        .global         _ZN2at6native29vectorized_elementwise_kernelILi2EZZZNS0_66_GLOBAL__N__d53a5ca4_28_ActivationLeakyReluKernel_cu_9e10b42f_310526leaky_relu_backward_kernelERNS_18TensorIteratorBaseERKN3c106ScalarEENKUlvE_clEvENKUlvE0_clEvEUlffE_St5arrayIPcLm3EEEEviT0_T1_
        .type           _ZN2at6native29vectorized_elementwise_kernelILi2EZZZNS0_66_GLOBAL__N__d53a5ca4_28_ActivationLeakyReluKernel_cu_9e10b42f_310526leaky_relu_backward_kernelERNS_18TensorIteratorBaseERKN3c106ScalarEENKUlvE_clEvENKUlvE0_clEvEUlffE_St5arrayIPcLm3EEEEviT0_T1_,@function
        .size           _ZN2at6native29vectorized_elementwise_kernelILi2EZZZNS0_66_GLOBAL__N__d53a5ca4_28_ActivationLeakyReluKernel_cu_9e10b42f_310526leaky_relu_backward_kernelERNS_18TensorIteratorBaseERKN3c106ScalarEENKUlvE_clEvENKUlvE0_clEvEUlffE_St5arrayIPcLm3EEEEviT0_T1_,(.L_x_5456 - _ZN2at6native29vectorized_elementwise_kernelILi2EZZZNS0_66_GLOBAL__N__d53a5ca4_28_ActivationLeakyReluKernel_cu_9e10b42f_310526leaky_relu_backward_kernelERNS_18TensorIteratorBaseERKN3c106ScalarEENKUlvE_clEvENKUlvE0_clEvEUlffE_St5arrayIPcLm3EEEEviT0_T1_)
        .other          _ZN2at6native29vectorized_elementwise_kernelILi2EZZZNS0_66_GLOBAL__N__d53a5ca4_28_ActivationLeakyReluKernel_cu_9e10b42f_310526leaky_relu_backward_kernelERNS_18TensorIteratorBaseERKN3c106ScalarEENKUlvE_clEvENKUlvE0_clEvEUlffE_St5arrayIPcLm3EEEEviT0_T1_,@"STO_CUDA_ENTRY STV_DEFAULT"
_ZN2at6native29vectorized_elementwise_kernelILi2EZZZNS0_66_GLOBAL__N__d53a5ca4_28_ActivationLeakyReluKernel_cu_9e10b42f_310526leaky_relu_backward_kernelERNS_18TensorIteratorBaseERKN3c106ScalarEENKUlvE_clEvENKUlvE0_clEvEUlffE_St5arrayIPcLm3EEEEviT0_T1_:
.text._ZN2at6native29vectorized_elementwise_kernelILi2EZZZNS0_66_GLOBAL__N__d53a5ca4_28_ActivationLeakyReluKernel_cu_9e10b42f_310526leaky_relu_backward_kernelERNS_18TensorIteratorBaseERKN3c106ScalarEENKUlvE_clEvENKUlvE0_clEvEUlffE_St5arrayIPcLm3EEEEviT0_T1_:
        /* <DEDUP_REMOVED lines=8> */
[----:B------:R-:W-:-:S10]  /*0080*/  HFMA2.MMA R23, -RZ, RZ, 0, 2.384185791015625e-07 ;  /* 0x00000004ff177435 */ /* 0x000fd400000001ff */
[----:B------:R-:W-:-:S04]  /*0090*/  IMAD.WIDE R2, R0, R23, c[0x0][0x180] ;  /* 0x0000600000027625 */ /* 0x000fc800078e0217 */
[----:B------:R-:W-:-:S04]  /*00a0*/  IMAD.WIDE R4, R0, R23, c[0x0][0x188] ;  /* 0x0000620000047625 */ /* 0x000fc800078e0217 */
[----:B0-----:R-:W-:-:S05]  /*00b0*/  IMAD.WIDE.U32 R2, R21, 0x8, R2 ;  /* 0x0000000815027825 */ /* 0x001fca00078e0002 */
[----:B------:R0:W2:Y:S01]  /*00c0*/  LDG.E.64 R24, [R2.64] ;  /* 0x0000000402187981 */ /* 0x0000a2000c1e1b00 */
[----:B------:R-:W-:-:S03]  /*00d0*/  IMAD.WIDE.U32 R4, R21, 0x8, R4 ;  /* 0x0000000815047825 */ /* 0x000fc600078e0004 */
[----:B------:R0:W3:Y:S04]  /*00e0*/  LDG.E.64 R6, [R2.64+0x400] ;  /* 0x0004000402067981 */ /* 0x0000e8000c1e1b00 */
[----:B------:R-:W4:Y:S04]  /*00f0*/  LDG.E.64 R12, [R4.64] ;  /* 0x00000004040c7981 */ /* 0x000f28000c1e1b00 */
[----:B------:R0:W5:Y:S04]  /*0100*/  LDG.E.64 R8, [R2.64+0x800] ;  /* 0x0008000402087981 */ /* 0x000168000c1e1b00 */
[----:B------:R0:W4:Y:S04]  /*0110*/  LDG.E.64 R10, [R2.64+0xc00] ;  /* 0x000c0004020a7981 */ /* 0x000128000c1e1b00 */
[----:B------:R-:W4:Y:S04]  /*0120*/  LDG.E.64 R14, [R4.64+0x400] ;  /* 0x00040004040e7981 */ /* 0x000f28000c1e1b00 */
[----:B------:R-:W4:Y:S04]  /*0130*/  LDG.E.64 R16, [R4.64+0x800] ;  /* 0x0008000404107981 */ /* 0x000f28000c1e1b00 */
[----:B------:R-:W4:Y:S01]  /*0140*/  LDG.E.64 R18, [R4.64+0xc00] ;  /* 0x000c000404127981 */ /* 0x000f22000c1e1b00 */
[----:B0-----:R-:W-:-:S06]  /*0150*/  IMAD.WIDE.U32 R2, R0, R23, c[0x0][0x178] ;  /* 0x00005e0000027625 */ /* 0x001fcc00078e0017 */
[----:B------:R-:W-:Y:S01]  /*0160*/  IMAD.WIDE R2, R21, 0x8, R2 ;  /* 0x0000000815027825 */ /* 0x000fe200078e0202 */
[----:B--2---:R-:W-:Y:S02]  /*0170*/  FSETP.GT.FTZ.AND P6, PT, R25, RZ, PT ;  /* 0x000000ff1900720b */ /* 0x004fe40003fd4000 */
[----:B------:R-:W-:Y:S02]  /*0180*/  FSETP.GT.FTZ.AND P5, PT, R24, RZ, PT ;  /* 0x000000ff1800720b */ /* 0x000fe40003fb4000 */
[----:B---3--:R-:W-:Y:S02]  /*0190*/  FSETP.GT.FTZ.AND P3, PT, R6, RZ, PT ;  /* 0x000000ff0600720b */ /* 0x008fe40003f74000 */
[----:B------:R-:W-:Y:S02]  /*01a0*/  FSETP.GT.FTZ.AND P4, PT, R7, RZ, PT ;  /* 0x000000ff0700720b */ /* 0x000fe40003f94000 */
[----:B-----5:R-:W-:-:S05]  /*01b0*/  FSETP.GT.FTZ.AND P1, PT, R8, RZ, PT ;  /* 0x000000ff0800720b */ /* 0x020fca0003f34000 */
[----:B----4-:R-:W-:Y:S01]  /*01c0*/  @!P6 FMUL.FTZ R13, R13, c[0x0][0x168] ;  /* 0x00005a000d0dea20 */ /* 0x010fe20000410000 */
[----:B------:R-:W-:Y:S02]  /*01d0*/  FSETP.GT.FTZ.AND P2, PT, R9, RZ, PT ;  /* 0x000000ff0900720b */ /* 0x000fe40003f54000 */
[----:B------:R-:W-:Y:S02]  /*01e0*/  FSETP.GT.FTZ.AND P0, PT, R10, RZ, PT ;  /* 0x000000ff0a00720b */ /* 0x000fe40003f14000 */
[----:B------:R-:W-:Y:S01]  /*01f0*/  FSETP.GT.FTZ.AND P6, PT, R11, RZ, PT ;  /* 0x000000ff0b00720b */ /* 0x000fe20003fd4000 */
[----:B------:R-:W-:Y:S02]  /*0200*/  @!P5 FMUL.FTZ R12, R12, c[0x0][0x168] ;  /* 0x00005a000c0cda20 */ /* 0x000fe40000410000 */
[----:B------:R-:W-:Y:S02]  /*0210*/  @!P4 FMUL.FTZ R15, R15, c[0x0][0x168] ;  /* 0x00005a000f0fca20 */ /* 0x000fe40000410000 */
[----:B------:R-:W-:-:S02]  /*0220*/  @!P3 FMUL.FTZ R14, R14, c[0x0][0x168] ;  /* 0x00005a000e0eba20 */ /* 0x000fc40000410000 */
[----:B------:R-:W-:Y:S02]  /*0230*/  @!P1 FMUL.FTZ R16, R16, c[0x0][0x168] ;  /* 0x00005a0010109a20 */ /* 0x000fe40000410000 */
[----:B------:R-:W-:Y:S02]  /*0240*/  @!P2 FMUL.FTZ R17, R17, c[0x0][0x168] ;  /* 0x00005a001111aa20 */ /* 0x000fe40000410000 */
[----:B------:R-:W-:Y:S02]  /*0250*/  @!P0 FMUL.FTZ R18, R18, c[0x0][0x168] ;  /* 0x00005a0012128a20 */ /* 0x000fe40000410000 */
[----:B------:R-:W-:Y:S01]  /*0260*/  @!P6 FMUL.FTZ R19, R19, c[0x0][0x168] ;  /* 0x00005a001313ea20 */ /* 0x000fe20000410000 */
[----:B------:R-:W-:Y:S04]  /*0270*/  STG.E.64 [R2.64], R12 ;  /* 0x0000000c02007986 */ /* 0x000fe8000c101b04 */
[----:B------:R-:W-:Y:S04]  /*0280*/  STG.E.64 [R2.64+0x400], R14 ;  /* 0x0004000e02007986 */ /* 0x000fe8000c101b04 */
[----:B------:R-:W-:Y:S04]  /*0290*/  STG.E.64 [R2.64+0x800], R16 ;  /* 0x0008001002007986 */ /* 0x000fe8000c101b04 */
[----:B------:R-:W-:Y:S01]  /*02a0*/  STG.E.64 [R2.64+0xc00], R18 ;  /* 0x000c001202007986 */ /* 0x000fe2000c101b04 */
[----:B------:R-:W-:Y:S05]  /*02b0*/  EXIT ;  /* 0x000000000000794d */ /* 0x000fea0003800000 */
.L_x_2371:
[----:B------:R-:W0:Y:S01]  /*02c0*/  S2R R7, SR_TID.X ;  /* 0x0000000000077919 */ /* 0x000e220000002100 */
[----:B------:R-:W-:Y:S01]  /*02d0*/  MOV R6, RZ ;  /* 0x000000ff00067202 */ /* 0x000fe20000000f00 */
[----:B------:R-:W-:Y:S01]  /*02e0*/  CS2R R12, SRZ ;  /* 0x00000000000c7805 */ /* 0x000fe2000001ff00 */
[----:B0-----:R-:W-:Y:S01]  /*02f0*/  ISETP.GE.AND P6, PT, R7, R2, PT ;  /* 0x000000020700720c */ /* 0x001fe20003fc6270 */
[----:B------:R-:W-:-:S12]  /*0300*/  IMAD.MOV.U32 R27, RZ, RZ, R7 ;  /* 0x000000ffff1b7224 */ /* 0x000fd800078e0007 */
[----:B------:R-:W-:Y:S01]  /*0310*/  @!P6 IADD3 R24, R0, R27, RZ ;  /* 0x0000001b0018e210 */ /* 0x000fe20007ffe0ff */
[----:B------:R-:W-:Y:S01]  /*0320*/  @!P6 IMAD.MOV.U32 R25, RZ, RZ, 0x4 ;  /* 0x00000004ff19e424 */ /* 0x000fe200078e00ff */
[----:B------:R-:W-:-:S03]  /*0330*/  @!P6 IADD3 R27, R27, 0x80, RZ ;  /* 0x000000801b1be810 */ /* 0x000fc60007ffe0ff */
[----:B------:R-:W-:Y:S01]  /*0340*/  @!P6 IMAD.WIDE.U32 R14, R24, R25, c[0x0][0x180] ;  /* 0x00006000180ee625 */ /* 0x000fe200078e0019 */
[----:B------:R-:W-:-:S03]  /*0350*/  ISETP.GE.AND P0, PT, R27, R2, PT ;  /* 0x000000021b00720c */ /* 0x000fc60003f06270 */
[----:B------:R-:W-:Y:S01]  /*0360*/  @!P6 IMAD.WIDE.U32 R24, R24, R25, c[0x0][0x188] ;  /* 0x000062001818e625 */ /* 0x000fe200078e0019 */
[----:B------:R-:W-:-:S03]  /*0370*/  CS2R R10, SRZ ;  /* 0x00000000000a7805 */ /* 0x000fc6000001ff00 */
[----:B------:R-:W-:Y:S01]  /*0380*/  IMAD.MOV.U32 R3, RZ, RZ, RZ ;  /* 0x000000ffff037224 */ /* 0x000fe200078e00ff */
[----:B------:R0:W2:Y:S01]  /*0390*/  @!P6 LDG.E R6, [R24.64] ;  /* 0x000000041806e981 */ /* 0x0000a2000c1e1900 */
[----:B------:R-:W-:-:S03]  /*03a0*/  HFMA2.MMA R8, -RZ, RZ, 0, 0 ;  /* 0x00000000ff087435 */ /* 0x000fc600000001ff */
[----:B------:R1:W3:Y:S01]  /*03b0*/  @!P6 LDG.E R12, [R14.64] ;  /* 0x000000040e0ce981 */ /* 0x0002e2000c1e1900 */
[----:B------:R-:W-:Y:S01]  /*03c0*/  @!P0 IMAD.IADD R18, R0, 0x1, R27 ;  /* 0x0000000100128824 */ /* 0x000fe200078e021b */
[----:B------:R-:W-:-:S04]  /*03d0*/  @!P0 IADD3 R27, R27, 0x80, RZ ;  /* 0x000000801b1b8810 */ /* 0x000fc80007ffe0ff */
[----:B------:R-:W-:-:S13]  /*03e0*/  ISETP.GE.AND P5, PT, R27, R2, PT ;  /* 0x000000021b00720c */ /* 0x000fda0003fa6270 */
[----:B------:R-:W-:Y:S02]  /*03f0*/  @!P5 IADD3 R28, R0, R27, RZ ;  /* 0x0000001b001cd210 */ /* 0x000fe40007ffe0ff */
[----:B------:R-:W-:-:S04]  /*0400*/  @!P5 IADD3 R27, R27, 0x80, RZ ;  /* 0x000000801b1bd810 */ /* 0x000fc80007ffe0ff */
[----:B------:R-:W-:-:S13]  /*0410*/  ISETP.GE.AND P1, PT, R27, R2, PT ;  /* 0x000000021b00720c */ /* 0x000fda0003f26270 */
[----:B------:R-:W-:Y:S01]  /*0420*/  @!P1 IMAD.IADD R9, R0, 0x1, R27 ;  /* 0x0000000100099824 */ /* 0x000fe200078e021b */
[----:B------:R-:W-:-:S04]  /*0430*/  @!P1 IADD3 R27, R27, 0x80, RZ ;  /* 0x000000801b1b9810 */ /* 0x000fc80007ffe0ff */
[----:B------:R-:W-:-:S13]  /*0440*/  ISETP.GE.AND P2, PT, R27, R2, PT ;  /* 0x000000021b00720c */ /* 0x000fda0003f46270 */
[----:B------:R-:W-:Y:S02]  /*0450*/  @!P2 IADD3 R21, R0, R27, RZ ;  /* 0x0000001b0015a210 */ /* 0x000fe40007ffe0ff */
[----:B------:R-:W-:-:S04]  /*0460*/  @!P2 IADD3 R27, R27, 0x80, RZ ;  /* 0x000000801b1ba810 */ /* 0x000fc80007ffe0ff */
[----:B------:R-:W-:Y:S02]  /*0470*/  ISETP.GE.AND P3, PT, R27, R2, PT ;  /* 0x000000021b00720c */ /* 0x000fe40003f66270 */
[----:B------:R-:W-:-:S11]  /*0480*/  @!P0 MOV R19, 0x4 ;  /* 0x0000000400138802 */ /* 0x000fd60000000f00 */
[----:B------:R-:W-:Y:S01]  /*0490*/  @!P3 IMAD.IADD R22, R0, 0x1, R27 ;  /* 0x000000010016b824 */ /* 0x000fe200078e021b */
[----:B------:R-:W-:-:S04]  /*04a0*/  @!P3 IADD3 R27, R27, 0x80, RZ ;  /* 0x000000801b1bb810 */ /* 0x000fc80007ffe0ff */
[----:B------:R-:W-:Y:S01]  /*04b0*/  ISETP.GE.AND P4, PT, R27, R2, PT ;  /* 0x000000021b00720c */ /* 0x000fe20003f86270 */
[----:B------:R-:W-:-:S04]  /*04c0*/  @!P0 IMAD.WIDE.U32 R16, R18, R19, c[0x0][0x180] ;  /* 0x0000600012108625 */ /* 0x000fc800078e0013 */
[----:B------:R-:W-:Y:S01]  /*04d0*/  @!P0 IMAD.WIDE.U32 R18, R18, R19, c[0x0][0x188] ;  /* 0x0000620012128625 */ /* 0x000fe200078e0013 */
[----:B------:R4:W5:Y:S03]  /*04e0*/  @!P0 LDG.E R11, [R16.64] ;  /* 0x00000004100b8981 */ /* 0x000966000c1e1900 */
[----:B------:R-:W-:Y:S01]  /*04f0*/  @!P5 IMAD.MOV.U32 R29, RZ, RZ, 0x4 ;  /* 0x00000004ff1dd424 */ /* 0x000fe200078e00ff */
[----:B------:R4:W5:Y:S03]  /*0500*/  @!P0 LDG.E R3, [R18.64] ;  /* 0x0000000412038981 */ /* 0x000966000c1e1900 */
[----:B0-----:R-:W-:Y:S01]  /*0510*/  @!P4 IMAD.IADD R24, R0, 0x1, R27 ;  /* 0x000000010018c824 */ /* 0x001fe200078e021b */
[----:B------:R-:W-:Y:S01]  /*0520*/  @!P4 IADD3 R27, R27, 0x80, RZ ;  /* 0x000000801b1bc810 */ /* 0x000fe20007ffe0ff */
[----:B-1----:R-:W-:-:S03]  /*0530*/  @!P5 IMAD.WIDE.U32 R14, R28, R29, c[0x0][0x180] ;  /* 0x000060001c0ed625 */ /* 0x002fc600078e001d */
[----:B------:R-:W-:Y:S01]  /*0540*/  ISETP.GE.AND P0, PT, R27, R2, PT ;  /* 0x000000021b00720c */ /* 0x000fe20003f06270 */
[----:B------:R-:W-:Y:S01]  /*0550*/  CS2R R4, SRZ ;  /* 0x0000000000047805 */ /* 0x000fe2000001ff00 */
[----:B------:R-:W-:Y:S01]  /*0560*/  @!P1 MOV R26, 0x4 ;  /* 0x00000004001a9802 */ /* 0x000fe20000000f00 */
[----:B------:R-:W-:Y:S01]  /*0570*/  @!P5 IMAD.WIDE.U32 R28, R28, R29, c[0x0][0x188] ;  /* 0x000062001c1cd625 */ /* 0x000fe200078e001d */
[----:B------:R0:W5:Y:S01]  /*0580*/  @!P5 LDG.E R8, [R14.64] ;  /* 0x000000040e08d981 */ /* 0x000162000c1e1900 */
[----:B------:R-:W-:Y:S02]  /*0590*/  @!P2 MOV R20, 0x4 ;  /* 0x000000040014a802 */ /* 0x000fe40000000f00 */
[CC--:B----4-:R-:W-:Y:S01]  /*05a0*/  @!P1 IMAD.WIDE.U32 R16, R9.reuse, R26.reuse, c[0x0][0x180] ;  /* 0x0000600009109625 */ /* 0x0d0fe200078e001a */
[----:B------:R1:W4:Y:S03]  /*05b0*/  @!P5 LDG.E R4, [R28.64] ;  /* 0x000000041c04d981 */ /* 0x000326000c1e1900 */
[----:B------:R-:W-:Y:S01]  /*05c0*/  @!P1 IMAD.WIDE.U32 R18, R9, R26, c[0x0][0x188] ;  /* 0x0000620009129625 */ /* 0x000fe200078e001a */
[----:B------:R-:W-:Y:S01]  /*05d0*/  @!P3 MOV R23, 0x4 ;  /* 0x000000040017b802 */ /* 0x000fe20000000f00 */
[----:B------:R-:W-:Y:S01]  /*05e0*/  HFMA2.MMA R26, -RZ, RZ, 0, 0 ;  /* 0x00000000ff1a7435 */ /* 0x000fe200000001ff */
[----:B------:R1:W4:Y:S01]  /*05f0*/  @!P1 LDG.E R10, [R16.64] ;  /* 0x00000004100a9981 */ /* 0x000322000c1e1900 */
[----:B------:R-:W-:-:S02]  /*0600*/  IMAD.MOV.U32 R9, RZ, RZ, RZ ;  /* 0x000000ffff097224 */ /* 0x000fc400078e00ff */
[----:B0-----:R-:W-:Y:S01]  /*0610*/  @!P2 IMAD.WIDE.U32 R14, R21, R20, c[0x0][0x180] ;  /* 0x00006000150ea625 */ /* 0x001fe200078e0014 */
[----:B-1----:R-:W-:Y:S01]  /*0620*/  @!P0 MOV R28, 0x4 ;  /* 0x00000004001c8802 */ /* 0x002fe20000000f00 */
[----:B------:R0:W4:Y:S02]  /*0630*/  @!P1 LDG.E R5, [R18.64] ;  /* 0x0000000412059981 */ /* 0x000124000c1e1900 */
[----:B------:R-:W-:Y:S02]  /*0640*/  @!P0 IMAD.IADD R27, R0, 0x1, R27 ;  /* 0x00000001001b8824 */ /* 0x000fe400078e021b */
[----:B------:R-:W-:Y:S01]  /*0650*/  @!P4 IMAD.MOV.U32 R25, RZ, RZ, 0x4 ;  /* 0x00000004ff19c424 */ /* 0x000fe200078e00ff */
[----:B------:R1:W4:Y:S03]  /*0660*/  @!P2 LDG.E R9, [R14.64] ;  /* 0x000000040e09a981 */ /* 0x000326000c1e1900 */
[----:B------:R-:W-:-:S04]  /*0670*/  @!P4 IMAD.WIDE.U32 R16, R24, R25, c[0x0][0x180] ;  /* 0x000060001810c625 */ /* 0x000fc800078e0019 */
[CC--:B0-----:R-:W-:Y:S01]  /*0680*/  @!P0 IMAD.WIDE.U32 R18, R27.reuse, R28.reuse, c[0x0][0x180] ;  /* 0x000060001b128625 */ /* 0x0c1fe200078e001c */
[----:B------:R0:W4:Y:S03]  /*0690*/  @!P4 LDG.E R26, [R16.64] ;  /* 0x00000004101ac981 */ /* 0x000126000c1e1900 */
[----:B-1----:R-:W-:Y:S02]  /*06a0*/  @!P3 IMAD.WIDE.U32 R14, R22, R23, c[0x0][0x180] ;  /* 0x00006000160eb625 */ /* 0x002fe400078e0017 */
[----:B------:R-:W4:Y:S04]  /*06b0*/  @!P0 LDG.E R18, [R18.64] ;  /* 0x0000000412128981 */ /* 0x000f28000c1e1900 */
[----:B------:R1:W4:Y:S01]  /*06c0*/  @!P3 LDG.E R13, [R14.64] ;  /* 0x000000040e0db981 */ /* 0x000322000c1e1900 */
[----:B0-----:R-:W-:Y:S01]  /*06d0*/  @!P0 IMAD.WIDE.U32 R16, R27, R28, c[0x0][0x188] ;  /* 0x000062001b108625 */ /* 0x001fe200078e001c */
[----:B------:R-:W-:-:S03]  /*06e0*/  HFMA2.MMA R27, -RZ, RZ, 0, 0 ;  /* 0x00000000ff1b7435 */ /* 0x000fc600000001ff */
[----:B------:R-:W-:Y:S02]  /*06f0*/  IMAD.MOV.U32 R29, RZ, RZ, RZ ;  /* 0x000000ffff1d7224 */ /* 0x000fe400078e00ff */
[----:B------:R-:W-:Y:S01]  /*0700*/  @!P2 IMAD.WIDE.U32 R20, R21, R20, c[0x0][0x188] ;  /* 0x000062001514a625 */ /* 0x000fe200078e0014 */
[----:B-1----:R-:W-:-:S03]  /*0710*/  CS2R R14, SRZ ;  /* 0x00000000000e7805 */ /* 0x002fc6000001ff00 */
[----:B------:R-:W-:Y:S01]  /*0720*/  @!P3 IMAD.WIDE.U32 R22, R22, R23, c[0x0][0x188] ;  /* 0x000062001616b625 */ /* 0x000fe200078e0017 */
[----:B------:R0:W4:Y:S03]  /*0730*/  @!P2 LDG.E R29, [R20.64] ;  /* 0x00000004141da981 */ /* 0x000126000c1e1900 */
[----:B------:R-:W-:Y:S01]  /*0740*/  @!P4 IMAD.WIDE.U32 R24, R24, R25, c[0x0][0x188] ;  /* 0x000062001818c625 */ /* 0x000fe200078e0019 */
[----:B------:R-:W4:Y:S04]  /*0750*/  @!P3 LDG.E R15, [R22.64] ;  /* 0x00000004160fb981 */ /* 0x000f28000c1e1900 */
[----:B------:R-:W4:Y:S04]  /*0760*/  @!P4 LDG.E R14, [R24.64] ;  /* 0x00000004180ec981 */ /* 0x000f28000c1e1900 */
[----:B------:R-:W4:Y:S01]  /*0770*/  @!P0 LDG.E R27, [R16.64] ;  /* 0x00000004101b8981 */ /* 0x000f22000c1e1900 */
[----:B0-----:R-:W-:Y:S01]  /*0780*/  @!P6 MOV R21, 0x4 ;  /* 0x000000040015e802 */ /* 0x001fe20000000f00 */
[----:B------:R-:W-:-:S04]  /*0790*/  @!P6 IMAD.IADD R20, R0, 0x1, R7 ;  /* 0x000000010014e824 */ /* 0x000fc800078e0207 */
[----:B------:R-:W-:Y:S01]  /*07a0*/  @!P6 IMAD.WIDE.U32 R20, R20, R21, c[0x0][0x178] ;  /* 0x00005e001414e625 */ /* 0x000fe200078e0015 */
[----:B------:R-:W-:Y:S01]  /*07b0*/  BSSY B0, `(.L_x_2372) ;  /* 0x0000040000007945 */ /* 0x000fe20003800000 */
[----:B------:R-:W-:Y:S01]  /*07c0*/  BSSY B1, `(.L_x_2373) ;  /* 0x0000038000017945 */ /* 0x000fe20003800000 */
[----:B---3--:R-:W-:-:S13]  /*07d0*/  FSETP.GT.FTZ.AND P1, PT, R12, RZ, PT ;  /* 0x000000ff0c00720b */ /* 0x008fda0003f34000 */
[----:B--2---:R-:W-:-:S05]  /*07e0*/  @!P1 FMUL.FTZ R6, R6, c[0x0][0x168] ;  /* 0x00005a0006069a20 */ /* 0x004fca0000410000 */
[----:B------:R0:W-:Y:S01]  /*07f0*/  @!P6 STG.E [R20.64], R6 ;  /* 0x000000061400e986 */ /* 0x0001e2000c101904 */
[----:B-----5:R-:W-:Y:S02]  /*0800*/  FSETP.GT.FTZ.AND P2, PT, R11, RZ, PT ;  /* 0x000000ff0b00720b */ /* 0x020fe40003f54000 */
[----:B------:R-:W-:Y:S02]  /*0810*/  FSETP.GT.FTZ.AND P5, PT, R8, RZ, PT ;  /* 0x000000ff0800720b */ /* 0x000fe40003fb4000 */
[----:B------:R-:W-:-:S05]  /*0820*/  IADD3 R8, R7, 0x80, RZ ;  /* 0x0000008007087810 */ /* 0x000fca0007ffe0ff */
[----:B------:R-:W-:-:S04]  /*0830*/  @!P6 IMAD.MOV.U32 R7, RZ, RZ, R8 ;  /* 0x000000ffff07e224 */ /* 0x000fc800078e0008 */
[----:B------:R-:W-:Y:S01]  /*0840*/  @!P2 FMUL.FTZ R3, R3, c[0x0][0x168] ;  /* 0x00005a000303aa20 */ /* 0x000fe20000410000 */
[----:B----4-:R-:W-:Y:S01]  /*0850*/  FSETP.GT.FTZ.AND P1, PT, R10, RZ, PT ;  /* 0x000000ff0a00720b */ /* 0x010fe20003f34000 */
[----:B------:R-:W-:Y:S01]  /*0860*/  @!P5 FMUL.FTZ R4, R4, c[0x0][0x168] ;  /* 0x00005a000404da20 */ /* 0x000fe20000410000 */
[----:B------:R-:W-:Y:S02]  /*0870*/  ISETP.GE.AND P5, PT, R7, R2, PT ;  /* 0x000000020700720c */ /* 0x000fe40003fa6270 */
[----:B------:R-:W-:Y:S02]  /*0880*/  FSETP.GT.FTZ.AND P4, PT, R9, RZ, PT ;  /* 0x000000ff0900720b */ /* 0x000fe40003f94000 */
[----:B------:R-:W-:Y:S02]  /*0890*/  FSETP.GT.FTZ.AND P2, PT, R26, RZ, PT ;  /* 0x000000ff1a00720b */ /* 0x000fe40003f54000 */
[----:B------:R-:W-:Y:S02]  /*08a0*/  FSETP.GT.AND P0, PT, R18, RZ, !P0 ;  /* 0x000000ff1200720b */ /* 0x000fe40004704000 */
[----:B------:R-:W-:-:S03]  /*08b0*/  FSETP.GT.FTZ.AND P3, PT, R13, RZ, PT ;  /* 0x000000ff0d00720b */ /* 0x000fc60003f74000 */
[----:B------:R-:W-:-:S04]  /*08c0*/  @!P1 FMUL.FTZ R5, R5, c[0x0][0x168] ;  /* 0x00005a0005059a20 */ /* 0x000fc80000410000 */
[----:B------:R-:W-:-:S06]  /*08d0*/  @!P4 FMUL.FTZ R29, R29, c[0x0][0x168] ;  /* 0x00005a001d1dca20 */ /* 0x000fcc0000410000 */
[----:B------:R-:W-:Y:S02]  /*08e0*/  @!P3 FMUL.FTZ R15, R15, c[0x0][0x168] ;  /* 0x00005a000f0fba20 */ /* 0x000fe40000410000 */
[----:B------:R-:W-:Y:S02]  /*08f0*/  @!P2 FMUL.FTZ R14, R14, c[0x0][0x168] ;  /* 0x00005a000e0eaa20 */ /* 0x000fe40000410000 */
[----:B------:R-:W-:Y:S01]  /*0900*/  @!P0 FMUL.FTZ R27, R27, c[0x0][0x168] ;  /* 0x00005a001b1b8a20 */ /* 0x000fe20000410000 */
[----:B------:R-:W-:Y:S05]  /*0910*/  @P5 BRA `(.L_x_2374) ;  /* 0x000000c000005947 */ /* 0x000fea0003800000 */
[----:B0-----:R-:W-:Y:S01]  /*0920*/  IADD3 R8, R0, R7, RZ ;  /* 0x0000000700087210 */ /* 0x001fe20007ffe0ff */
[----:B------:R-:W-:Y:S01]  /*0930*/  IMAD.MOV.U32 R9, RZ, RZ, 0x4 ;  /* 0x00000004ff097424 */ /* 0x000fe200078e00ff */
[----:B------:R-:W-:-:S03]  /*0940*/  IADD3 R7, R7, 0x80, RZ ;  /* 0x0000008007077810 */ /* 0x000fc60007ffe0ff */
[----:B------:R-:W-:Y:S01]  /*0950*/  IMAD.WIDE.U32 R8, R8, R9, c[0x0][0x178] ;  /* 0x00005e0008087625 */ /* 0x000fe200078e0009 */
[----:B------:R-:W-:-:S04]  /*0960*/  ISETP.GE.AND P0, PT, R7, R2, PT ;  /* 0x000000020700720c */ /* 0x000fc80003f06270 */
[----:B------:R0:W-:Y:S09]  /*0970*/  STG.E [R8.64], R3 ;  /* 0x0000000308007986 */ /* 0x0001f2000c101904 */
[----:B------:R-:W-:Y:S05]  /*0980*/  @P0 BRA `(.L_x_2375) ;  /* 0x000000c000000947 */ /* 0x000fea0003800000 */
[----:B0-----:R-:W-:Y:S01]  /*0990*/  IADD3 R8, R0, R7, RZ ;  /* 0x0000000700087210 */ /* 0x001fe20007ffe0ff */
[----:B------:R-:W-:Y:S01]  /*09a0*/  IMAD.MOV.U32 R9, RZ, RZ, 0x4 ;  /* 0x00000004ff097424 */ /* 0x000fe200078e00ff */
[----:B------:R-:W-:-:S03]  /*09b0*/  IADD3 R7, R7, 0x80, RZ ;  /* 0x0000008007077810 */ /* 0x000fc60007ffe0ff */
[----:B------:R-:W-:-:S05]  /*09c0*/  IMAD.WIDE.U32 R8, R8, R9, c[0x0][0x178] ;  /* 0x00005e0008087625 */ /* 0x000fca00078e0009 */
[----:B------:R0:W-:Y:S02]  /*09d0*/  STG.E [R8.64], R4 ;  /* 0x0000000408007986 */ /* 0x0001e4000c101904 */
.L_x_2374:
[----:B0-----:R-:W-:-:S13]  /*09e0*/  ISETP.GE.AND P0, PT, R7, R2, PT ;  /* 0x000000020700720c */ /* 0x001fda0003f06270 */
[----:B------:R-:W-:Y:S05]  /*09f0*/  @P0 BRA `(.L_x_2376) ;  /* 0x000000c000000947 */ /* 0x000fea0003800000 */
[----:B------:R-:W-:Y:S01]  /*0a00*/  IADD3 R8, R0, R7, RZ ;  /* 0x0000000700087210 */ /* 0x000fe20007ffe0ff */
[----:B------:R-:W-:Y:S01]  /*0a10*/  IMAD.MOV.U32 R9, RZ, RZ, 0x4 ;  /* 0x00000004ff097424 */ /* 0x000fe200078e00ff */
[----:B------:R-:W-:-:S03]  /*0a20*/  IADD3 R7, R7, 0x80, RZ ;  /* 0x0000008007077810 */ /* 0x000fc60007ffe0ff */
[----:B------:R-:W-:-:S05]  /*0a30*/  IMAD.WIDE.U32 R8, R8, R9, c[0x0][0x178] ;  /* 0x00005e0008087625 */ /* 0x000fca00078e0009 */
[----:B------:R0:W-:Y:S02]  /*0a40*/  STG.E [R8.64], R5 ;  /* 0x0000000508007986 */ /* 0x0001e4000c101904 */
.L_x_2375:
[----:B------:R-:W-:-:S13]  /*0a50*/  ISETP.GE.AND P0, PT, R7, R2, PT ;  /* 0x000000020700720c */ /* 0x000fda0003f06270 */
[----:B------:R-:W-:Y:S05]  /*0a60*/  @P0 BRA `(.L_x_2377) ;  /* 0x000000d000000947 */ /* 0x000fea0003800000 */
[----:B------:R-:W-:Y:S01]  /*0a70*/  IADD3 R4, R0, R7, RZ ;  /* 0x0000000700047210 */ /* 0x000fe20007ffe0ff */
[----:B0-----:R-:W-:Y:S01]  /*0a80*/  IMAD.MOV.U32 R5, RZ, RZ, 0x4 ;  /* 0x00000004ff057424 */ /* 0x001fe200078e00ff */
[----:B------:R-:W-:-:S03]  /*0a90*/  IADD3 R7, R7, 0x80, RZ ;  /* 0x0000008007077810 */ /* 0x000fc60007ffe0ff */
[----:B------:R-:W-:-:S05]  /*0aa0*/  IMAD.WIDE.U32 R4, R4, R5, c[0x0][0x178] ;  /* 0x00005e0004047625 */ /* 0x000fca00078e0005 */
[----:B------:R0:W-:Y:S02]  /*0ab0*/  STG.E [R4.64], R29 ;  /* 0x0000001d04007986 */ /* 0x0001e4000c101904 */
.L_x_2376:
[----:B------:R-:W-:-:S13]  /*0ac0*/  ISETP.GE.AND P0, PT, R7, R2, PT ;  /* 0x000000020700720c */ /* 0x000fda0003f06270 */
[----:B------:R-:W-:Y:S01]  /*0ad0*/  @P0 BREAK B1 ;  /* 0x0000000000010942 */ /* 0x000fe20003800000 */
[----:B------:R-:W-:Y:S05]  /*0ae0*/  @P0 BRA `(.L_x_2378) ;  /* 0x000000c000000947 */ /* 0x000fea0003800000 */
[----:B0-----:R-:W-:Y:S01]  /*0af0*/  IADD3 R4, R0, R7, RZ ;  /* 0x0000000700047210 */ /* 0x001fe20007ffe0ff */
[----:B------:R-:W-:Y:S01]  /*0b00*/  IMAD.MOV.U32 R5, RZ, RZ, 0x4 ;  /* 0x00000004ff057424 */ /* 0x000fe200078e00ff */
[----:B------:R-:W-:-:S03]  /*0b10*/  IADD3 R7, R7, 0x80, RZ ;  /* 0x0000008007077810 */ /* 0x000fc60007ffe0ff */
[----:B------:R-:W-:-:S05]  /*0b20*/  IMAD.WIDE.U32 R4, R4, R5, c[0x0][0x178] ;  /* 0x00005e0004047625 */ /* 0x000fca00078e0005 */
[----:B------:R0:W-:Y:S02]  /*0b30*/  STG.E [R4.64], R15 ;  /* 0x0000000f04007986 */ /* 0x0001e4000c101904 */
.L_x_2377:
[----:B------:R-:W-:Y:S05]  /*0b40*/  BSYNC B1 ;  /* 0x0000000000017941 */ /* 0x000fea0003800000 */
.L_x_2373:
[----:B------:R-:W-:-:S13]  /*0b50*/  ISETP.GE.AND P0, PT, R7, R2, PT ;  /* 0x000000020700720c */ /* 0x000fda0003f06270 */
[----:B0-----:R-:W-:Y:S01]  /*0b60*/  @!P0 IADD3 R4, R0, R7, RZ ;  /* 0x0000000700048210 */ /* 0x001fe20007ffe0ff */
[----:B------:R-:W-:Y:S01]  /*0b70*/  @!P0 IMAD.MOV.U32 R5, RZ, RZ, 0x4 ;  /* 0x00000004ff058424 */ /* 0x000fe200078e00ff */
[----:B------:R-:W-:-:S03]  /*0b80*/  @!P0 IADD3 R7, R7, 0x80, RZ ;  /* 0x0000008007078810 */ /* 0x000fc60007ffe0ff */
[----:B------:R-:W-:-:S05]  /*0b90*/  @!P0 IMAD.WIDE.U32 R4, R4, R5, c[0x0][0x178] ;  /* 0x00005e0004048625 */ /* 0x000fca00078e0005 */
[----:B------:R0:W-:Y:S02]  /*0ba0*/  @!P0 STG.E [R4.64], R14 ;  /* 0x0000000e04008986 */ /* 0x0001e4000c101904 */
.L_x_2378:
[----:B------:R-:W-:Y:S05]  /*0bb0*/  BSYNC B0 ;  /* 0x0000000000007941 */ /* 0x000fea0003800000 */
.L_x_2372:
[----:B------:R-:W-:Y:S01]  /*0bc0*/  WARPSYNC 0xffffffff ;  /* 0xffffffff00007948 */ /* 0x000fe20003800000 */
[----:B------:R-:W-:-:S13]  /*0bd0*/  ISETP.GE.AND P0, PT, R7, R2, PT ;  /* 0x000000020700720c */ /* 0x000fda0003f06270 */
[----:B------:R-:W-:Y:S05]  /*0be0*/  @P0 EXIT ;  /* 0x000000000000094d */ /* 0x000fea0003800000 */
[----:B------:R-:W-:Y:S01]  /*0bf0*/  HFMA2.MMA R3, -RZ, RZ, 0, 2.384185791015625e-07 ;  /* 0x00000004ff037435 */ /* 0x000fe200000001ff */
[----:B------:R-:W-:-:S09]  /*0c00*/  IADD3 R2, R0, R7, RZ ;  /* 0x0000000700027210 */ /* 0x000fd20007ffe0ff */
[----:B------:R-:W-:-:S05]  /*0c10*/  IMAD.WIDE.U32 R2, R2, R3, c[0x0][0x178] ;  /* 0x00005e0002027625 */ /* 0x000fca00078e0003 */
[----:B------:R-:W-:Y:S01]  /*0c20*/  STG.E [R2.64], R27 ;  /* 0x0000001b02007986 */ /* 0x000fe2000c101904 */
[----:B------:R-:W-:Y:S05]  /*0c30*/  EXIT ;  /* 0x000000000000794d */ /* 0x000fea0003800000 */
.L_x_2379:
        /* <DEDUP_REMOVED lines=12> */
.L_x_5456:


//--------------------- .text._ZN2at6native29vectorized_elementwise_kernelILi4EZZZNS0_66_GLOBAL__N__d53a5ca4_28_ActivationLeakyReluKernel_cu_9e10b42f_310526leaky_relu_backward_kernelERNS_18TensorIteratorBaseERKN3c106ScalarEENKUlvE_clEvENKUlvE0_clEvEUlffE_St5arrayIPcLm3EEEEviT0_T1_ --------------------------
	.section	.text._ZN2at6native29vectorized_elementwise_kernelILi4EZZZNS0_66_GLOBAL__N__d53a5ca4_28_ActivationLeakyReluKernel_cu_9e10b42f_310526leaky_relu_backward_kernelERNS_18TensorIteratorBaseERKN3c106ScalarEENKUlvE_clEvENKUlvE0_clEvEUlffE_St5arrayIPcLm3EEEEviT0_T1_,"ax",@progbits
	.sectioninfo	@"SHI_REGISTERS=32"
	.align	128
        .global         _ZN2at6native29vectorized_elementwise_kernelILi4EZZZNS0_66_GLOBAL__N__d53a5ca4_28_ActivationLeakyReluKernel_cu_9e10b42f_310526leaky_relu_backward_kernelERNS_18TensorIteratorBaseERKN3c106ScalarEENKUlvE_clEvENKUlvE0_clEvEUlffE_St5arrayIPcLm3EEEEviT0_T1_
        .type           _ZN2at6native29vectorized_elementwise_kernelILi4EZZZNS0_66_GLOBAL__N__d53a5ca4_28_ActivationLeakyReluKernel_cu_9e10b42f_310526leaky_relu_backward_kernelERNS_18TensorIteratorBaseERKN3c106ScalarEENKUlvE_clEvENKUlvE0_clEvEUlffE_St5arrayIPcLm3EEEEviT0_T1_,@function
        .size           _ZN2at6native29vectorized_elementwise_kernelILi4EZZZNS0_66_GLOBAL__N__d53a5ca4_28_ActivationLeakyReluKernel_cu_9e10b42f_310526leaky_relu_backward_kernelERNS_18TensorIteratorBaseERKN3c106ScalarEENKUlvE_clEvENKUlvE0_clEvEUlffE_St5arrayIPcLm3EEEEviT0_T1_,(.L_x_5457 - _ZN2at6native29vectorized_elementwise_kernelILi4EZZZNS0_66_GLOBAL__N__d53a5ca4_28_ActivationLeakyReluKernel_cu_9e10b42f_310526leaky_relu_backward_kernelERNS_18TensorIteratorBaseERKN3c106ScalarEENKUlvE_clEvENKUlvE0_clEvEUlffE_St5arrayIPcLm3EEEEviT0_T1_)
        .other          _ZN2at6native29vectorized_elementwise_kernelILi4EZZZNS0_66_GLOBAL__N__d53a5ca4_28_ActivationLeakyReluKernel_cu_9e10b42f_310526leaky_relu_backward_kernelERNS_18TensorIteratorBaseERKN3c106ScalarEENKUlvE_clEvENKUlvE0_clEvEUlffE_St5arrayIPcLm3EEEEviT0_T1_,@"STO_CUDA_ENTRY STV_DEFAULT"
_ZN2at6native29vectorized_elementwise_kernelILi4EZZZNS0_66_GLOBAL__N__d53a5ca4_28_ActivationLeakyReluKernel_cu_9e10b42f_310526leaky_relu_backward_kernelERNS_18TensorIteratorBaseERKN3c106ScalarEENKUlvE_clEvENKUlvE0_clEvEUlffE_St5arrayIPcLm3EEEEviT0_T1_:
.text._ZN2at6native29vectorized_elementwise_kernelILi4EZZZNS0_66_GLOBAL__N__d53a5ca4_28_ActivationLeakyReluKernel_cu_9e10b42f_310526leaky_relu_backward_kernelERNS_18TensorIteratorBaseERKN3c106ScalarEENKUlvE_clEvENKUlvE0_clEvEUlffE_St5arrayIPcLm3EEEEviT0_T1_:
        /* <DEDUP_REMOVED lines=12> */
[----:B------:R0:W2:Y:S01]  /*00c0*/  LDG.E.128 R16, [R2.64] ;  /* 0x0000000402107981 */ /* 0x0000a2000c1e1d00 */
[----:B------:R-:W-:-:S03]  /*00d0*/  IMAD.WIDE.U32 R20, R23, 0x10, R4 ;  /* 0x0000001017147825 */ /* 0x000fc600078e0004 */
[----:B------:R0:W3:Y:S04]  /*00e0*/  LDG.E.128 R12, [R2.64+0x800] ;  /* 0x00080004020c7981 */ /* 0x0000e8000c1e1d00 */
[----:B------:R-:W4:Y:S04]  /*00f0*/  LDG.E.128 R4, [R20.64] ;  /* 0x0000000414047981 */ /* 0x000f28000c1e1d00 */
[----:B------:R-:W5:Y:S01]  /*0100*/  LDG.E.128 R8, [R20.64+0x800] ;  /* 0x0008000414087981 */ /* 0x000f62000c1e1d00 */
[----:B0-----:R-:W-:-:S06]  /*0110*/  IMAD.WIDE.U32 R2, R0, R25, c[0x0][0x178] ;  /* 0x00005e0000027625 */ /* 0x001fcc00078e0019 */
[----:B------:R-:W-:Y:S01]  /*0120*/  IMAD.WIDE R2, R23, 0x10, R2 ;  /* 0x0000001017027825 */ /* 0x000fe200078e0202 */
[----:B--2---:R-:W-:Y:S02]  /*0130*/  FSETP.GT.FTZ.AND P6, PT, R19, RZ, PT ;  /* 0x000000ff1300720b */ /* 0x004fe40003fd4000 */
[----:B------:R-:W-:Y:S02]  /*0140*/  FSETP.GT.FTZ.AND P3, PT, R16, RZ, PT ;  /* 0x000000ff1000720b */ /* 0x000fe40003f74000 */
[----:B------:R-:W-:Y:S02]  /*0150*/  FSETP.GT.FTZ.AND P4, PT, R17, RZ, PT ;  /* 0x000000ff1100720b */ /* 0x000fe40003f94000 */
[----:B------:R-:W-:Y:S02]  /*0160*/  FSETP.GT.FTZ.AND P5, PT, R18, RZ, PT ;  /* 0x000000ff1200720b */ /* 0x000fe40003fb4000 */
[----:B---3--:R-:W-:Y:S02]  /*0170*/  FSETP.GT.FTZ.AND P0, PT, R12, RZ, PT ;  /* 0x000000ff0c00720b */ /* 0x008fe40003f14000 */
[----:B------:R-:W-:-:S02]  /*0180*/  FSETP.GT.FTZ.AND P1, PT, R14, RZ, PT ;  /* 0x000000ff0e00720b */ /* 0x000fc40003f34000 */
[----:B------:R-:W-:Y:S01]  /*0190*/  FSETP.GT.FTZ.AND P2, PT, R15, RZ, PT ;  /* 0x000000ff0f00720b */ /* 0x000fe20003f54000 */
[----:B----4-:R-:W-:Y:S01]  /*01a0*/  @!P6 FMUL.FTZ R7, R7, c[0x0][0x168] ;  /* 0x00005a000707ea20 */ /* 0x010fe20000410000 */
[----:B------:R-:W-:Y:S01]  /*01b0*/  FSETP.GT.FTZ.AND P6, PT, R13, RZ, PT ;  /* 0x000000ff0d00720b */ /* 0x000fe20003fd4000 */
[----:B------:R-:W-:Y:S02]  /*01c0*/  @!P3 FMUL.FTZ R4, R4, c[0x0][0x168] ;  /* 0x00005a000404ba20 */ /* 0x000fe40000410000 */
[----:B------:R-:W-:Y:S02]  /*01d0*/  @!P4 FMUL.FTZ R5, R5, c[0x0][0x168] ;  /* 0x00005a000505ca20 */ /* 0x000fe40000410000 */
[----:B------:R-:W-:Y:S02]  /*01e0*/  @!P5 FMUL.FTZ R6, R6, c[0x0][0x168] ;  /* 0x00005a000606da20 */ /* 0x000fe40000410000 */
[----:B-----5:R-:W-:Y:S02]  /*01f0*/  @!P0 FMUL.FTZ R8, R8, c[0x0][0x168] ;  /* 0x00005a0008088a20 */ /* 0x020fe40000410000 */
[----:B------:R-:W-:Y:S01]  /*0200*/  @!P1 FMUL.FTZ R10, R10, c[0x0][0x168] ;  /* 0x00005a000a0a9a20 */ /* 0x000fe20000410000 */
[----:B------:R-:W-:Y:S01]  /*0210*/  STG.E.128 [R2.64], R4 ;  /* 0x0000000402007986 */ /* 0x000fe2000c101d04 */
[----:B------:R-:W-:-:S02]  /*0220*/  @!P2 FMUL.FTZ R11, R11, c[0x0][0x168] ;  /* 0x00005a000b0baa20 */ /* 0x000fc40000410000 */
[----:B------:R-:W-:-:S05]  /*0230*/  @!P6 FMUL.FTZ R9, R9, c[0x0][0x168] ;  /* 0x00005a000909ea20 */ /* 0x000fca0000410000 */
[----:B------:R-:W-:Y:S01]  /*0240*/  STG.E.128 [R2.64+0x800], R8 ;  /* 0x0008000802007986 */ /* 0x000fe2000c101d04 */
[----:B------:R-:W-:Y:S05]  /*0250*/  EXIT ;  /* 0x000000000000794d */ /* 0x000fea0003800000 */
.L_x_2380:
        /* <DEDUP_REMOVED lines=114> */
.L_x_2383:
[----:B0-----:R-:W-:-:S13]  /*0980*/  ISETP.GE.AND P0, PT, R7, R2, PT ;  /* 0x000000020700720c */ /* 0x001fda0003f06270 */
[----:B------:R-:W-:Y:S05]  /*0990*/  @P0 BRA `(.L_x_2385) ;  /* 0x000000c000000947 */ /* 0x000fea0003800000 */
[----:B------:R-:W-:Y:S01]  /*09a0*/  IADD3 R8, R0, R7, RZ ;  /* 0x0000000700087210 */ /* 0x000fe20007ffe0ff */
[----:B------:R-:W-:Y:S01]  /*09b0*/  IMAD.MOV.U32 R9, RZ, RZ, 0x4 ;  /* 0x00000004ff097424 */ /* 0x000fe200078e00ff */
[----:B------:R-:W-:-:S03]  /*09c0*/  IADD3 R7, R7, 0x80, RZ ;  /* 0x0000008007077810 */ /* 0x000fc60007ffe0ff */
[----:B------:R-:W-:-:S05]  /*09d0*/  IMAD.WIDE.U32 R8, R8, R9, c[0x0][0x178] ;  /* 0x00005e0008087625 */ /* 0x000fca00078e0009 */
[----:B------:R0:W-:Y:S02]  /*09e0*/  STG.E [R8.64], R5 ;  /* 0x0000000508007986 */ /* 0x0001e4000c101904 */
.L_x_2384:
[----:B------:R-:W-:-:S13]  /*09f0*/  ISETP.GE.AND P0, PT, R7, R2, PT ;  /* 0x000000020700720c */ /* 0x000fda0003f06270 */
[----:B------:R-:W-:Y:S05]  /*0a00*/  @P0 BRA `(.L_x_2386) ;  /* 0x000000d000000947 */ /* 0x000fea0003800000 */
[----:B------:R-:W-:Y:S01]  /*0a10*/  IADD3 R4, R0, R7, RZ ;  /* 0x0000000700047210 */ /* 0x000fe20007ffe0ff */
[----:B0-----:R-:W-:Y:S01]  /*0a20*/  IMAD.MOV.U32 R5, RZ, RZ, 0x4 ;  /* 0x00000004ff057424 */ /* 0x001fe200078e00ff */
[----:B------:R-:W-:-:S03]  /*0a30*/  IADD3 R7, R7, 0x80, RZ ;  /* 0x0000008007077810 */ /* 0x000fc60007ffe0ff */
[----:B------:R-:W-:-:S05]  /*0a40*/  IMAD.WIDE.U32 R4, R4, R5, c[0x0][0x178] ;  /* 0x00005e0004047625 */ /* 0x000fca00078e0005 */
[----:B------:R0:W-:Y:S02]  /*0a50*/  STG.E [R4.64], R29 ;  /* 0x0000001d04007986 */ /* 0x0001e4000c101904 */
.L_x_2385:
        /* <DEDUP_REMOVED lines=8> */
.L_x_2386:
[----:B------:R-:W-:Y:S05]  /*0ae0*/  BSYNC B1 ;  /* 0x0000000000017941 */ /* 0x000fea0003800000 */
.L_x_2382:
[----:B------:R-:W-:-:S13]  /*0af0*/  ISETP.GE.AND P0, PT, R7, R2, PT ;  /* 0x000000020700720c */ /* 0x000fda0003f06270 */
[----:B0-----:R-:W-:Y:S01]  /*0b00*/  @!P0 IADD3 R4, R0, R7, RZ ;  /* 0x0000000700048210 */ /* 0x001fe20007ffe0ff */
[----:B------:R-:W-:Y:S01]  /*0b10*/  @!P0 IMAD.MOV.U32 R5, RZ, RZ, 0x4 ;  /* 0x00000004ff058424 */ /* 0x000fe200078e00ff */
[----:B------:R-:W-:-:S03]  /*0b20*/  @!P0 IADD3 R7, R7, 0x80, RZ ;  /* 0x0000008007078810 */ /* 0x000fc60007ffe0ff */
[----:B------:R-:W-:-:S05]  /*0b30*/  @!P0 IMAD.WIDE.U32 R4, R4, R5, c[0x0][0x178] ;  /* 0x00005e0004048625 */ /* 0x000fca00078e0005 */
[----:B------:R0:W-:Y:S02]  /*0b40*/  @!P0 STG.E [R4.64], R14 ;  /* 0x0000000e04008986 */ /* 0x0001e4000c101904 */
.L_x_2387:
[----:B------:R-:W-:Y:S05]  /*0b50*/  BSYNC B0 ;  /* 0x0000000000007941 */ /* 0x000fea0003800000 */
.L_x_2381:
        /* <DEDUP_REMOVED lines=8> */
.L_x_2388:
        /* <DEDUP_REMOVED lines=10> */
.L_x_5457:


//--------------------- .text._ZN2at6native29vectorized_elementwise_kernelILi8EZZZNS0_66_GLOBAL__N__d53a5ca4_28_ActivationLeakyReluKernel_cu_9e10b42f_310526leaky_relu_backward_kernelERNS_18TensorIteratorBaseERKN3c106ScalarEENKUlvE_clEvENKUlvE0_clEvEUlffE_St5arrayIPcLm3EEEEviT0_T1_ --------------------------
	.section	.text._ZN2at6native29vectorized_elementwise_kernelILi8EZZZNS0_66_GLOBAL__N__d53a5ca4_28_ActivationLeakyReluKernel_cu_9e10b42f_310526leaky_relu_backward_kernelERNS_18TensorIteratorBaseERKN3c106ScalarEENKUlvE_clEvENKUlvE0_clEvEUlffE_St5arrayIPcLm3EEEEviT0_T1_,"ax",@progbits
	.sectioninfo	@"SHI_REGISTERS=4"
	.align	128
        .global         _ZN2at6native29vectorized_elementwise_kernelILi8EZZZNS0_66_GLOBAL__N__d53a5ca4_28_ActivationLeakyReluKernel_cu_9e10b42f_310526leaky_relu_backward_kernelERNS_18TensorIteratorBaseERKN3c106ScalarEENKUlvE_clEvENKUlvE0_clEvEUlffE_St5arrayIPcLm3EEEEviT0_T1_
        .type           _ZN2at6native29vectorized_elementwise_kernelILi8EZZZNS0_66_GLOBAL__N__d53a5ca4_28_ActivationLeakyReluKernel_cu_9e10b42f_310526leaky_relu_backward_kernelERNS_18TensorIteratorBaseERKN3c106ScalarEENKUlvE_clEvENKUlvE0_clEvEUlffE_St5arrayIPcLm3EEEEviT0_T1_,@function
        .size           _ZN2at6native29vectorized_elementwise_kernelILi8EZZZNS0_66_GLOBAL__N__d53a5ca4_28_ActivationLeakyReluKernel_cu_9e10b42f_310526leaky_relu_backward_kernelERNS_18TensorIteratorBaseERKN3c106ScalarEENKUlvE_clEvENKUlvE0_clEvEUlffE_St5arrayIPcLm3EEEEviT0_T1_,(.L_x_5458 - _ZN2at6native29vectorized_elementwise_kernelILi8EZZZNS0_66_GLOBAL__N__d53a5ca4_28_ActivationLeakyReluKernel_cu_9e10b42f_310526leaky_relu_backward_kernelERNS_18TensorIteratorBaseERKN3c106ScalarEENKUlvE_clEvENKUlvE0_clEvEUlffE_St5arrayIPcLm3EEEEviT0_T1_)
        .other          _ZN2at6native29vectorized_elementwise_kernelILi8EZZZNS0_66_GLOBAL__N__d53a5ca4_28_ActivationLeakyReluKernel_cu_9e10b42f_310526leaky_relu_backward_kernelERNS_18TensorIteratorBaseERKN3c106ScalarEENKUlvE_clEvENKUlvE0_clEvEUlffE_St5arrayIPcLm3EEEEviT0_T1_,@"STO_CUDA_ENTRY STV_DEFAULT"
_ZN2at6native29vectorized_elementwise_kernelILi8EZZZNS0_66_GLOBAL__N__d53a5ca4_28_ActivationLeakyReluKernel_cu_9e10b42f_310526leaky_relu_backward_kernelERNS_18TensorIteratorBaseERKN3c106ScalarEENKUlvE_clEvENKUlvE0_clEvEUlffE_St5arrayIPcLm3EEEEviT0_T1_:
.text._ZN2at6native29vectorized_elementwise_kernelILi8EZZZNS0_66_GLOBAL__N__d53a5ca4_28_ActivationLeakyReluKernel_cu_9e10b42f_310526leaky_relu_backward_kernelERNS_18TensorIteratorBaseERKN3c106ScalarEENKUlvE_clEvENKUlvE0_clEvEUlffE_St5arrayIPcLm3EEEEviT0_T1_:
[----:B------:R-:W-:Y:S02]  /*0000*/  MOV R1, c[0x0][0x28] ;  /* 0x00000a0000017a02 */ /* 0x000fe40000000f00 */
[----:B------:R-:W-:Y:S05]  /*0010*/  EXIT ;  /* 0x000000000000794d */ /* 0x000fea0003800000 */
.L_x_2389:
        /* <DEDUP_REMOVED lines=14> */
.L_x_5458:


//--------------------- .text._ZN2at6native18elementwise_kernelILi128ELi4EZNS0_15gpu_kernel_implIZZZNS0_66_GLOBAL__N__d53a5ca4_28_ActivationLeakyReluKernel_cu_9e10b42f_310526leaky_relu_backward_kernelERNS_18TensorIteratorBaseERKN3c106ScalarEENKUlvE_clEvENKUlvE_clEvEUlddE_EEvS5_RKT_EUliE_EEviT1_ --------------------------
	.section	.text._ZN2at6native18elementwise_kernelILi128ELi4EZNS0_15gpu_kernel_implIZZZNS0_66_GLOBAL__N__d53a5ca4_28_ActivationLeakyReluKernel_cu_9e10b42f_310526leaky_relu_backward_kernelERNS_18TensorIteratorBaseERKN3c106ScalarEENKUlvE_clEvENKUlvE_clEvEUlddE_EEvS5_RKT_EUliE_EEviT1_,"ax",@progbits
	.sectioninfo	@"SHI_REGISTERS=28"
	.align	128
        .global         _ZN2at6native18elementwise_kernelILi128ELi4EZNS0_15gpu_kernel_implIZZZNS0_66_GLOBAL__N__d53a5ca4_28_ActivationLeakyReluKernel_cu_9e10b42f_310526leaky_relu_backward_kernelERNS_18TensorIteratorBaseERKN3c106ScalarEENKUlvE_clEvENKUlvE_clEvEUlddE_EEvS5_RKT_EUliE_EEviT1_
        .type           _ZN2at6native18elementwise_kernelILi128ELi4EZNS0_15gpu_kernel_implIZZZNS0_66_GLOBAL__N__d53a5ca4_28_ActivationLeakyReluKernel_cu_9e10b42f_310526leaky_relu_backward_kernelERNS_18TensorIteratorBaseERKN3c106ScalarEENKUlvE_clEvENKUlvE_clEvEUlddE_EEvS5_RKT_EUliE_EEviT1_,@function
        .size           _ZN2at6native18elementwise_kernelILi128ELi4EZNS0_15gpu_kernel_implIZZZNS0_66_GLOBAL__N__d53a5ca4_28_ActivationLeakyReluKernel_cu_9e10b42f_310526leaky_relu_backward_kernelERNS_18TensorIteratorBaseERKN3c106ScalarEENKUlvE_clEvENKUlvE_clEvEUlddE_EEvS5_RKT_EUliE_EEviT1_,(.L_x_5459 - _ZN2at6native18elementwise_kernelILi128ELi4EZNS0_15gpu_kernel_implIZZZNS0_66_GLOBAL__N__d53a5ca4_28_ActivationLeakyReluKernel_cu_9e10b42f_310526leaky_relu_backward_kernelERNS_18TensorIteratorBaseERKN3c106ScalarEENKUlvE_clEvENKUlvE_clEvEUlddE_EEvS5_RKT_EUliE_EEviT1_)
        .other          _ZN2at6native18elementwise_kernelILi128ELi4EZNS0_15gpu_kernel_implIZZZNS0_66_GLOBAL__N__d53a5ca4_28_ActivationLeakyReluKernel_cu_9e10b42f_310526leaky_relu_backward_kernelERNS_18TensorIteratorBaseERKN3c106ScalarEENKUlvE_clEvENKUlvE_clEvEUlddE_EEvS5_RKT_EUliE_EEviT1_,@"STO_CUDA_ENTRY STV_DEFAULT"
_ZN2at6native18elementwise_kernelILi128ELi4EZNS0_15gpu_kernel_implIZZZNS0_66_GLOBAL__N__d53a5ca4_28_ActivationLeakyReluKernel_cu_9e10b42f_310526leaky_relu_backward_kernelERNS_18TensorIteratorBaseERKN3c106ScalarEENKUlvE_clEvENKUlvE_clEvEUlddE_EEvS5_RKT_EUliE_EEviT1_:
.text._ZN2at6native18elementwise_kernelILi128ELi4EZNS0_15gpu_kernel_implIZZZNS0_66_GLOBAL__N__d53a5ca4_28_ActivationLeakyReluKernel_cu_9e10b42f_310526leaky_relu_backward_kernelERNS_18TensorIteratorBaseERKN3c106ScalarEENKUlvE_clEvENKUlvE_clEvEUlddE_EEvS5_RKT_EUliE_EEviT1_:
        /* <DEDUP_REMOVED lines=14> */
[----:B------:R-:W-:Y:S02]  /*00e0*/  IMAD.MOV.U32 R3, RZ, RZ, R23 ;  /* 0x000000ffff037224 */ /* 0x000fe400078e0017 */
        /* <DEDUP_REMOVED lines=249> */
.L_x_2392:
        /* <DEDUP_REMOVED lines=17> */
[----:B--2---:R0:W1:Y:S01]  /*1190*/  I2F.F64.S16 R18, R2 ;  /* 0x0000000200127312 */ /* 0x0040620000101c00 */
[----:B------:R-:W-:Y:S05]  /*11a0*/  BRA `(.L_x_2398) ;  /* 0x00000e2000007947 */ /* 0x000fea0003800000 */
.L_x_2396:
[----:B------:R-:W2:Y:S02]  /*11b0*/  LDG.E.U8 R2, [R2.64] ;  /* 0x0000002402027981 */ /* 0x000ea4000c1e1100 */
[----:B--2---:R0:W1:Y:S01]  /*11c0*/  I2F.F64.U16 R18, R2 ;  /* 0x0000000200127312 */ /* 0x0040620000101800 */
[----:B------:R-:W-:Y:S05]  /*11d0*/  BRA `(.L_x_2398) ;  /* 0x00000df000007947 */ /* 0x000fea0003800000 */
.L_x_2395:
[----:B------:R-:W-:-:S13]  /*11e0*/  ISETP.NE.AND P0, PT, R4, 0x2, PT ;  /* 0x000000020400780c */ /* 0x000fda0003f05270 */
[----:B------:R-:W-:Y:S05]  /*11f0*/  @!P0 BRA `(.L_x_2399) ;  /* 0x000000a000008947 */ /* 0x000fea0003800000 */
[----:B------:R-:W-:-:S13]  /*1200*/  ISETP.NE.AND P0, PT, R4, 0x3, PT ;  /* 0x000000030400780c */ /* 0x000fda0003f05270 */
[----:B------:R-:W-:Y:S05]  /*1210*/  @!P0 BRA `(.L_x_2400) ;  /* 0x0000005000008947 */ /* 0x000fea0003800000 */
[----:B------:R-:W-:-:S13]  /*1220*/  ISETP.NE.AND P0, PT, R4, 0x4, PT ;  /* 0x000000040400780c */ /* 0x000fda0003f05270 */
[----:B------:R-:W-:Y:S05]  /*1230*/  @P0 BRA `(.L_x_2397) ;  /* 0x00000bf000000947 */ /* 0x000fea0003800000 */
[----:B------:R-:W2:Y:S02]  /*1240*/  LDG.E.64 R18, [R2.64] ;  /* 0x0000002402127981 */ /* 0x000ea4000c1e1b00 */
[----:B--2---:R-:W0:Y:S01]  /*1250*/  I2F.F64.S64 R18, R18 ;  /* 0x0000001200127312 */ /* 0x004e220000301c00 */
[----:B------:R-:W-:Y:S05]  /*1260*/  BRA `(.L_x_2398) ;  /* 0x00000d6000007947 */ /* 0x000fea0003800000 */
.L_x_2400:
[----:B------:R-:W2:Y:S02]  /*1270*/  LDG.E R2, [R2.64] ;  /* 0x0000002402027981 */ /* 0x000ea4000c1e1900 */
[----:B--2---:R0:W1:Y:S01]  /*1280*/  I2F.F64 R18, R2 ;  /* 0x0000000200127312 */ /* 0x0040620000201c00 */
[----:B------:R-:W-:Y:S05]  /*1290*/  BRA `(.L_x_2398) ;  /* 0x00000d3000007947 */ /* 0x000fea0003800000 */
.L_x_2399:
[----:B------:R-:W2:Y:S02]  /*12a0*/  LDG.E.U16 R2, [R2.64] ;  /* 0x0000002402027981 */ /* 0x000ea4000c1e1500 */
[----:B--2---:R0:W1:Y:S01]  /*12b0*/  I2F.F64.S16 R18, R2 ;  /* 0x0000000200127312 */ /* 0x0040620000101c00 */
[----:B------:R-:W-:Y:S05]  /*12c0*/  BRA `(.L_x_2398) ;  /* 0x00000d0000007947 */ /* 0x000fea0003800000 */
.L_x_2394:
[----:B------:R-:W-:-:S13]  /*12d0*/  ISETP.GT.AND P0, PT, R4, 0x6, PT ;  /* 0x000000060400780c */ /* 0x000fda0003f04270 */
[----:B------:R-:W-:Y:S05]  /*12e0*/  @P0 BRA `(.L_x_2401) ;  /* 0x000000d000000947 */ /* 0x000fea0003800000 */
[----:B------:R-:W-:-:S13]  /*12f0*/  ISETP.NE.AND P0, PT, R4, 0x5, PT ;  /* 0x000000050400780c */ /* 0x000fda0003f05270 */
[----:B------:R-:W-:Y:S05]  /*1300*/  @!P0 BRA `(.L_x_2402) ;  /* 0x0000006000008947 */ /* 0x000fea0003800000 */
[----:B------:R-:W-:-:S13]  /*1310*/  ISETP.NE.AND P0, PT, R4, 0x6, PT ;  /* 0x000000060400780c */ /* 0x000fda0003f05270 */
[----:B------:R-:W-:Y:S05]  /*1320*/  @P0 BRA `(.L_x_2397) ;  /* 0x00000b0000000947 */ /* 0x000fea0003800000 */
[----:B------:R-:W2:Y:S02]  /*1330*/  LDG.E R18, [R2.64] ;  /* 0x0000002402127981 */ /* 0x000ea4000c1e1900 */
[----:B--2---:R-:W-:-:S06]  /*1340*/  FMUL.FTZ R18, R18, 1 ;  /* 0x3f80000012127820 */ /* 0x004fcc0000410000 */
[----:B------:R-:W0:Y:S01]  /*1350*/  F2F.F64.F32 R18, R18 ;  /* 0x0000001200127310 */ /* 0x000e220000201800 */
[----:B------:R-:W-:Y:S05]  /*1360*/  BRA `(.L_x_2398) ;  /* 0x00000c6000007947 */ /* 0x000fea0003800000 */
.L_x_2402:
[----:B------:R-:W2:Y:S02]  /*1370*/  LDG.E.U16 R0, [R2.64] ;  /* 0x0000002402007981 */ /* 0x000ea4000c1e1500 */
[----:B--2---:R-:W-:-:S05]  /*1380*/  HADD2.F32 R0, -RZ, R0.H0_H0 ;  /* 0x20000000ff007230 */ /* 0x004fca0000004100 */
[----:B------:R-:W-:-:S04]  /*1390*/  FMUL.FTZ R0, R0, 1 ;  /* 0x3f80000000007820 */ /* 0x000fc80000410000 */
[----:B------:R0:W1:Y:S01]  /*13a0*/  F2F.F64.F32 R18, R0 ;  /* 0x0000000000127310 */ /* 0x0000620000201800 */
[----:B------:R-:W-:Y:S05]  /*13b0*/  BRA `(.L_x_2398) ;  /* 0x00000c1000007947 */ /* 0x000fea0003800000 */
.L_x_2401:
[----:B------:R-:W-:-:S13]  /*13c0*/  ISETP.NE.AND P0, PT, R4, 0x7, PT ;  /* 0x000000070400780c */ /* 0x000fda0003f05270 */
[----:B------:R-:W-:Y:S05]  /*13d0*/  @!P0 BRA `(.L_x_2403) ;  /* 0x000000d000008947 */ /* 0x000fea0003800000 */
        /* <DEDUP_REMOVED lines=8> */
.L_x_2404:
[----:B------:R-:W2:Y:S02]  /*1460*/  LDG.E.U16 R2, [R2.64] ;  /* 0x0000002402027981 */ /* 0x000ea4000c1e1500 */
[----:B--2---:R-:W-:-:S05]  /*1470*/  HADD2.F32 R0, -RZ, R2.H0_H0 ;  /* 0x20000002ff007230 */ /* 0x004fca0000004100 */
[----:B------:R-:W-:-:S04]  /*1480*/  FMUL.FTZ R0, R0, 1 ;  /* 0x3f80000000007820 */ /* 0x000fc80000410000 */
[----:B------:R0:W1:Y:S01]  /*1490*/  F2F.F64.F32 R18, R0 ;  /* 0x0000000000127310 */ /* 0x0000620000201800 */
[----:B------:R-:W-:Y:S05]  /*14a0*/  BRA `(.L_x_2398) ;  /* 0x00000b2000007947 */ /* 0x000fea0003800000 */
.L_x_2403:
[----:B------:R0:W5:Y:S01]  /*14b0*/  LDG.E.64 R18, [R2.64] ;  /* 0x0000002402127981 */ /* 0x000162000c1e1b00 */
[----:B------:R-:W-:Y:S05]  /*14c0*/  BRA `(.L_x_2398) ;  /* 0x00000b0000007947 */ /* 0x000fea0003800000 */
.L_x_2393:
        /* <DEDUP_REMOVED lines=8> */
[----:B------:R-:W2:Y:S01]  /*1550*/  LDG.E.U8 R2, [R2.64] ;  /* 0x0000002402027981 */ /* 0x000ea2000c1e1100 */
[----:B------:R-:W-:Y:S01]  /*1560*/  IMAD.MOV.U32 R18, RZ, RZ, RZ ;  /* 0x000000ffff127224 */ /* 0x000fe200078e00ff */
[----:B--2---:R-:W-:-:S04]  /*1570*/  ISETP.NE.AND P0, PT, R2, RZ, PT ;  /* 0x000000ff0200720c */ /* 0x004fc80003f05270 */
[----:B------:R-:W-:Y:S01]  /*1580*/  FSEL R19, RZ, 1.875, !P0 ;  /* 0x3ff00000ff137808 */ /* 0x000fe20004000000 */
[----:B------:R-:W-:Y:S05]  /*1590*/  BRA `(.L_x_2398) ;  /* 0x00000a3000007947 */ /* 0x000fea0003800000 */
.L_x_2407:
[----:B------:R0:W5:Y:S01]  /*15a0*/  LDG.E.64 R18, [R2.64] ;  /* 0x0000002402127981 */ /* 0x000162000c1e1b00 */
[----:B------:R-:W-:Y:S05]  /*15b0*/  BRA `(.L_x_2398) ;  /* 0x00000a1000007947 */ /* 0x000fea0003800000 */
.L_x_2406:
        /* <DEDUP_REMOVED lines=24> */
[----:B------:R-:W-:-:S05]  /*1740*/  LOP3.LUT R5, R5, 0x80000000, R0, 0xf8, !PT ;  /* 0x8000000005057812 */ /* 0x000fca00078ef800 */
[----:B------:R-:W-:-:S04]  /*1750*/  FMUL.FTZ R5, R5, 1 ;  /* 0x3f80000005057820 */ /* 0x000fc80000410000 */
[----:B------:R0:W1:Y:S01]  /*1760*/  F2F.F64.F32 R18, R5 ;  /* 0x0000000500127310 */ /* 0x0000620000201800 */
[----:B------:R-:W-:Y:S05]  /*1770*/  BRA `(.L_x_2398) ;  /* 0x0000085000007947 */ /* 0x000fea0003800000 */
.L_x_2409:
        /* <DEDUP_REMOVED lines=11> */
[----:B------:R-:W-:-:S05]  /*1830*/  LOP3.LUT R4, R4, 0x80000000, R5, 0xf8, !PT ;  /* 0x8000000004047812 */ /* 0x000fca00078ef805 */
[----:B------:R-:W-:-:S04]  /*1840*/  FMUL.FTZ R4, R4, 1 ;  /* 0x3f80000004047820 */ /* 0x000fc80000410000 */
[----:B------:R0:W1:Y:S01]  /*1850*/  F2F.F64.F32 R18, R4 ;  /* 0x0000000400127310 */ /* 0x0000620000201800 */
[----:B------:R-:W-:Y:S05]  /*1860*/  BRA `(.L_x_2398) ;  /* 0x0000076000007947 */ /* 0x000fea0003800000 */
.L_x_2408:
[----:B------:R-:W2:Y:S02]  /*1870*/  LDG.E.U16 R0, [R2.64] ;  /* 0x0000002402007981 */ /* 0x000ea4000c1e1500 */
[----:B--2---:R-:W-:-:S05]  /*1880*/  PRMT R0, RZ, 0x5410, R0 ;  /* 0x00005410ff007816 */ /* 0x004fca0000000000 */
[----:B------:R-:W-:-:S04]  /*1890*/  FMUL.FTZ R0, R0, 1 ;  /* 0x3f80000000007820 */ /* 0x000fc80000410000 */
[----:B------:R0:W1:Y:S01]  /*18a0*/  F2F.F64.F32 R18, R0 ;  /* 0x0000000000127310 */ /* 0x0000620000201800 */
[----:B------:R-:W-:Y:S05]  /*18b0*/  BRA `(.L_x_2398) ;  /* 0x0000071000007947 */ /* 0x000fea0003800000 */
.L_x_2405:
        /* <DEDUP_REMOVED lines=9> */
[----:B--2---:R0:W1:Y:S01]  /*1950*/  I2F.F64.U16 R18, R2 ;  /* 0x0000000200127312 */ /* 0x0040620000101800 */
[----:B------:R-:W-:Y:S05]  /*1960*/  BRA `(.L_x_2398) ;  /* 0x0000066000007947 */ /* 0x000fea0003800000 */
.L_x_2412:
        /* <DEDUP_REMOVED lines=21> */
.L_x_2416:
[----:B------:R-:W-:Y:S05]  /*1ac0*/  BSYNC B1 ;  /* 0x0000000000017941 */ /* 0x000fea0003800000 */
.L_x_2415:
[----:B------:R-:W-:Y:S01]  /*1ad0*/  LEA R3, R0, 0x3b800000, 0x17 ;  /* 0x3b80000000037811 */ /* 0x000fe200078eb8ff */
[----:B------:R-:W-:-:S05]  /*1ae0*/  IMAD.SHL.U32 R0, R2, 0x100000, RZ ;  /* 0x0010000002007824 */ /* 0x000fca00078e00ff */
[----:B------:R-:W-:Y:S02]  /*1af0*/  LOP3.LUT R0, R3, R0, R4, 0xfe, !PT ;  /* 0x0000000003007212 */ /* 0x000fe400078efe04 */
.L_x_2414:
[----:B------:R-:W-:Y:S05]  /*1b00*/  BSYNC B0 ;  /* 0x0000000000007941 */ /* 0x000fea0003800000 */
.L_x_2413:
[----:B------:R-:W-:-:S04]  /*1b10*/  FMUL.FTZ R0, R0, 1 ;  /* 0x3f80000000007820 */ /* 0x000fc80000410000 */
[----:B------:R0:W1:Y:S01]  /*1b20*/  F2F.F64.F32 R18, R0 ;  /* 0x0000000000127310 */ /* 0x0000620000201800 */
[----:B------:R-:W-:Y:S05]  /*1b30*/  BRA `(.L_x_2398) ;  /* 0x0000049000007947 */ /* 0x000fea0003800000 */
.L_x_2411:
        /* <DEDUP_REMOVED lines=21> */
.L_x_2420:
[----:B------:R-:W-:Y:S05]  /*1c90*/  BSYNC B1 ;  /* 0x0000000000017941 */ /* 0x000fea0003800000 */
.L_x_2419:
[----:B------:R-:W-:Y:S01]  /*1ca0*/  LEA R3, R0, 0x37800000, 0x17 ;  /* 0x3780000000037811 */ /* 0x000fe200078eb8ff */
[----:B------:R-:W-:-:S05]  /*1cb0*/  IMAD.SHL.U32 R0, R2, 0x200000, RZ ;  /* 0x0020000002007824 */ /* 0x000fca00078e00ff */
[----:B------:R-:W-:Y:S02]  /*1cc0*/  LOP3.LUT R0, R3, R0, R4, 0xfe, !PT ;  /* 0x0000000003007212 */ /* 0x000fe400078efe04 */
.L_x_2418:
[----:B------:R-:W-:Y:S05]  /*1cd0*/  BSYNC B0 ;  /* 0x0000000000007941 */ /* 0x000fea0003800000 */
.L_x_2417:
[----:B------:R-:W-:-:S04]  /*1ce0*/  FMUL.FTZ R0, R0, 1 ;  /* 0x3f80000000007820 */ /* 0x000fc80000410000 */
[----:B------:R0:W1:Y:S01]  /*1cf0*/  F2F.F64.F32 R18, R0 ;  /* 0x0000000000127310 */ /* 0x0000620000201800 */
[----:B------:R-:W-:Y:S05]  /*1d00*/  BRA `(.L_x_2398) ;  /* 0x000002c000007947 */ /* 0x000fea0003800000 */
.L_x_2410:
        /* <DEDUP_REMOVED lines=14> */
.L_x_2424:
[----:B------:R-:W-:Y:S05]  /*1df0*/  BSYNC B0 ;  /* 0x0000000000007941 */ /* 0x000fea0003800000 */
.L_x_2423:
[----:B------:R-:W-:-:S04]  /*1e00*/  FMUL.FTZ R0, R0, 1 ;  /* 0x3f80000000007820 */ /* 0x000fc80000410000 */
[----:B------:R0:W1:Y:S01]  /*1e10*/  F2F.F64.F32 R18, R0 ;  /* 0x0000000000127310 */ /* 0x0000620000201800 */
[----:B------:R-:W-:Y:S05]  /*1e20*/  BRA `(.L_x_2398) ;  /* 0x000001a000007947 */ /* 0x000fea0003800000 */
.L_x_2397:
        /* <DEDUP_REMOVED lines=19> */
[----:B------:R-:W-:Y:S01]  /*1f60*/  CS2R R18, SRZ ;  /* 0x0000000000127805 */ /* 0x000fe2000001ff00 */
[----:B------:R-:W-:Y:S05]  /*1f70*/  BRA `(.L_x_2398) ;  /* 0x0000005000007947 */ /* 0x000fea0003800000 */
.L_x_2422:
[----:B------:R-:W2:Y:S02]  /*1f80*/  LDG.E.64 R18, [R2.64] ;  /* 0x0000002402127981 */ /* 0x000ea4000c1e1b00 */
[----:B--2---:R-:W0:Y:S01]  /*1f90*/  I2F.F64.U64 R18, R18 ;  /* 0x0000001200127312 */ /* 0x004e220000301800 */
[----:B------:R-:W-:Y:S05]  /*1fa0*/  BRA `(.L_x_2398) ;  /* 0x0000002000007947 */ /* 0x000fea0003800000 */
.L_x_2421:
[----:B------:R-:W2:Y:S02]  /*1fb0*/  LDG.E R2, [R2.64] ;  /* 0x0000002402027981 */ /* 0x000ea4000c1e1900 */
[----:B--2---:R0:W1:Y:S02]  /*1fc0*/  I2F.F64.U32 R18, R2 ;  /* 0x0000000200127312 */ /* 0x0040640000201800 */
.L_x_2398:
[----:B0-----:R-:W0:Y:S01]  /*1fd0*/  LDC.U8 R2, c[0x0][0x3f2] ;  /* 0x0000fc80ff027b82 */ /* 0x001e220000000000 */
[----:B------:R-:W-:-:S05]  /*1fe0*/  IADD3 R4, P1, R24, c[0x0][0x3d8], RZ ;  /* 0x0000f60018047a10 */ /* 0x000fca0007f3e0ff */
        /* <DEDUP_REMOVED lines=13> */
[----:B--2---:R-:W0:Y:S01]  /*20c0*/  I2F.F64.S16 R2, R2 ;  /* 0x0000000200027312 */ /* 0x004e220000101c00 */
[----:B------:R-:W-:Y:S05]  /*20d0*/  BRA `(.L_x_2430) ;  /* 0x00000e2000007947 */ /* 0x000fea0003800000 */
.L_x_2428:
[----:B------:R-:W2:Y:S02]  /*20e0*/  LDG.E.U8 R2, [R4.64] ;  /* 0x0000002404027981 */ /* 0x000ea4000c1e1100 */
[----:B--2---:R-:W0:Y:S01]  /*20f0*/  I2F.F64.U16 R2, R2 ;  /* 0x0000000200027312 */ /* 0x004e220000101800 */
[----:B------:R-:W-:Y:S05]  /*2100*/  BRA `(.L_x_2430) ;  /* 0x00000df000007947 */ /* 0x000fea0003800000 */
.L_x_2427:
        /* <DEDUP_REMOVED lines=9> */
.L_x_2432:
[----:B------:R-:W2:Y:S02]  /*21a0*/  LDG.E R2, [R4.64] ;  /* 0x0000002404027981 */ /* 0x000ea4000c1e1900 */
[----:B--2---:R-:W0:Y:S01]  /*21b0*/  I2F.F64 R2, R2 ;  /* 0x0000000200027312 */ /* 0x004e220000201c00 */
[----:B------:R-:W-:Y:S05]  /*21c0*/  BRA `(.L_x_2430) ;  /* 0x00000d3000007947 */ /* 0x000fea0003800000 */
.L_x_2431:
[----:B------:R-:W2:Y:S02]  /*21d0*/  LDG.E.U16 R2, [R4.64] ;  /* 0x0000002404027981 */ /* 0x000ea4000c1e1500 */
[----:B--2---:R-:W0:Y:S01]  /*21e0*/  I2F.F64.S16 R2, R2 ;  /* 0x0000000200027312 */ /* 0x004e220000101c00 */
[----:B------:R-:W-:Y:S05]  /*21f0*/  BRA `(.L_x_2430) ;  /* 0x00000d0000007947 */ /* 0x000fea0003800000 */
.L_x_2426:
        /* <DEDUP_REMOVED lines=10> */
.L_x_2434:
[----:B------:R-:W2:Y:S02]  /*22a0*/  LDG.E.U16 R0, [R4.64] ;  /* 0x0000002404007981 */ /* 0x000ea4000c1e1500 */
[----:B--2---:R-:W-:-:S05]  /*22b0*/  HADD2.F32 R0, -RZ, R0.H0_H0 ;  /* 0x20000000ff007230 */ /* 0x004fca0000004100 */
[----:B------:R-:W-:-:S04]  /*22c0*/  FMUL.FTZ R0, R0, 1 ;  /* 0x3f80000000007820 */ /* 0x000fc80000410000 */
[----:B------:R0:W2:Y:S01]  /*22d0*/  F2F.F64.F32 R2, R0 ;  /* 0x0000000000027310 */ /* 0x0000a20000201800 */
[----:B------:R-:W-:Y:S05]  /*22e0*/  BRA `(.L_x_2430) ;  /* 0x00000c1000007947 */ /* 0x000fea0003800000 */
.L_x_2433:
        /* <DEDUP_REMOVED lines=10> */
.L_x_2436:
[----:B------:R-:W2:Y:S02]  /*2390*/  LDG.E.U16 R4, [R4.64] ;  /* 0x0000002404047981 */ /* 0x000ea4000c1e1500 */
[----:B--2---:R-:W-:-:S05]  /*23a0*/  HADD2.F32 R0, -RZ, R4.H0_H0 ;  /* 0x20000004ff007230 */ /* 0x004fca0000004100 */
[----:B------:R-:W-:-:S04]  /*23b0*/  FMUL.FTZ R0, R0, 1 ;  /* 0x3f80000000007820 */ /* 0x000fc80000410000 */
[----:B------:R0:W2:Y:S01]  /*23c0*/  F2F.F64.F32 R2, R0 ;  /* 0x0000000000027310 */ /* 0x0000a20000201800 */
[----:B------:R-:W-:Y:S05]  /*23d0*/  BRA `(.L_x_2430) ;  /* 0x00000b2000007947 */ /* 0x000fea0003800000 */
.L_x_2435:
[----:B------:R0:W5:Y:S01]  /*23e0*/  LDG.E.64 R2, [R4.64] ;  /* 0x0000002404027981 */ /* 0x000162000c1e1b00 */
[----:B------:R-:W-:Y:S05]  /*23f0*/  BRA `(.L_x_2430) ;  /* 0x00000b0000007947 */ /* 0x000fea0003800000 */
.L_x_2425:
        /* <DEDUP_REMOVED lines=13> */
.L_x_2439:
[----:B------:R0:W5:Y:S01]  /*24d0*/  LDG.E.64 R2, [R4.64] ;  /* 0x0000002404027981 */ /* 0x000162000c1e1b00 */
[----:B------:R-:W-:Y:S05]  /*24e0*/  BRA `(.L_x_2430) ;  /* 0x00000a1000007947 */ /* 0x000fea0003800000 */
.L_x_2438:
        /* <DEDUP_REMOVED lines=24> */
[----:B------:R-:W-:-:S05]  /*2670*/  LOP3.LUT R3, R3, 0x80000000, R0, 0xf8, !PT ;  /* 0x8000000003037812 */ /* 0x000fca00078ef800 */
[----:B------:R-:W-:-:S06]  /*2680*/  FMUL.FTZ R3, R3, 1 ;  /* 0x3f80000003037820 */ /* 0x000fcc0000410000 */
[----:B------:R-:W0:Y:S01]  /*2690*/  F2F.F64.F32 R2, R3 ;  /* 0x0000000300027310 */ /* 0x000e220000201800 */
[----:B------:R-:W-:Y:S05]  /*26a0*/  BRA `(.L_x_2430) ;  /* 0x0000085000007947 */ /* 0x000fea0003800000 */
.L_x_2441:
        /* <DEDUP_REMOVED lines=11> */
[----:B------:R-:W-:-:S05]  /*2760*/  LOP3.LUT R2, R2, 0x80000000, R3, 0xf8, !PT ;  /* 0x8000000002027812 */ /* 0x000fca00078ef803 */
[----:B------:R-:W-:-:S06]  /*2770*/  FMUL.FTZ R2, R2, 1 ;  /* 0x3f80000002027820 */ /* 0x000fcc0000410000 */
[----:B------:R-:W0:Y:S01]  /*2780*/  F2F.F64.F32 R2, R2 ;  /* 0x0000000200027310 */ /* 0x000e220000201800 */
[----:B------:R-:W-:Y:S05]  /*2790*/  BRA `(.L_x_2430) ;  /* 0x0000076000007947 */ /* 0x000fea0003800000 */
.L_x_2440:
[----:B------:R-:W2:Y:S02]  /*27a0*/  LDG.E.U16 R0, [R4.64] ;  /* 0x0000002404007981 */ /* 0x000ea4000c1e1500 */
[----:B--2---:R-:W-:-:S05]  /*27b0*/  PRMT R0, RZ, 0x5410, R0 ;  /* 0x00005410ff007816 */ /* 0x004fca0000000000 */
[----:B------:R-:W-:-:S04]  /*27c0*/  FMUL.FTZ R0, R0, 1 ;  /* 0x3f80000000007820 */ /* 0x000fc80000410000 */
[----:B------:R0:W2:Y:S01]  /*27d0*/  F2F.F64.F32 R2, R0 ;  /* 0x0000000000027310 */ /* 0x0000a20000201800 */
[----:B------:R-:W-:Y:S05]  /*27e0*/  BRA `(.L_x_2430) ;  /* 0x0000071000007947 */ /* 0x000fea0003800000 */
.L_x_2437:
        /* <DEDUP_REMOVED lines=9> */
[----:B--2---:R-:W0:Y:S01]  /*2880*/  I2F.F64.U16 R2, R2 ;  /* 0x0000000200027312 */ /* 0x004e220000101800 */
[----:B------:R-:W-:Y:S05]  /*2890*/  BRA `(.L_x_2430) ;  /* 0x0000066000007947 */ /* 0x000fea0003800000 */
.L_x_2444:
        /* <DEDUP_REMOVED lines=21> */
.L_x_2448:
[----:B------:R-:W-:Y:S05]  /*29f0*/  BSYNC B1 ;  /* 0x0000000000017941 */ /* 0x000fea0003800000 */
.L_x_2447:
[----:B------:R-:W-:Y:S01]  /*2a00*/  LEA R3, R0, 0x3b800000, 0x17 ;  /* 0x3b80000000037811 */ /* 0x000fe200078eb8ff */
[----:B------:R-:W-:-:S05]  /*2a10*/  IMAD.SHL.U32 R0, R2, 0x100000, RZ ;  /* 0x0010000002007824 */ /* 0x000fca00078e00ff */
[----:B------:R-:W-:Y:S02]  /*2a20*/  LOP3.LUT R0, R3, R0, R4, 0xfe, !PT ;  /* 0x0000000003007212 */ /* 0x000fe400078efe04 */
.L_x_2446:
[----:B------:R-:W-:Y:S05]  /*2a30*/  BSYNC B0 ;  /* 0x0000000000007941 */ /* 0x000fea0003800000 */
.L_x_2445:
[----:B------:R-:W-:-:S04]  /*2a40*/  FMUL.FTZ R0, R0, 1 ;  /* 0x3f80000000007820 */ /* 0x000fc80000410000 */
[----:B------:R0:W2:Y:S01]  /*2a50*/  F2F.F64.F32 R2, R0 ;  /* 0x0000000000027310 */ /* 0x0000a20000201800 */
[----:B------:R-:W-:Y:S05]  /*2a60*/  BRA `(.L_x_2430) ;  /* 0x0000049000007947 */ /* 0x000fea0003800000 */
.L_x_2443:
        /* <DEDUP_REMOVED lines=21> */
.L_x_2452:
[----:B------:R-:W-:Y:S05]  /*2bc0*/  BSYNC B1 ;  /* 0x0000000000017941 */ /* 0x000fea0003800000 */
.L_x_2451:
[----:B------:R-:W-:Y:S01]  /*2bd0*/  LEA R3, R0, 0x37800000, 0x17 ;  /* 0x3780000000037811 */ /* 0x000fe200078eb8ff */
[----:B------:R-:W-:-:S05]  /*2be0*/  IMAD.SHL.U32 R0, R2, 0x200000, RZ ;  /* 0x0020000002007824 */ /* 0x000fca00078e00ff */
[----:B------:R-:W-:Y:S02]  /*2bf0*/  LOP3.LUT R0, R3, R0, R4, 0xfe, !PT ;  /* 0x0000000003007212 */ /* 0x000fe400078efe04 */
.L_x_2450:
[----:B------:R-:W-:Y:S05]  /*2c00*/  BSYNC B0 ;  /* 0x0000000000007941 */ /* 0x000fea0003800000 */
.L_x_2449:
[----:B------:R-:W-:-:S04]  /*2c10*/  FMUL.FTZ R0, R0, 1 ;  /* 0x3f80000000007820 */ /* 0x000fc80000410000 */
[----:B------:R0:W2:Y:S01]  /*2c20*/  F2F.F64.F32 R2, R0 ;  /* 0x0000000000027310 */ /* 0x0000a20000201800 */
[----:B------:R-:W-:Y:S05]  /*2c30*/  BRA `(.L_x_2430) ;  /* 0x000002c000007947 */ /* 0x000fea0003800000 */
.L_x_2442:
        /* <DEDUP_REMOVED lines=14> */
.L_x_2456:
[----:B------:R-:W-:Y:S05]  /*2d20*/  BSYNC B0 ;  /* 0x0000000000007941 */ /* 0x000fea0003800000 */
.L_x_2455:
[----:B------:R-:W-:-:S04]  /*2d30*/  FMUL.FTZ R0, R0, 1 ;  /* 0x3f80000000007820 */ /* 0x000fc80000410000 */
[----:B------:R0:W2:Y:S01]  /*2d40*/  F2F.F64.F32 R2, R0 ;  /* 0x0000000000027310 */ /* 0x0000a20000201800 */
[----:B------:R-:W-:Y:S05]  /*2d50*/  BRA `(.L_x_2430) ;  /* 0x000001a000007947 */ /* 0x000fea0003800000 */
.L_x_2429:
        /* <DEDUP_REMOVED lines=18> */
[----:B01---5:R-:W-:Y:S05]  /*2e80*/  CALL.ABS.NOINC R2 ;  /* 0x0000000002007343 */ /* 0x023fea0003c00000 */
[----:B------:R-:W-:Y:S01]  /*2e90*/  CS2R R2, SRZ ;  /* 0x0000000000027805 */ /* 0x000fe2000001ff00 */
[----:B------:R-:W-:Y:S05]  /*2ea0*/  BRA `(.L_x_2430) ;  /* 0x0000005000007947 */ /* 0x000fea0003800000 */
.L_x_2454:
[----:B------:R-:W2:Y:S02]  /*2eb0*/  LDG.E.64 R2, [R4.64] ;  /* 0x0000002404027981 */ /* 0x000ea4000c1e1b00 */
[----:B--2---:R-:W0:Y:S01]  /*2ec0*/  I2F.F64.U64 R2, R2 ;  /* 0x0000000200027312 */ /* 0x004e220000301800 */
[----:B------:R-:W-:Y:S05]  /*2ed0*/  BRA `(.L_x_2430) ;  /* 0x0000002000007947 */ /* 0x000fea0003800000 */
.L_x_2453:
[----:B------:R-:W2:Y:S02]  /*2ee0*/  LDG.E R2, [R4.64] ;  /* 0x0000002404027981 */ /* 0x000ea4000c1e1900 */
[----:B--2---:R-:W0:Y:S02]  /*2ef0*/  I2F.F64.U32 R2, R2 ;  /* 0x0000000200027312 */ /* 0x004e240000201800 */
.L_x_2430:
[----:B------:R-:W3:Y:S01]  /*2f00*/  LDC.U8 R6, c[0x0][0x3f0] ;  /* 0x0000fc00ff067b82 */ /* 0x000ee20000000000 */
[----:B0-2--5:R-:W-:-:S04]  /*2f10*/  DMUL R4, R2, c[0x0][0x3e0] ;  /* 0x0000f80002047a28 */ /* 0x025fc80000000000 */
[----:B-1----:R-:W0:-:S06]  /*2f20*/  DSETP.GT.AND P0, PT, R18, RZ, PT ;  /* 0x000000ff1200722a */ /* 0x002e0c0003f04000 */
[----:B0-----:R-:W-:Y:S02]  /*2f30*/  FSEL R4, R2, R4, P0 ;  /* 0x0000000402047208 */ /* 0x001fe40000000000 */
[----:B------:R-:W-:Y:S02]  /*2f40*/  FSEL R5, R3, R5, P0 ;  /* 0x0000000503057208 */ /* 0x000fe40000000000 */
        /* <DEDUP_REMOVED lines=11> */
[----:B------:R-:W0:Y:S02]  /*3000*/  F2I.F64.TRUNC R5, R4 ;  /* 0x0000000400057311 */ /* 0x000e24000030d100 */
[----:B0-----:R0:W-:Y:S01]  /*3010*/  STG.E.U8 [R16.64], R5 ;  /* 0x0000000510007986 */ /* 0x0011e2000c101124 */
[----:B------:R-:W-:Y:S05]  /*3020*/  BRA `(.L_x_2462) ;  /* 0x00000f1000007947 */ /* 0x000fea0003800000 */
.L_x_2460:
[----:B------:R-:W0:Y:S02]  /*3030*/  F2I.S64.F64.TRUNC R4, R4 ;  /* 0x0000000400047311 */ /* 0x000e24000030d900 */
[----:B0-----:R-:W-:-:S05]  /*3040*/  IMAD.MOV.U32 R3, RZ, RZ, R4 ;  /* 0x000000ffff037224 */ /* 0x001fca00078e0004 */
[----:B------:R0:W-:Y:S01]  /*3050*/  STG.E.U8 [R16.64], R3 ;  /* 0x0000000310007986 */ /* 0x0001e2000c101124 */
[----:B------:R-:W-:Y:S05]  /*3060*/  BRA `(.L_x_2462) ;  /* 0x00000ed000007947 */ /* 0x000fea0003800000 */
.L_x_2459:
[----:B------:R-:W-:-:S13]  /*3070*/  ISETP.NE.AND P0, PT, R0, 0x2, PT ;  /* 0x000000020000780c */ /* 0x000fda0003f05270 */
[----:B------:R-:W-:Y:S05]  /*3080*/  @!P0 BRA `(.L_x_2463) ;  /* 0x000000a000008947 */ /* 0x000fea0003800000 */
[----:B------:R-:W-:-:S13]  /*3090*/  ISETP.NE.AND P0, PT, R0, 0x3, PT ;  /* 0x000000030000780c */ /* 0x000fda0003f05270 */
[----:B------:R-:W-:Y:S05]  /*30a0*/  @!P0 BRA `(.L_x_2464) ;  /* 0x0000005000008947 */ /* 0x000fea0003800000 */
[----:B------:R-:W-:-:S13]  /*30b0*/  ISETP.NE.AND P0, PT, R0, 0x4, PT ;  /* 0x000000040000780c */ /* 0x000fda0003f05270 */
[----:B------:R-:W-:Y:S05]  /*30c0*/  @P0 BRA `(.L_x_2461) ;  /* 0x00000ce000000947 */ /* 0x000fea0003800000 */
[----:B------:R-:W0:Y:S02]  /*30d0*/  F2I.S64.F64.TRUNC R4, R4 ;  /* 0x0000000400047311 */ /* 0x000e24000030d900 */
[----:B0-----:R0:W-:Y:S01]  /*30e0*/  STG.E.64 [R16.64], R4 ;  /* 0x0000000410007986 */ /* 0x0011e2000c101b24 */
[----:B------:R-:W-:Y:S05]  /*30f0*/  BRA `(.L_x_2462) ;  /* 0x00000e4000007947 */ /* 0x000fea0003800000 */
.L_x_2464:
[----:B------:R-:W0:Y:S02]  /*3100*/  F2I.F64.TRUNC R5, R4 ;  /* 0x0000000400057311 */ /* 0x000e24000030d100 */
[----:B0-----:R0:W-:Y:S01]  /*3110*/  STG.E [R16.64], R5 ;  /* 0x0000000510007986 */ /* 0x0011e2000c101924 */
[----:B------:R-:W-:Y:S05]  /*3120*/  BRA `(.L_x_2462) ;  /* 0x00000e1000007947 */ /* 0x000fea0003800000 */
.L_x_2463:
[----:B------:R-:W0:Y:S02]  /*3130*/  F2I.F64.TRUNC R5, R4 ;  /* 0x0000000400057311 */ /* 0x000e24000030d100 */
[----:B0-----:R0:W-:Y:S01]  /*3140*/  STG.E.U16 [R16.64], R5 ;  /* 0x0000000510007986 */ /* 0x0011e2000c101524 */
[----:B------:R-:W-:Y:S05]  /*3150*/  BRA `(.L_x_2462) ;  /* 0x00000de000007947 */ /* 0x000fea0003800000 */
.L_x_2458:
[----:B------:R-:W-:-:S13]  /*3160*/  ISETP.GT.AND P0, PT, R0, 0x6, PT ;  /* 0x000000060000780c */ /* 0x000fda0003f04270 */
[----:B------:R-:W-:Y:S05]  /*3170*/  @P0 BRA `(.L_x_2465) ;  /* 0x000000f000000947 */ /* 0x000fea0003800000 */
[----:B------:R-:W-:-:S13]  /*3180*/  ISETP.NE.AND P0, PT, R0, 0x5, PT ;  /* 0x000000050000780c */ /* 0x000fda0003f05270 */
[----:B------:R-:W-:Y:S05]  /*3190*/  @!P0 BRA `(.L_x_2466) ;  /* 0x0000007000008947 */ /* 0x000fea0003800000 */
[----:B------:R-:W-:-:S13]  /*31a0*/  ISETP.NE.AND P0, PT, R0, 0x6, PT ;  /* 0x000000060000780c */ /* 0x000fda0003f05270 */
[----:B------:R-:W-:Y:S05]  /*31b0*/  @P0 BRA `(.L_x_2461) ;  /* 0x00000bf000000947 */ /* 0x000fea0003800000 */
[----:B------:R-:W0:Y:S01]  /*31c0*/  F2F.F32.F64 R3, R4 ;  /* 0x0000000400037310 */ /* 0x000e220000301000 */
[----:B------:R-:W0:-:S14]  /*31d0*/  DSETP.GEU.AND P0, PT, |R4|, c[0x2][0x0], PT ;  /* 0x008000000400762a */ /* 0x000e1c0003f0e200 */
[----:B0-----:R-:W-:-:S05]  /*31e0*/  @!P0 FMUL R3, R3, 1.175494350822287508e-38 ;  /* 0x0080000003038820 */ /* 0x001fca0000400000 */
[----:B------:R0:W-:Y:S01]  /*31f0*/  STG.E [R16.64], R3 ;  /* 0x0000000310007986 */ /* 0x0001e2000c101924 */
[----:B------:R-:W-:Y:S05]  /*3200*/  BRA `(.L_x_2462) ;  /* 0x00000d3000007947 */ /* 0x000fea0003800000 */
.L_x_2466:
[----:B------:R-:W0:Y:S01]  /*3210*/  F2F.F32.F64 R0, R4 ;  /* 0x0000000400007310 */ /* 0x000e220000301000 */
[----:B------:R-:W0:-:S14]  /*3220*/  DSETP.GEU.AND P0, PT, |R4|, c[0x2][0x0], PT ;  /* 0x008000000400762a */ /* 0x000e1c0003f0e200 */
[----:B0-----:R-:W-:-:S05]  /*3230*/  @!P0 FMUL R0, R0, 1.175494350822287508e-38 ;  /* 0x0080000000008820 */ /* 0x001fca0000400000 */
[----:B------:R-:W-:-:S05]  /*3240*/  F2FP.PACK_AB R0, RZ, R0 ;  /* 0x00000000ff00723e */ /* 0x000fca00000000ff */
[----:B------:R0:W-:Y:S01]  /*3250*/  STG.E.U16 [R16.64], R0 ;  /* 0x0000000010007986 */ /* 0x0001e2000c101524 */
[----:B------:R-:W-:Y:S05]  /*3260*/  BRA `(.L_x_2462) ;  /* 0x00000cd000007947 */ /* 0x000fea0003800000 */
.L_x_2465:
[----:B------:R-:W-:-:S13]  /*3270*/  ISETP.NE.AND P0, PT, R0, 0x7, PT ;  /* 0x000000070000780c */ /* 0x000fda0003f05270 */
[----:B------:R-:W-:Y:S05]  /*3280*/  @!P0 BRA `(.L_x_2467) ;  /* 0x0000011000008947 */ /* 0x000fea0003800000 */
[----:B------:R-:W-:-:S13]  /*3290*/  ISETP.NE.AND P0, PT, R0, 0x8, PT ;  /* 0x000000080000780c */ /* 0x000fda0003f05270 */
[----:B------:R-:W-:Y:S05]  /*32a0*/  @!P0 BRA `(.L_x_2468) ;  /* 0x0000008000008947 */ /* 0x000fea0003800000 */
[----:B------:R-:W-:-:S13]  /*32b0*/  ISETP.NE.AND P0, PT, R0, 0x9, PT ;  /* 0x000000090000780c */ /* 0x000fda0003f05270 */
[----:B------:R-:W-:Y:S05]  /*32c0*/  @P0 BRA `(.L_x_2461) ;  /* 0x00000ae000000947 */ /* 0x000fea0003800000 */
[----:B------:R-:W0:Y:S01]  /*32d0*/  F2F.F32.F64 R2, R4 ;  /* 0x0000000400027310 */ /* 0x000e220000301000 */
[----:B------:R-:W0:Y:S01]  /*32e0*/  DSETP.GEU.AND P0, PT, |R4|, c[0x2][0x0], PT ;  /* 0x008000000400762a */ /* 0x000e220003f0e200 */
[----:B------:R-:W-:-:S13]  /*32f0*/  IMAD.MOV.U32 R3, RZ, RZ, RZ ;  /* 0x000000ffff037224 */ /* 0x000fda00078e00ff */
[----:B0-----:R-:W-:-:S05]  /*3300*/  @!P0 FMUL R2, R2, 1.175494350822287508e-38 ;  /* 0x0080000002028820 */ /* 0x001fca0000400000 */
[----:B------:R0:W-:Y:S01]  /*3310*/  STG.E.64 [R16.64], R2 ;  /* 0x0000000210007986 */ /* 0x0001e2000c101b24 */
[----:B------:R-:W-:Y:S05]  /*3320*/  BRA `(.L_x_2462) ;  /* 0x00000c1000007947 */ /* 0x000fea0003800000 */
.L_x_2468:
[----:B------:R-:W0:Y:S01]  /*3330*/  F2F.F32.F64 R0, R4 ;  /* 0x0000000400007310 */ /* 0x000e220000301000 */
[----:B------:R-:W0:-:S14]  /*3340*/  DSETP.GEU.AND P0, PT, |R4|, c[0x2][0x0], PT ;  /* 0x008000000400762a */ /* 0x000e1c0003f0e200 */
[----:B0-----:R-:W-:-:S05]  /*3350*/  @!P0 FMUL R0, R0, 1.175494350822287508e-38 ;  /* 0x0080000000008820 */ /* 0x001fca0000400000 */
[----:B------:R-:W-:-:S04]  /*3360*/  F2FP.PACK_AB R3, RZ, R0 ;  /* 0x00000000ff03723e */ /* 0x000fc800000000ff */
[----:B------:R-:W-:-:S05]  /*3370*/  PRMT R3, R3, 0x5410, RZ ;  /* 0x0000541003037816 */ /* 0x000fca00000000ff */
[----:B------:R0:W-:Y:S01]  /*3380*/  STG.E [R16.64], R3 ;  /* 0x0000000310007986 */ /* 0x0001e2000c101924 */
[----:B------:R-:W-:Y:S05]  /*3390*/  BRA `(.L_x_2462) ;  /* 0x00000ba000007947 */ /* 0x000fea0003800000 */
.L_x_2467:
[----:B------:R0:W-:Y:S01]  /*33a0*/  STG.E.64 [R16.64], R4 ;  /* 0x0000000410007986 */ /* 0x0001e2000c101b24 */
[----:B------:R-:W-:Y:S05]  /*33b0*/  BRA `(.L_x_2462) ;  /* 0x00000b8000007947 */ /* 0x000fea0003800000 */
.L_x_2457:
        /* <DEDUP_REMOVED lines=8> */
[----:B------:R-:W0:-:S06]  /*3440*/  DSETP.NEU.AND P0, PT, R4, RZ, PT ;  /* 0x000000ff0400722a */ /* 0x000e0c0003f0d000 */
[----:B0-----:R-:W-:-:S05]  /*3450*/  SEL R3, RZ, 0x1, !P0 ;  /* 0x00000001ff037807 */ /* 0x001fca0004000000 */
[----:B------:R0:W-:Y:S01]  /*3460*/  STG.E.U8 [R16.64], R3 ;  /* 0x0000000310007986 */ /* 0x0001e2000c101124 */
[----:B------:R-:W-:Y:S05]  /*3470*/  BRA `(.L_x_2462) ;  /* 0x00000ac000007947 */ /* 0x000fea0003800000 */
.L_x_2471:
[----:B------:R-:W-:-:S05]  /*3480*/  CS2R R6, SRZ ;  /* 0x0000000000067805 */ /* 0x000fca000001ff00 */
[----:B------:R0:W-:Y:S01]  /*3490*/  STG.E.128 [R16.64], R4 ;  /* 0x0000000410007986 */ /* 0x0001e2000c101d24 */
[----:B------:R-:W-:Y:S05]  /*34a0*/  BRA `(.L_x_2462) ;  /* 0x00000a9000007947 */ /* 0x000fea0003800000 */
.L_x_2470:
        /* <DEDUP_REMOVED lines=8> */
[----:B------:R-:W-:-:S13]  /*3530*/  BSSY B0, `(.L_x_2474) ;  /* 0x000000f000007945 */ /* 0x000fda0003800000 */
[----:B0-----:R-:W-:-:S05]  /*3540*/  @!P0 FMUL R7, R7, 1.175494350822287508e-38 ;  /* 0x0080000007078820 */ /* 0x001fca0000400000 */
        /* <DEDUP_REMOVED lines=13> */
.L_x_2475:
[----:B------:R-:W-:Y:S05]  /*3620*/  BSYNC B0 ;  /* 0x0000000000007941 */ /* 0x000fea0003800000 */
.L_x_2474:
[----:B------:R-:W-:-:S05]  /*3630*/  LOP3.LUT R3, R0, R3, RZ, 0xfc, !PT ;  /* 0x0000000300037212 */ /* 0x000fca00078efcff */
[----:B------:R0:W-:Y:S01]  /*3640*/  STG.E.U8 [R16.64], R3 ;  /* 0x0000000310007986 */ /* 0x0001e2000c101124 */
[----:B------:R-:W-:Y:S05]  /*3650*/  BRA `(.L_x_2462) ;  /* 0x000008e000007947 */ /* 0x000fea0003800000 */
.L_x_2473:
[----:B------:R-:W0:Y:S01]  /*3660*/  F2F.F32.F64 R3, R4 ;  /* 0x0000000400037310 */ /* 0x000e220000301000 */
[----:B------:R-:W0:Y:S01]  /*3670*/  DSETP.GEU.AND P0, PT, |R4|, c[0x2][0x0], PT ;  /* 0x008000000400762a */ /* 0x000e220003f0e200 */
[----:B------:R-:W-:-:S13]  /*3680*/  BSSY B0, `(.L_x_2476) ;  /* 0x0000010000007945 */ /* 0x000fda0003800000 */
[----:B0-----:R-:W-:-:S05]  /*3690*/  @!P0 FMUL R3, R3, 1.175494350822287508e-38 ;  /* 0x0080000003038820 */ /* 0x001fca0000400000 */
        /* <DEDUP_REMOVED lines=11> */
.L_x_2477:
[----:B------:R-:W-:Y:S01]  /*3750*/  IMAD.MOV.U32 R0, RZ, RZ, 0x7f ;  /* 0x0000007fff007424 */ /* 0x000fe200078e00ff */
[----:B------:R-:W-:-:S04]  /*3760*/  ISETP.GT.U32.AND P0, PT, R2, 0x7f800000, PT ;  /* 0x7f8000000200780c */ /* 0x000fc80003f04070 */
[----:B------:R-:W-:-:S04]  /*3770*/  SEL R0, R0, 0x7c, P0 ;  /* 0x0000007c00007807 */ /* 0x000fc80000000000 */
.L_x_2478:
[----:B------:R-:W-:Y:S05]  /*3780*/  BSYNC B0 ;  /* 0x0000000000007941 */ /* 0x000fea0003800000 */
.L_x_2476:
[----:B------:R-:W-:-:S04]  /*3790*/  LOP3.LUT R2, R3, 0x80000000, RZ, 0xc0, !PT ;  /* 0x8000000003027812 */ /* 0x000fc800078ec0ff */
[----:B------:R-:W-:-:S04]  /*37a0*/  SHF.R.U32.HI R3, RZ, 0x18, R2 ;  /* 0x00000018ff037819 */ /* 0x000fc80000011602 */
[----:B------:R-:W-:-:S05]  /*37b0*/  LOP3.LUT R3, R0, R3, RZ, 0xfc, !PT ;  /* 0x0000000300037212 */ /* 0x000fca00078efcff */
[----:B------:R0:W-:Y:S01]  /*37c0*/  STG.E.U8 [R16.64], R3 ;  /* 0x0000000310007986 */ /* 0x0001e2000c101124 */
[----:B------:R-:W-:Y:S05]  /*37d0*/  BRA `(.L_x_2462) ;  /* 0x0000076000007947 */ /* 0x000fea0003800000 */
.L_x_2472:
[----:B------:R-:W0:Y:S01]  /*37e0*/  F2F.F32.F64 R0, R4 ;  /* 0x0000000400007310 */ /* 0x000e220000301000 */
[----:B------:R-:W0:-:S14]  /*37f0*/  DSETP.GEU.AND P0, PT, |R4|, c[0x2][0x0], PT ;  /* 0x008000000400762a */ /* 0x000e1c0003f0e200 */
[----:B0-----:R-:W-:-:S05]  /*3800*/  @!P0 FMUL R0, R0, 1.175494350822287508e-38 ;  /* 0x0080000000008820 */ /* 0x001fca0000400000 */
[----:B------:R-:W-:-:S05]  /*3810*/  F2FP.BF16.PACK_AB R0, RZ, R0 ;  /* 0x00000000ff00723e */ /* 0x000fca00000010ff */
[----:B------:R0:W-:Y:S01]  /*3820*/  STG.E.U16 [R16.64], R0 ;  /* 0x0000000010007986 */ /* 0x0001e2000c101524 */
[----:B------:R-:W-:Y:S05]  /*3830*/  BRA `(.L_x_2462) ;  /* 0x0000070000007947 */ /* 0x000fea0003800000 */
.L_x_2469:
        /* <DEDUP_REMOVED lines=8> */
[----:B------:R-:W0:Y:S02]  /*38c0*/  F2I.U32.F64.TRUNC R5, R4 ;  /* 0x0000000400057311 */ /* 0x000e24000030d000 */
[----:B0-----:R0:W-:Y:S01]  /*38d0*/  STG.E.U16 [R16.64], R5 ;  /* 0x0000000510007986 */ /* 0x0011e2000c101524 */
[----:B------:R-:W-:Y:S05]  /*38e0*/  BRA `(.L_x_2462) ;  /* 0x0000065000007947 */ /* 0x000fea0003800000 */
.L_x_2481:
[----:B------:R-:W0:Y:S01]  /*38f0*/  F2F.F32.F64 R3, R4 ;  /* 0x0000000400037310 */ /* 0x000e220000301000 */
[----:B------:R-:W0:Y:S01]  /*3900*/  DSETP.GEU.AND P0, PT, |R4|, c[0x2][0x0], PT ;  /* 0x008000000400762a */ /* 0x000e220003f0e200 */
[----:B------:R-:W-:Y:S01]  /*3910*/  BSSY B0, `(.L_x_2482) ;  /* 0x0000015000007945 */ /* 0x000fe20003800000 */
[----:B------:R-:W-:-:S12]  /*3920*/  IMAD.MOV.U32 R8, RZ, RZ, 0x80 ;  /* 0x00000080ff087424 */ /* 0x000fd800078e00ff */
[----:B0-----:R-:W-:-:S05]  /*3930*/  @!P0 FMUL R3, R3, 1.175494350822287508e-38 ;  /* 0x0080000003038820 */ /* 0x001fca0000400000 */
        /* <DEDUP_REMOVED lines=14> */
.L_x_2484:
[----:B------:R-:W-:-:S04]  /*3a20*/  LOP3.LUT R2, R3, 0x80000000, RZ, 0xc0, !PT ;  /* 0x8000000003027812 */ /* 0x000fc800078ec0ff */
[----:B------:R-:W-:-:S04]  /*3a30*/  SHF.R.U32.HI R3, RZ, 0x18, R2 ;  /* 0x00000018ff037819 */ /* 0x000fc80000011602 */
[----:B------:R-:W-:-:S04]  /*3a40*/  LOP3.LUT R0, R0, R3, RZ, 0xfc, !PT ;  /* 0x0000000300007212 */ /* 0x000fc800078efcff */
[----:B------:R-:W-:Y:S02]  /*3a50*/  PRMT R8, R0, 0x7610, R8 ;  /* 0x0000761000087816 */ /* 0x000fe40000000008 */
.L_x_2483:
[----:B------:R-:W-:Y:S05]  /*3a60*/  BSYNC B0 ;  /* 0x0000000000007941 */ /* 0x000fea0003800000 */
.L_x_2482:
[----:B------:R0:W-:Y:S01]  /*3a70*/  STG.E.U8 [R16.64], R8 ;  /* 0x0000000810007986 */ /* 0x0001e2000c101124 */
[----:B------:R-:W-:Y:S05]  /*3a80*/  BRA `(.L_x_2462) ;  /* 0x000004b000007947 */ /* 0x000fea0003800000 */
.L_x_2480:
        /* <DEDUP_REMOVED lines=19> */
.L_x_2487:
[----:B------:R-:W-:-:S04]  /*3bc0*/  LOP3.LUT R2, R3, 0x80000000, RZ, 0xc0, !PT ;  /* 0x8000000003027812 */ /* 0x000fc800078ec0ff */
[----:B------:R-:W-:-:S04]  /*3bd0*/  SHF.R.U32.HI R3, RZ, 0x18, R2 ;  /* 0x00000018ff037819 */ /* 0x000fc80000011602 */
[----:B------:R-:W-:-:S04]  /*3be0*/  LOP3.LUT R0, R0, R3, RZ, 0xfc, !PT ;  /* 0x0000000300007212 */ /* 0x000fc800078efcff */
[----:B------:R-:W-:Y:S02]  /*3bf0*/  PRMT R8, R0, 0x7610, R8 ;  /* 0x0000761000087816 */ /* 0x000fe40000000008 */
.L_x_2486:
[----:B------:R-:W-:Y:S05]  /*3c00*/  BSYNC B0 ;  /* 0x0000000000007941 */ /* 0x000fea0003800000 */
.L_x_2485:
[----:B------:R0:W-:Y:S01]  /*3c10*/  STG.E.U8 [R16.64], R8 ;  /* 0x0000000810007986 */ /* 0x0001e2000c101124 */
[----:B------:R-:W-:Y:S05]  /*3c20*/  BRA `(.L_x_2462) ;  /* 0x0000031000007947 */ /* 0x000fea0003800000 */
.L_x_2479:
[----:B------:R-:W-:-:S13]  /*3c30*/  ISETP.NE.AND P0, PT, R0, 0x1c, PT ;  /* 0x0000001c0000780c */ /* 0x000fda0003f05270 */
[----:B------:R-:W-:Y:S05]  /*3c40*/  @!P0 BRA `(.L_x_2488) ;  /* 0x000002d000008947 */ /* 0x000fea0003800000 */
[----:B------:R-:W-:-:S13]  /*3c50*/  ISETP.NE.AND P0, PT, R0, 0x1d, PT ;  /* 0x0000001d0000780c */ /* 0x000fda0003f05270 */
[----:B------:R-:W-:Y:S05]  /*3c60*/  @!P0 BRA `(.L_x_2489) ;  /* 0x0000028000008947 */ /* 0x000fea0003800000 */
[----:B------:R-:W-:-:S13]  /*3c70*/  ISETP.NE.AND P0, PT, R0, 0x2c, PT ;  /* 0x0000002c0000780c */ /* 0x000fda0003f05270 */
[----:B------:R-:W-:Y:S05]  /*3c80*/  @P0 BRA `(.L_x_2461) ;  /* 0x0000012000000947 */ /* 0x000fea0003800000 */
[----:B------:R-:W0:Y:S01]  /*3c90*/  F2F.F32.F64 R6, R4 ;  /* 0x0000000400067310 */ /* 0x000e220000301000 */
[----:B------:R-:W0:-:S14]  /*3ca0*/  DSETP.GEU.AND P0, PT, |R4|, c[0x2][0x0], PT ;  /* 0x008000000400762a */ /* 0x000e1c0003f0e200 */
[----:B0-----:R-:W-:Y:S01]  /*3cb0*/  @!P0 FMUL R6, R6, 1.175494350822287508e-38 ;  /* 0x0080000006068820 */ /* 0x001fe20000400000 */
        /* <DEDUP_REMOVED lines=15> */
.L_x_2461:
        /* <DEDUP_REMOVED lines=20> */
.L_x_2489:
[----:B------:R-:W0:Y:S02]  /*3ef0*/  F2I.U64.F64.TRUNC R4, R4 ;  /* 0x0000000400047311 */ /* 0x000e24000030d800 */
[----:B0-----:R0:W-:Y:S01]  /*3f00*/  STG.E.64 [R16.64], R4 ;  /* 0x0000000410007986 */ /* 0x0011e2000c101b24 */
[----:B------:R-:W-:Y:S05]  /*3f10*/  BRA `(.L_x_2462) ;  /* 0x0000002000007947 */ /* 0x000fea0003800000 */
.L_x_2488:
[----:B------:R-:W0:Y:S02]  /*3f20*/  F2I.U32.F64.TRUNC R5, R4 ;  /* 0x0000000400057311 */ /* 0x000e24000030d000 */
[----:B0-----:R0:W-:Y:S02]  /*3f30*/  STG.E [R16.64], R5 ;  /* 0x0000000510007986 */ /* 0x0011e4000c101924 */
.L_x_2462:
[----:B------:R-:W-:-:S05]  /*3f40*/  IMAD R22, R22, 0x200, R25 ;  /* 0x0000020016167824 */ /* 0x000fca00078e0219 */
[----:B------:R-:W-:Y:S02]  /*3f50*/  IADD3 R23, R22, 0x80, RZ ;  /* 0x0000008016177810 */ /* 0x000fe40007ffe0ff */
.L_x_2391:
[----:B------:R-:W-:Y:S05]  /*3f60*/  BSYNC B6 ;  /* 0x0000000000067941 */ /* 0x000fea0003800000 */
.L_x_2390:
        /* <DEDUP_REMOVED lines=258> */
.L_x_2492:
        /* <DEDUP_REMOVED lines=19> */
.L_x_2496:
[----:B------:R-:W2:Y:S02]  /*50c0*/  LDG.E.U8 R2, [R2.64] ;  /* 0x0000002402027981 */ /* 0x000ea4000c1e1100 */
[----:B--2---:R0:W1:Y:S01]  /*50d0*/  I2F.F64.U16 R18, R2 ;  /* 0x0000000200127312 */ /* 0x0040620000101800 */
[----:B------:R-:W-:Y:S05]  /*50e0*/  BRA `(.L_x_2498) ;  /* 0x00000df000007947 */ /* 0x000fea0003800000 */
.L_x_2495:
        /* <DEDUP_REMOVED lines=9> */
.L_x_2500:
[----:B------:R-:W2:Y:S02]  /*5180*/  LDG.E R2, [R2.64] ;  /* 0x0000002402027981 */ /* 0x000ea4000c1e1900 */
[----:B--2---:R0:W1:Y:S01]  /*5190*/  I2F.F64 R18, R2 ;  /* 0x0000000200127312 */ /* 0x0040620000201c00 */
[----:B------:R-:W-:Y:S05]  /*51a0*/  BRA `(.L_x_2498) ;  /* 0x00000d3000007947 */ /* 0x000fea0003800000 */
.L_x_2499:
[----:B------:R-:W2:Y:S02]  /*51b0*/  LDG.E.U16 R2, [R2.64] ;  /* 0x0000002402027981 */ /* 0x000ea4000c1e1500 */
[----:B--2---:R0:W1:Y:S01]  /*51c0*/  I2F.F64.S16 R18, R2 ;  /* 0x0000000200127312 */ /* 0x0040620000101c00 */
[----:B------:R-:W-:Y:S05]  /*51d0*/  BRA `(.L_x_2498) ;  /* 0x00000d0000007947 */ /* 0x000fea0003800000 */
.L_x_2494:
        /* <DEDUP_REMOVED lines=10> */
.L_x_2502:
[----:B------:R-:W2:Y:S02]  /*5280*/  LDG.E.U16 R0, [R2.64] ;  /* 0x0000002402007981 */ /* 0x000ea4000c1e1500 */
[----:B--2---:R-:W-:-:S05]  /*5290*/  HADD2.F32 R0, -RZ, R0.H0_H0 ;  /* 0x20000000ff007230 */ /* 0x004fca0000004100 */
[----:B------:R-:W-:-:S04]  /*52a0*/  FMUL.FTZ R0, R0, 1 ;  /* 0x3f80000000007820 */ /* 0x000fc80000410000 */
[----:B------:R0:W1:Y:S01]  /*52b0*/  F2F.F64.F32 R18, R0 ;  /* 0x0000000000127310 */ /* 0x0000620000201800 */
[----:B------:R-:W-:Y:S05]  /*52c0*/  BRA `(.L_x_2498) ;  /* 0x00000c1000007947 */ /* 0x000fea0003800000 */
.L_x_2501:
        /* <DEDUP_REMOVED lines=10> */
.L_x_2504:
[----:B------:R-:W2:Y:S02]  /*5370*/  LDG.E.U16 R2, [R2.64] ;  /* 0x0000002402027981 */ /* 0x000ea4000c1e1500 */
[----:B--2---:R-:W-:-:S05]  /*5380*/  HADD2.F32 R0, -RZ, R2.H0_H0 ;  /* 0x20000002ff007230 */ /* 0x004fca0000004100 */
[----:B------:R-:W-:-:S04]  /*5390*/  FMUL.FTZ R0, R0, 1 ;  /* 0x3f80000000007820 */ /* 0x000fc80000410000 */
[----:B------:R0:W1:Y:S01]  /*53a0*/  F2F.F64.F32 R18, R0 ;  /* 0x0000000000127310 */ /* 0x0000620000201800 */
[----:B------:R-:W-:Y:S05]  /*53b0*/  BRA `(.L_x_2498) ;  /* 0x00000b2000007947 */ /* 0x000fea0003800000 */
.L_x_2503:
[----:B------:R0:W5:Y:S01]  /*53c0*/  LDG.E.64 R18, [R2.64] ;  /* 0x0000002402127981 */ /* 0x000162000c1e1b00 */
[----:B------:R-:W-:Y:S05]  /*53d0*/  BRA `(.L_x_2498) ;  /* 0x00000b0000007947 */ /* 0x000fea0003800000 */
.L_x_2493:
        /* <DEDUP_REMOVED lines=13> */
.L_x_2507:
[----:B------:R0:W5:Y:S01]  /*54b0*/  LDG.E.64 R18, [R2.64] ;  /* 0x0000002402127981 */ /* 0x000162000c1e1b00 */
[----:B------:R-:W-:Y:S05]  /*54c0*/  BRA `(.L_x_2498) ;  /* 0x00000a1000007947 */ /* 0x000fea0003800000 */
.L_x_2506:
        /* <DEDUP_REMOVED lines=28> */
.L_x_2509:
        /* <DEDUP_REMOVED lines=15> */
.L_x_2508:
[----:B------:R-:W2:Y:S02]  /*5780*/  LDG.E.U16 R0, [R2.64] ;  /* 0x0000002402007981 */ /* 0x000ea4000c1e1500 */
[----:B--2---:R-:W-:-:S05]  /*5790*/  PRMT R0, RZ, 0x5410, R0 ;  /* 0x00005410ff007816 */ /* 0x004fca0000000000 */
[----:B------:R-:W-:-:S04]  /*57a0*/  FMUL.FTZ R0, R0, 1 ;  /* 0x3f80000000007820 */ /* 0x000fc80000410000 */
[----:B------:R0:W1:Y:S01]  /*57b0*/  F2F.F64.F32 R18, R0 ;  /* 0x0000000000127310 */ /* 0x0000620000201800 */
[----:B------:R-:W-:Y:S05]  /*57c0*/  BRA `(.L_x_2498) ;  /* 0x0000071000007947 */ /* 0x000fea0003800000 */
.L_x_2505:
        /* <DEDUP_REMOVED lines=11> */
.L_x_2512:
        /* <DEDUP_REMOVED lines=21> */
.L_x_2516:
[----:B------:R-:W-:Y:S05]  /*59d0*/  BSYNC B1 ;  /* 0x0000000000017941 */ /* 0x000fea0003800000 */
.L_x_2515:
[----:B------:R-:W-:Y:S01]  /*59e0*/  LEA R3, R0, 0x3b800000, 0x17 ;  /* 0x3b80000000037811 */ /* 0x000fe200078eb8ff */
[----:B------:R-:W-:-:S05]  /*59f0*/  IMAD.SHL.U32 R0, R2, 0x100000, RZ ;  /* 0x0010000002007824 */ /* 0x000fca00078e00ff */
[----:B------:R-:W-:Y:S02]  /*5a00*/  LOP3.LUT R0, R3, R0, R4, 0xfe, !PT ;  /* 0x0000000003007212 */ /* 0x000fe400078efe04 */
.L_x_2514:
[----:B------:R-:W-:Y:S05]  /*5a10*/  BSYNC B0 ;  /* 0x0000000000007941 */ /* 0x000fea0003800000 */
.L_x_2513:
[----:B------:R-:W-:-:S04]  /*5a20*/  FMUL.FTZ R0, R0, 1 ;  /* 0x3f80000000007820 */ /* 0x000fc80000410000 */
[----:B------:R0:W1:Y:S01]  /*5a30*/  F2F.F64.F32 R18, R0 ;  /* 0x0000000000127310 */ /* 0x0000620000201800 */
[----:B------:R-:W-:Y:S05]  /*5a40*/  BRA `(.L_x_2498) ;  /* 0x0000049000007947 */ /* 0x000fea0003800000 */
.L_x_2511:
        /* <DEDUP_REMOVED lines=21> */
.L_x_2520:
[----:B------:R-:W-:Y:S05]  /*5ba0*/  BSYNC B1 ;  /* 0x0000000000017941 */ /* 0x000fea0003800000 */
.L_x_2519:
[----:B------:R-:W-:Y:S01]  /*5bb0*/  LEA R3, R0, 0x37800000, 0x17 ;  /* 0x3780000000037811 */ /* 0x000fe200078eb8ff */
[----:B------:R-:W-:-:S05]  /*5bc0*/  IMAD.SHL.U32 R0, R2, 0x200000, RZ ;  /* 0x0020000002007824 */ /* 0x000fca00078e00ff */
[----:B------:R-:W-:Y:S02]  /*5bd0*/  LOP3.LUT R0, R3, R0, R4, 0xfe, !PT ;  /* 0x0000000003007212 */ /* 0x000fe400078efe04 */
.L_x_2518:
[----:B------:R-:W-:Y:S05]  /*5be0*/  BSYNC B0 ;  /* 0x0000000000007941 */ /* 0x000fea0003800000 */
.L_x_2517:
[----:B------:R-:W-:-:S04]  /*5bf0*/  FMUL.FTZ R0, R0, 1 ;  /* 0x3f80000000007820 */ /* 0x000fc80000410000 */
[----:B------:R0:W1:Y:S01]  /*5c00*/  F2F.F64.F32 R18, R0 ;  /* 0x0000000000127310 */ /* 0x0000620000201800 */
[----:B------:R-:W-:Y:S05]  /*5c10*/  BRA `(.L_x_2498) ;  /* 0x000002c000007947 */ /* 0x000fea0003800000 */
.L_x_2510:
        /* <DEDUP_REMOVED lines=14> */
.L_x_2524:
[----:B------:R-:W-:Y:S05]  /*5d00*/  BSYNC B0 ;  /* 0x0000000000007941 */ /* 0x000fea0003800000 */
.L_x_2523:
[----:B------:R-:W-:-:S04]  /*5d10*/  FMUL.FTZ R0, R0, 1 ;  /* 0x3f80000000007820 */ /* 0x000fc80000410000 */
[----:B------:R0:W1:Y:S01]  /*5d20*/  F2F.F64.F32 R18, R0 ;  /* 0x0000000000127310 */ /* 0x0000620000201800 */
[----:B------:R-:W-:Y:S05]  /*5d30*/  BRA `(.L_x_2498) ;  /* 0x000001a000007947 */ /* 0x000fea0003800000 */
.L_x_2497:
        /* <DEDUP_REMOVED lines=21> */
.L_x_2522:
[----:B------:R-:W2:Y:S02]  /*5e90*/  LDG.E.64 R18, [R2.64] ;  /* 0x0000002402127981 */ /* 0x000ea4000c1e1b00 */
[----:B--2---:R-:W0:Y:S01]  /*5ea0*/  I2F.F64.U64 R18, R18 ;  /* 0x0000001200127312 */ /* 0x004e220000301800 */
[----:B------:R-:W-:Y:S05]  /*5eb0*/  BRA `(.L_x_2498) ;  /* 0x0000002000007947 */ /* 0x000fea0003800000 */
.L_x_2521:
[----:B------:R-:W2:Y:S02]  /*5ec0*/  LDG.E R2, [R2.64] ;  /* 0x0000002402027981 */ /* 0x000ea4000c1e1900 */
[----:B--2---:R0:W1:Y:S02]  /*5ed0*/  I2F.F64.U32 R18, R2 ;  /* 0x0000000200127312 */ /* 0x0040640000201800 */
.L_x_2498:
        /* <DEDUP_REMOVED lines=17> */
.L_x_2528:
[----:B------:R-:W2:Y:S02]  /*5ff0*/  LDG.E.U8 R2, [R4.64] ;  /* 0x0000002404027981 */ /* 0x000ea4000c1e1100 */
[----:B--2---:R-:W0:Y:S01]  /*6000*/  I2F.F64.U16 R2, R2 ;  /* 0x0000000200027312 */ /* 0x004e220000101800 */
[----:B------:R-:W-:Y:S05]  /*6010*/  BRA `(.L_x_2530) ;  /* 0x00000df000007947 */ /* 0x000fea0003800000 */
.L_x_2527:
        /* <DEDUP_REMOVED lines=9> */
.L_x_2532:
[----:B------:R-:W2:Y:S02]  /*60b0*/  LDG.E R2, [R4.64] ;  /* 0x0000002404027981 */ /* 0x000ea4000c1e1900 */
[----:B--2---:R-:W0:Y:S01]  /*60c0*/  I2F.F64 R2, R2 ;  /* 0x0000000200027312 */ /* 0x004e220000201c00 */
[----:B------:R-:W-:Y:S05]  /*60d0*/  BRA `(.L_x_2530) ;  /* 0x00000d3000007947 */ /* 0x000fea0003800000 */
.L_x_2531:
[----:B------:R-:W2:Y:S02]  /*60e0*/  LDG.E.U16 R2, [R4.64] ;  /* 0x0000002404027981 */ /* 0x000ea4000c1e1500 */
[----:B--2---:R-:W0:Y:S01]  /*60f0*/  I2F.F64.S16 R2, R2 ;  /* 0x0000000200027312 */ /* 0x004e220000101c00 */
[----:B------:R-:W-:Y:S05]  /*6100*/  BRA `(.L_x_2530) ;  /* 0x00000d0000007947 */ /* 0x000fea0003800000 */
.L_x_2526:
        /* <DEDUP_REMOVED lines=10> */
.L_x_2534:
[----:B------:R-:W2:Y:S02]  /*61b0*/  LDG.E.U16 R0, [R4.64] ;  /* 0x0000002404007981 */ /* 0x000ea4000c1e1500 */
[----:B--2---:R-:W-:-:S05]  /*61c0*/  HADD2.F32 R0, -RZ, R0.H0_H0 ;  /* 0x20000000ff007230 */ /* 0x004fca0000004100 */
[----:B------:R-:W-:-:S04]  /*61d0*/  FMUL.FTZ R0, R0, 1 ;  /* 0x3f80000000007820 */ /* 0x000fc80000410000 */
[----:B------:R0:W2:Y:S01]  /*61e0*/  F2F.F64.F32 R2, R0 ;  /* 0x0000000000027310 */ /* 0x0000a20000201800 */
[----:B------:R-:W-:Y:S05]  /*61f0*/  BRA `(.L_x_2530) ;  /* 0x00000c1000007947 */ /* 0x000fea0003800000 */
.L_x_2533:
        /* <DEDUP_REMOVED lines=10> */
.L_x_2536:
[----:B------:R-:W2:Y:S02]  /*62a0*/  LDG.E.U16 R4, [R4.64] ;  /* 0x0000002404047981 */ /* 0x000ea4000c1e1500 */
[----:B--2---:R-:W-:-:S05]  /*62b0*/  HADD2.F32 R0, -RZ, R4.H0_H0 ;  /* 0x20000004ff007230 */ /* 0x004fca0000004100 */
[----:B------:R-:W-:-:S04]  /*62c0*/  FMUL.FTZ R0, R0, 1 ;  /* 0x3f80000000007820 */ /* 0x000fc80000410000 */
[----:B------:R0:W2:Y:S01]  /*62d0*/  F2F.F64.F32 R2, R0 ;  /* 0x0000000000027310 */ /* 0x0000a20000201800 */
[----:B------:R-:W-:Y:S05]  /*62e0*/  BRA `(.L_x_2530) ;  /* 0x00000b2000007947 */ /* 0x000fea0003800000 */
.L_x_2535:
[----:B------:R0:W5:Y:S01]  /*62f0*/  LDG.E.64 R2, [R4.64] ;  /* 0x0000002404027981 */ /* 0x000162000c1e1b00 */
[----:B------:R-:W-:Y:S05]  /*6300*/  BRA `(.L_x_2530) ;  /* 0x00000b0000007947 */ /* 0x000fea0003800000 */
.L_x_2525:
        /* <DEDUP_REMOVED lines=13> */
.L_x_2539:
[----:B------:R0:W5:Y:S01]  /*63e0*/  LDG.E.64 R2, [R4.64] ;  /* 0x0000002404027981 */ /* 0x000162000c1e1b00 */
[----:B------:R-:W-:Y:S05]  /*63f0*/  BRA `(.L_x_2530) ;  /* 0x00000a1000007947 */ /* 0x000fea0003800000 */
.L_x_2538:
        /* <DEDUP_REMOVED lines=28> */
.L_x_2541:
        /* <DEDUP_REMOVED lines=15> */
.L_x_2540:
[----:B------:R-:W2:Y:S02]  /*66b0*/  LDG.E.U16 R0, [R4.64] ;  /* 0x0000002404007981 */ /* 0x000ea4000c1e1500 */
[----:B--2---:R-:W-:-:S05]  /*66c0*/  PRMT R0, RZ, 0x5410, R0 ;  /* 0x00005410ff007816 */ /* 0x004fca0000000000 */
[----:B------:R-:W-:-:S04]  /*66d0*/  FMUL.FTZ R0, R0, 1 ;  /* 0x3f80000000007820 */ /* 0x000fc80000410000 */
[----:B------:R0:W2:Y:S01]  /*66e0*/  F2F.F64.F32 R2, R0 ;  /* 0x0000000000027310 */ /* 0x0000a20000201800 */
[----:B------:R-:W-:Y:S05]  /*66f0*/  BRA `(.L_x_2530) ;  /* 0x0000071000007947 */ /* 0x000fea0003800000 */
.L_x_2537:
        /* <DEDUP_REMOVED lines=11> */
.L_x_2544:
        /* <DEDUP_REMOVED lines=21> */
.L_x_2548:
[----:B------:R-:W-:Y:S05]  /*6900*/  BSYNC B1 ;  /* 0x0000000000017941 */ /* 0x000fea0003800000 */
.L_x_2547:
[----:B------:R-:W-:Y:S01]  /*6910*/  LEA R3, R0, 0x3b800000, 0x17 ;  /* 0x3b80000000037811 */ /* 0x000fe200078eb8ff */
[----:B------:R-:W-:-:S05]  /*6920*/  IMAD.SHL.U32 R0, R2, 0x100000, RZ ;  /* 0x0010000002007824 */ /* 0x000fca00078e00ff */
[----:B------:R-:W-:Y:S02]  /*6930*/  LOP3.LUT R0, R3, R0, R4, 0xfe, !PT ;  /* 0x0000000003007212 */ /* 0x000fe400078efe04 */
.L_x_2546:
[----:B------:R-:W-:Y:S05]  /*6940*/  BSYNC B0 ;  /* 0x0000000000007941 */ /* 0x000fea0003800000 */
.L_x_2545:
[----:B------:R-:W-:-:S04]  /*6950*/  FMUL.FTZ R0, R0, 1 ;  /* 0x3f80000000007820 */ /* 0x000fc80000410000 */
[----:B------:R0:W2:Y:S01]  /*6960*/  F2F.F64.F32 R2, R0 ;  /* 0x0000000000027310 */ /* 0x0000a20000201800 */
[----:B------:R-:W-:Y:S05]  /*6970*/  BRA `(.L_x_2530) ;  /* 0x0000049000007947 */ /* 0x000fea0003800000 */
.L_x_2543:
        /* <DEDUP_REMOVED lines=21> */
.L_x_2552:
[----:B------:R-:W-:Y:S05]  /*6ad0*/  BSYNC B1 ;  /* 0x0000000000017941 */ /* 0x000fea0003800000 */
.L_x_2551:
[----:B------:R-:W-:Y:S01]  /*6ae0*/  LEA R3, R0, 0x37800000, 0x17 ;  /* 0x3780000000037811 */ /* 0x000fe200078eb8ff */
[----:B------:R-:W-:-:S05]  /*6af0*/  IMAD.SHL.U32 R0, R2, 0x200000, RZ ;  /* 0x0020000002007824 */ /* 0x000fca00078e00ff */
[----:B------:R-:W-:Y:S02]  /*6b00*/  LOP3.LUT R0, R3, R0, R4, 0xfe, !PT ;  /* 0x0000000003007212 */ /* 0x000fe400078efe04 */
.L_x_2550:
[----:B------:R-:W-:Y:S05]  /*6b10*/  BSYNC B0 ;  /* 0x0000000000007941 */ /* 0x000fea0003800000 */
.L_x_2549:
[----:B------:R-:W-:-:S04]  /*6b20*/  FMUL.FTZ R0, R0, 1 ;  /* 0x3f80000000007820 */ /* 0x000fc80000410000 */
[----:B------:R0:W2:Y:S01]  /*6b30*/  F2F.F64.F32 R2, R0 ;  /* 0x0000000000027310 */ /* 0x0000a20000201800 */
[----:B------:R-:W-:Y:S05]  /*6b40*/  BRA `(.L_x_2530) ;  /* 0x000002c000007947 */ /* 0x000fea0003800000 */
.L_x_2542:
        /* <DEDUP_REMOVED lines=14> */
.L_x_2556:
[----:B------:R-:W-:Y:S05]  /*6c30*/  BSYNC B0 ;  /* 0x0000000000007941 */ /* 0x000fea0003800000 */
.L_x_2555:
[----:B------:R-:W-:-:S04]  /*6c40*/  FMUL.FTZ R0, R0, 1 ;  /* 0x3f80000000007820 */ /* 0x000fc80000410000 */
[----:B------:R0:W2:Y:S01]  /*6c50*/  F2F.F64.F32 R2, R0 ;  /* 0x0000000000027310 */ /* 0x0000a20000201800 */
[----:B------:R-:W-:Y:S05]  /*6c60*/  BRA `(.L_x_2530) ;  /* 0x000001a000007947 */ /* 0x000fea0003800000 */
.L_x_2529:
        /* <DEDUP_REMOVED lines=21> */
.L_x_2554:
[----:B------:R-:W2:Y:S02]  /*6dc0*/  LDG.E.64 R2, [R4.64] ;  /* 0x0000002404027981 */ /* 0x000ea4000c1e1b00 */
[----:B--2---:R-:W0:Y:S01]  /*6dd0*/  I2F.F64.U64 R2, R2 ;  /* 0x0000000200027312 */ /* 0x004e220000301800 */
[----:B------:R-:W-:Y:S05]  /*6de0*/  BRA `(.L_x_2530) ;  /* 0x0000002000007947 */ /* 0x000fea0003800000 */
.L_x_2553:
[----:B------:R-:W2:Y:S02]  /*6df0*/  LDG.E R2, [R4.64] ;  /* 0x0000002404027981 */ /* 0x000ea4000c1e1900 */
[----:B--2---:R-:W0:Y:S02]  /*6e00*/  I2F.F64.U32 R2, R2 ;  /* 0x0000000200027312 */ /* 0x004e240000201800 */
.L_x_2530:
        /* <DEDUP_REMOVED lines=19> */
.L_x_2560:
[----:B------:R-:W0:Y:S02]  /*6f40*/  F2I.S64.F64.TRUNC R4, R4 ;  /* 0x0000000400047311 */ /* 0x000e24000030d900 */
[----:B0-----:R-:W-:-:S05]  /*6f50*/  IMAD.MOV.U32 R3, RZ, RZ, R4 ;  /* 0x000000ffff037224 */ /* 0x001fca00078e0004 */
[----:B------:R0:W-:Y:S01]  /*6f60*/  STG.E.U8 [R16.64], R3 ;  /* 0x0000000310007986 */ /* 0x0001e2000c101124 */
[----:B------:R-:W-:Y:S05]  /*6f70*/  BRA `(.L_x_2562) ;  /* 0x00000ed000007947 */ /* 0x000fea0003800000 */
.L_x_2559:
        /* <DEDUP_REMOVED lines=9> */
.L_x_2564:
[----:B------:R-:W0:Y:S02]  /*7010*/  F2I.F64.TRUNC R5, R4 ;  /* 0x0000000400057311 */ /* 0x000e24000030d100 */
[----:B0-----:R0:W-:Y:S01]  /*7020*/  STG.E [R16.64], R5 ;  /* 0x0000000510007986 */ /* 0x0011e2000c101924 */
[----:B------:R-:W-:Y:S05]  /*7030*/  BRA `(.L_x_2562) ;  /* 0x00000e1000007947 */ /* 0x000fea0003800000 */
.L_x_2563:
[----:B------:R-:W0:Y:S02]  /*7040*/  F2I.F64.TRUNC R5, R4 ;  /* 0x0000000400057311 */ /* 0x000e24000030d100 */
[----:B0-----:R0:W-:Y:S01]  /*7050*/  STG.E.U16 [R16.64], R5 ;  /* 0x0000000510007986 */ /* 0x0011e2000c101524 */
[----:B------:R-:W-:Y:S05]  /*7060*/  BRA `(.L_x_2562) ;  /* 0x00000de000007947 */ /* 0x000fea0003800000 */
.L_x_2558:
        /* <DEDUP_REMOVED lines=11> */
.L_x_2566:
[----:B------:R-:W0:Y:S01]  /*7120*/  F2F.F32.F64 R0, R4 ;  /* 0x0000000400007310 */ /* 0x000e220000301000 */
[----:B------:R-:W0:-:S14]  /*7130*/  DSETP.GEU.AND P0, PT, |R4|, c[0x2][0x0], PT ;  /* 0x008000000400762a */ /* 0x000e1c0003f0e200 */
[----:B0-----:R-:W-:-:S05]  /*7140*/  @!P0 FMUL R0, R0, 1.175494350822287508e-38 ;  /* 0x0080000000008820 */ /* 0x001fca0000400000 */
[----:B------:R-:W-:-:S05]  /*7150*/  F2FP.PACK_AB R0, RZ, R0 ;  /* 0x00000000ff00723e */ /* 0x000fca00000000ff */
[----:B------:R0:W-:Y:S01]  /*7160*/  STG.E.U16 [R16.64], R0 ;  /* 0x0000000010007986 */ /* 0x0001e2000c101524 */
[----:B------:R-:W-:Y:S05]  /*7170*/  BRA `(.L_x_2562) ;  /* 0x00000cd000007947 */ /* 0x000fea0003800000 */
.L_x_2565:
        /* <DEDUP_REMOVED lines=12> */
.L_x_2568:
[----:B------:R-:W0:Y:S01]  /*7240*/  F2F.F32.F64 R0, R4 ;  /* 0x0000000400007310 */ /* 0x000e220000301000 */
[----:B------:R-:W0:-:S14]  /*7250*/  DSETP.GEU.AND P0, PT, |R4|, c[0x2][0x0], PT ;  /* 0x008000000400762a */ /* 0x000e1c0003f0e200 */
[----:B0-----:R-:W-:-:S05]  /*7260*/  @!P0 FMUL R0, R0, 1.175494350822287508e-38 ;  /* 0x0080000000008820 */ /* 0x001fca0000400000 */
[----:B------:R-:W-:-:S04]  /*7270*/  F2FP.PACK_AB R3, RZ, R0 ;  /* 0x00000000ff03723e */ /* 0x000fc800000000ff */
[----:B------:R-:W-:-:S05]  /*7280*/  PRMT R3, R3, 0x5410, RZ ;  /* 0x0000541003037816 */ /* 0x000fca00000000ff */
[----:B------:R0:W-:Y:S01]  /*7290*/  STG.E [R16.64], R3 ;  /* 0x0000000310007986 */ /* 0x0001e2000c101924 */
[----:B------:R-:W-:Y:S05]  /*72a0*/  BRA `(.L_x_2562) ;  /* 0x00000ba000007947 */ /* 0x000fea0003800000 */
.L_x_2567:
[----:B------:R0:W-:Y:S01]  /*72b0*/  STG.E.64 [R16.64], R4 ;  /* 0x0000000410007986 */ /* 0x0001e2000c101b24 */
[----:B------:R-:W-:Y:S05]  /*72c0*/  BRA `(.L_x_2562) ;  /* 0x00000b8000007947 */ /* 0x000fea0003800000 */
.L_x_2557:
        /* <DEDUP_REMOVED lines=12> */
.L_x_2571:
[----:B------:R-:W-:-:S05]  /*7390*/  CS2R R6, SRZ ;  /* 0x0000000000067805 */ /* 0x000fca000001ff00 */
[----:B------:R0:W-:Y:S01]  /*73a0*/  STG.E.128 [R16.64], R4 ;  /* 0x0000000410007986 */ /* 0x0001e2000c101d24 */
[----:B------:R-:W-:Y:S05]  /*73b0*/  BRA `(.L_x_2562) ;  /* 0x00000a9000007947 */ /* 0x000fea0003800000 */
.L_x_2570:
        /* <DEDUP_REMOVED lines=23> */
.L_x_2575:
[----:B------:R-:W-:Y:S05]  /*7530*/  BSYNC B0 ;  /* 0x0000000000007941 */ /* 0x000fea0003800000 */
.L_x_2574:
[----:B------:R-:W-:-:S05]  /*7540*/  LOP3.LUT R3, R0, R3, RZ, 0xfc, !PT ;  /* 0x0000000300037212 */ /* 0x000fca00078efcff */
[----:B------:R0:W-:Y:S01]  /*7550*/  STG.E.U8 [R16.64], R3 ;  /* 0x0000000310007986 */ /* 0x0001e2000c101124 */
[----:B------:R-:W-:Y:S05]  /*7560*/  BRA `(.L_x_2562) ;  /* 0x000008e000007947 */ /* 0x000fea0003800000 */
.L_x_2573:
        /* <DEDUP_REMOVED lines=15> */
.L_x_2577:
[----:B------:R-:W-:Y:S01]  /*7660*/  IMAD.MOV.U32 R0, RZ, RZ, 0x7f ;  /* 0x0000007fff007424 */ /* 0x000fe200078e00ff */
[----:B------:R-:W-:-:S04]  /*7670*/  ISETP.GT.U32.AND P0, PT, R2, 0x7f800000, PT ;  /* 0x7f8000000200780c */ /* 0x000fc80003f04070 */
[----:B------:R-:W-:-:S04]  /*7680*/  SEL R0, R0, 0x7c, P0 ;  /* 0x0000007c00007807 */ /* 0x000fc80000000000 */
.L_x_2578:
[----:B------:R-:W-:Y:S05]  /*7690*/  BSYNC B0 ;  /* 0x0000000000007941 */ /* 0x000fea0003800000 */
.L_x_2576:
[----:B------:R-:W-:-:S04]  /*76a0*/  LOP3.LUT R2, R3, 0x80000000, RZ, 0xc0, !PT ;  /* 0x8000000003027812 */ /* 0x000fc800078ec0ff */
[----:B------:R-:W-:-:S04]  /*76b0*/  SHF.R.U32.HI R3, RZ, 0x18, R2 ;  /* 0x00000018ff037819 */ /* 0x000fc80000011602 */
[----:B------:R-:W-:-:S05]  /*76c0*/  LOP3.LUT R3, R0, R3, RZ, 0xfc, !PT ;  /* 0x0000000300037212 */ /* 0x000fca00078efcff */
[----:B------:R0:W-:Y:S01]  /*76d0*/  STG.E.U8 [R16.64], R3 ;  /* 0x0000000310007986 */ /* 0x0001e2000c101124 */
[----:B------:R-:W-:Y:S05]  /*76e0*/  BRA `(.L_x_2562) ;  /* 0x0000076000007947 */ /* 0x000fea0003800000 */
.L_x_2572:
[----:B------:R-:W0:Y:S01]  /*76f0*/  F2F.F32.F64 R0, R4 ;  /* 0x0000000400007310 */ /* 0x000e220000301000 */
[----:B------:R-:W0:-:S14]  /*7700*/  DSETP.GEU.AND P0, PT, |R4|, c[0x2][0x0], PT ;  /* 0x008000000400762a */ /* 0x000e1c0003f0e200 */
[----:B0-----:R-:W-:-:S05]  /*7710*/  @!P0 FMUL R0, R0, 1.175494350822287508e-38 ;  /* 0x0080000000008820 */ /* 0x001fca0000400000 */
[----:B------:R-:W-:-:S05]  /*7720*/  F2FP.BF16.PACK_AB R0, RZ, R0 ;  /* 0x00000000ff00723e */ /* 0x000fca00000010ff */
[----:B------:R0:W-:Y:S01]  /*7730*/  STG.E.U16 [R16.64], R0 ;  /* 0x0000000010007986 */ /* 0x0001e2000c101524 */
[----:B------:R-:W-:Y:S05]  /*7740*/  BRA `(.L_x_2562) ;  /* 0x0000070000007947 */ /* 0x000fea0003800000 */
.L_x_2569:
        /* <DEDUP_REMOVED lines=11> */
.L_x_2581:
        /* <DEDUP_REMOVED lines=19> */
.L_x_2584:
[----:B------:R-:W-:-:S04]  /*7930*/  LOP3.LUT R2, R3, 0x80000000, RZ, 0xc0, !PT ;  /* 0x8000000003027812 */ /* 0x000fc800078ec0ff */
[----:B------:R-:W-:-:S04]  /*7940*/  SHF.R.U32.HI R3, RZ, 0x18, R2 ;  /* 0x00000018ff037819 */ /* 0x000fc80000011602 */
[----:B------:R-:W-:-:S04]  /*7950*/  LOP3.LUT R0, R0, R3, RZ, 0xfc, !PT ;  /* 0x0000000300007212 */ /* 0x000fc800078efcff */
[----:B------:R-:W-:Y:S02]  /*7960*/  PRMT R8, R0, 0x7610, R8 ;  /* 0x0000761000087816 */ /* 0x000fe40000000008 */
.L_x_2583:
[----:B------:R-:W-:Y:S05]  /*7970*/  BSYNC B0 ;  /* 0x0000000000007941 */ /* 0x000fea0003800000 */
.L_x_2582:
[----:B------:R0:W-:Y:S01]  /*7980*/  STG.E.U8 [R16.64], R8 ;  /* 0x0000000810007986 */ /* 0x0001e2000c101124 */
[----:B------:R-:W-:Y:S05]  /*7990*/  BRA `(.L_x_2562) ;  /* 0x000004b000007947 */ /* 0x000fea0003800000 */
.L_x_2580:
        /* <DEDUP_REMOVED lines=19> */
.L_x_2587:
[----:B------:R-:W-:-:S04]  /*7ad0*/  LOP3.LUT R2, R3, 0x80000000, RZ, 0xc0, !PT ;  /* 0x8000000003027812 */ /* 0x000fc800078ec0ff */
[----:B------:R-:W-:-:S04]  /*7ae0*/  SHF.R.U32.HI R3, RZ, 0x18, R2 ;  /* 0x00000018ff037819 */ /* 0x000fc80000011602 */
[----:B------:R-:W-:-:S04]  /*7af0*/  LOP3.LUT R0, R0, R3, RZ, 0xfc, !PT ;  /* 0x0000000300007212 */ /* 0x000fc800078efcff */
[----:B------:R-:W-:Y:S02]  /*7b00*/  PRMT R8, R0, 0x7610, R8 ;  /* 0x0000761000087816 */ /* 0x000fe40000000008 */
.L_x_2586:
[----:B------:R-:W-:Y:S05]  /*7b10*/  BSYNC B0 ;  /* 0x0000000000007941 */ /* 0x000fea0003800000 */
.L_x_2585:
[----:B------:R0:W-:Y:S01]  /*7b20*/  STG.E.U8 [R16.64], R8 ;  /* 0x0000000810007986 */ /* 0x0001e2000c101124 */
[----:B------:R-:W-:Y:S05]  /*7b30*/  BRA `(.L_x_2562) ;  /* 0x0000031000007947 */ /* 0x000fea0003800000 */
.L_x_2579:
        /* <DEDUP_REMOVED lines=24> */
.L_x_2561:
        /* <DEDUP_REMOVED lines=20> */
.L_x_2589:
[----:B------:R-:W0:Y:S02]  /*7e00*/  F2I.U64.F64.TRUNC R4, R4 ;  /* 0x0000000400047311 */ /* 0x000e24000030d800 */
[----:B0-----:R0:W-:Y:S01]  /*7e10*/  STG.E.64 [R16.64], R4 ;  /* 0x0000000410007986 */ /* 0x0011e2000c101b24 */
[----:B------:R-:W-:Y:S05]  /*7e20*/  BRA `(.L_x_2562) ;  /* 0x0000002000007947 */ /* 0x000fea0003800000 */
.L_x_2588:
[----:B------:R-:W0:Y:S02]  /*7e30*/  F2I.U32.F64.TRUNC R5, R4 ;  /* 0x0000000400057311 */ /* 0x000e24000030d000 */
[----:B0-----:R0:W-:Y:S02]  /*7e40*/  STG.E [R16.64], R5 ;  /* 0x0000000510007986 */ /* 0x0011e4000c101924 */
.L_x_2562:
        /* <DEDUP_REMOVED lines=258> */
.L_x_2590:
        /* <DEDUP_REMOVED lines=19> */
.L_x_2594:
[----:B------:R-:W2:Y:S02]  /*8fa0*/  LDG.E.U8 R2, [R2.64] ;  /* 0x0000002402027981 */ /* 0x000ea4000c1e1100 */
[----:B--2---:R0:W1:Y:S01]  /*8fb0*/  I2F.F64.U16 R18, R2 ;  /* 0x0000000200127312 */ /* 0x0040620000101800 */
[----:B------:R-:W-:Y:S05]  /*8fc0*/  BRA `(.L_x_2596) ;  /* 0x00000df000007947 */ /* 0x000fea0003800000 */
.L_x_2593:
        /* <DEDUP_REMOVED lines=9> */
.L_x_2598:
[----:B------:R-:W2:Y:S02]  /*9060*/  LDG.E R2, [R2.64] ;  /* 0x0000002402027981 */ /* 0x000ea4000c1e1900 */
[----:B--2---:R0:W1:Y:S01]  /*9070*/  I2F.F64 R18, R2 ;  /* 0x0000000200127312 */ /* 0x0040620000201c00 */
[----:B------:R-:W-:Y:S05]  /*9080*/  BRA `(.L_x_2596) ;  /* 0x00000d3000007947 */ /* 0x000fea0003800000 */
.L_x_2597:
[----:B------:R-:W2:Y:S02]  /*9090*/  LDG.E.U16 R2, [R2.64] ;  /* 0x0000002402027981 */ /* 0x000ea4000c1e1500 */
[----:B--2---:R0:W1:Y:S01]  /*90a0*/  I2F.F64.S16 R18, R2 ;  /* 0x0000000200127312 */ /* 0x0040620000101c00 */
[----:B------:R-:W-:Y:S05]  /*90b0*/  BRA `(.L_x_2596) ;  /* 0x00000d0000007947 */ /* 0x000fea0003800000 */
.L_x_2592:
        /* <DEDUP_REMOVED lines=10> */
.L_x_2600:
[----:B------:R-:W2:Y:S02]  /*9160*/  LDG.E.U16 R0, [R2.64] ;  /* 0x0000002402007981 */ /* 0x000ea4000c1e1500 */
[----:B--2---:R-:W-:-:S05]  /*9170*/  HADD2.F32 R0, -RZ, R0.H0_H0 ;  /* 0x20000000ff007230 */ /* 0x004fca0000004100 */
[----:B------:R-:W-:-:S04]  /*9180*/  FMUL.FTZ R0, R0, 1 ;  /* 0x3f80000000007820 */ /* 0x000fc80000410000 */
[----:B------:R0:W1:Y:S01]  /*9190*/  F2F.F64.F32 R18, R0 ;  /* 0x0000000000127310 */ /* 0x0000620000201800 */
[----:B------:R-:W-:Y:S05]  /*91a0*/  BRA `(.L_x_2596) ;  /* 0x00000c1000007947 */ /* 0x000fea0003800000 */
.L_x_2599:
        /* <DEDUP_REMOVED lines=10> */
.L_x_2602:
[----:B------:R-:W2:Y:S02]  /*9250*/  LDG.E.U16 R2, [R2.64] ;  /* 0x0000002402027981 */ /* 0x000ea4000c1e1500 */
[----:B--2---:R-:W-:-:S05]  /*9260*/  HADD2.F32 R0, -RZ, R2.H0_H0 ;  /* 0x20000002ff007230 */ /* 0x004fca0000004100 */
[----:B------:R-:W-:-:S04]  /*9270*/  FMUL.FTZ R0, R0, 1 ;  /* 0x3f80000000007820 */ /* 0x000fc80000410000 */
[----:B------:R0:W1:Y:S01]  /*9280*/  F2F.F64.F32 R18, R0 ;  /* 0x0000000000127310 */ /* 0x0000620000201800 */
[----:B------:R-:W-:Y:S05]  /*9290*/  BRA `(.L_x_2596) ;  /* 0x00000b2000007947 */ /* 0x000fea0003800000 */
.L_x_2601:
[----:B------:R0:W5:Y:S01]  /*92a0*/  LDG.E.64 R18, [R2.64] ;  /* 0x0000002402127981 */ /* 0x000162000c1e1b00 */
[----:B------:R-:W-:Y:S05]  /*92b0*/  BRA `(.L_x_2596) ;  /* 0x00000b0000007947 */ /* 0x000fea0003800000 */
.L_x_2591:
        /* <DEDUP_REMOVED lines=13> */
.L_x_2605:
[----:B------:R0:W5:Y:S01]  /*9390*/  LDG.E.64 R18, [R2.64] ;  /* 0x0000002402127981 */ /* 0x000162000c1e1b00 */
[----:B------:R-:W-:Y:S05]  /*93a0*/  BRA `(.L_x_2596) ;  /* 0x00000a1000007947 */ /* 0x000fea0003800000 */
.L_x_2604:
        /* <DEDUP_REMOVED lines=28> */
.L_x_2607:
        /* <DEDUP_REMOVED lines=15> */
.L_x_2606:
[----:B------:R-:W2:Y:S02]  /*9660*/  LDG.E.U16 R0, [R2.64] ;  /* 0x0000002402007981 */ /* 0x000ea4000c1e1500 */
[----:B--2---:R-:W-:-:S05]  /*9670*/  PRMT R0, RZ, 0x5410, R0 ;  /* 0x00005410ff007816 */ /* 0x004fca0000000000 */
[----:B------:R-:W-:-:S04]  /*9680*/  FMUL.FTZ R0, R0, 1 ;  /* 0x3f80000000007820 */ /* 0x000fc80000410000 */
[----:B------:R0:W1:Y:S01]  /*9690*/  F2F.F64.F32 R18, R0 ;  /* 0x0000000000127310 */ /* 0x0000620000201800 */
[----:B------:R-:W-:Y:S05]  /*96a0*/  BRA `(.L_x_2596) ;  /* 0x0000071000007947 */ /* 0x000fea0003800000 */
.L_x_2603:
        /* <DEDUP_REMOVED lines=11> */
.L_x_2610:
        /* <DEDUP_REMOVED lines=21> */
.L_x_2614:
[----:B------:R-:W-:Y:S05]  /*98b0*/  BSYNC B1 ;  /* 0x0000000000017941 */ /* 0x000fea0003800000 */
.L_x_2613:
[----:B------:R-:W-:Y:S01]  /*98c0*/  LEA R3, R0, 0x3b800000, 0x17 ;  /* 0x3b80000000037811 */ /* 0x000fe200078eb8ff */
[----:B------:R-:W-:-:S05]  /*98d0*/  IMAD.SHL.U32 R0, R2, 0x100000, RZ ;  /* 0x0010000002007824 */ /* 0x000fca00078e00ff */
[----:B------:R-:W-:Y:S02]  /*98e0*/  LOP3.LUT R0, R3, R0, R4, 0xfe, !PT ;  /* 0x0000000003007212 */ /* 0x000fe400078efe04 */
.L_x_2612:
[----:B------:R-:W-:Y:S05]  /*98f0*/  BSYNC B0 ;  /* 0x0000000000007941 */ /* 0x000fea0003800000 */
.L_x_2611:
[----:B------:R-:W-:-:S04]  /*9900*/  FMUL.FTZ R0, R0, 1 ;  /* 0x3f80000000007820 */ /* 0x000fc80000410000 */
[----:B------:R0:W1:Y:S01]  /*9910*/  F2F.F64.F32 R18, R0 ;  /* 0x0000000000127310 */ /* 0x0000620000201800 */
[----:B------:R-:W-:Y:S05]  /*9920*/  BRA `(.L_x_2596) ;  /* 0x0000049000007947 */ /* 0x000fea0003800000 */
.L_x_2609:
        /* <DEDUP_REMOVED lines=21> */
.L_x_2618:
[----:B------:R-:W-:Y:S05]  /*9a80*/  BSYNC B1 ;  /* 0x0000000000017941 */ /* 0x000fea0003800000 */
.L_x_2617:
[----:B------:R-:W-:Y:S01]  /*9a90*/  LEA R3, R0, 0x37800000, 0x17 ;  /* 0x3780000000037811 */ /* 0x000fe200078eb8ff */
[----:B------:R-:W-:-:S05]  /*9aa0*/  IMAD.SHL.U32 R0, R2, 0x200000, RZ ;  /* 0x0020000002007824 */ /* 0x000fca00078e00ff */
[----:B------:R-:W-:Y:S02]  /*9ab0*/  LOP3.LUT R0, R3, R0, R4, 0xfe, !PT ;  /* 0x0000000003007212 */ /* 0x000fe400078efe04 */
.L_x_2616:
[----:B------:R-:W-:Y:S05]  /*9ac0*/  BSYNC B0 ;  /* 0x0000000000007941 */ /* 0x000fea0003800000 */
.L_x_2615:
[----:B------:R-:W-:-:S04]  /*9ad0*/  FMUL.FTZ R0, R0, 1 ;  /* 0x3f80000000007820 */ /* 0x000fc80000410000 */
[----:B------:R0:W1:Y:S01]  /*9ae0*/  F2F.F64.F32 R18, R0 ;  /* 0x0000000000127310 */ /* 0x0000620000201800 */
[----:B------:R-:W-:Y:S05]  /*9af0*/  BRA `(.L_x_2596) ;  /* 0x000002c000007947 */ /* 0x000fea0003800000 */
.L_x_2608:
        /* <DEDUP_REMOVED lines=14> */
.L_x_2622:
[----:B------:R-:W-:Y:S05]  /*9be0*/  BSYNC B0 ;  /* 0x0000000000007941 */ /* 0x000fea0003800000 */
.L_x_2621:
[----:B------:R-:W-:-:S04]  /*9bf0*/  FMUL.FTZ R0, R0, 1 ;  /* 0x3f80000000007820 */ /* 0x000fc80000410000 */
[----:B------:R0:W1:Y:S01]  /*9c00*/  F2F.F64.F32 R18, R0 ;  /* 0x0000000000127310 */ /* 0x0000620000201800 */
[----:B------:R-:W-:Y:S05]  /*9c10*/  BRA `(.L_x_2596) ;  /* 0x000001a000007947 */ /* 0x000fea0003800000 */
.L_x_2595:
        /* <DEDUP_REMOVED lines=21> */
.L_x_2620:
[----:B------:R-:W2:Y:S02]  /*9d70*/  LDG.E.64 R18, [R2.64] ;  /* 0x0000002402127981 */ /* 0x000ea4000c1e1b00 */
[----:B--2---:R-:W0:Y:S01]  /*9d80*/  I2F.F64.U64 R18, R18 ;  /* 0x0000001200127312 */ /* 0x004e220000301800 */
[----:B------:R-:W-:Y:S05]  /*9d90*/  BRA `(.L_x_2596) ;  /* 0x0000002000007947 */ /* 0x000fea0003800000 */
.L_x_2619:
[----:B------:R-:W2:Y:S02]  /*9da0*/  LDG.E R2, [R2.64] ;  /* 0x0000002402027981 */ /* 0x000ea4000c1e1900 */
[----:B--2---:R0:W1:Y:S02]  /*9db0*/  I2F.F64.U32 R18, R2 ;  /* 0x0000000200127312 */ /* 0x0040640000201800 */
.L_x_2596:
        /* <DEDUP_REMOVED lines=17> */
.L_x_2626:
[----:B------:R-:W2:Y:S02]  /*9ed0*/  LDG.E.U8 R2, [R4.64] ;  /* 0x0000002404027981 */ /* 0x000ea4000c1e1100 */
[----:B--2---:R-:W0:Y:S01]  /*9ee0*/  I2F.F64.U16 R2, R2 ;  /* 0x0000000200027312 */ /* 0x004e220000101800 */
[----:B------:R-:W-:Y:S05]  /*9ef0*/  BRA `(.L_x_2628) ;  /* 0x00000df000007947 */ /* 0x000fea0003800000 */
.L_x_2625:
        /* <DEDUP_REMOVED lines=9> */
.L_x_2630:
[----:B------:R-:W2:Y:S02]  /*9f90*/  LDG.E R2, [R4.64] ;  /* 0x0000002404027981 */ /* 0x000ea4000c1e1900 */
[----:B--2---:R-:W0:Y:S01]  /*9fa0*/  I2F.F64 R2, R2 ;  /* 0x0000000200027312 */ /* 0x004e220000201c00 */
[----:B------:R-:W-:Y:S05]  /*9fb0*/  BRA `(.L_x_2628) ;  /* 0x00000d3000007947 */ /* 0x000fea0003800000 */
.L_x_2629:
[----:B------:R-:W2:Y:S02]  /*9fc0*/  LDG.E.U16 R2, [R4.64] ;  /* 0x0000002404027981 */ /* 0x000ea4000c1e1500 */
[----:B--2---:R-:W0:Y:S01]  /*9fd0*/  I2F.F64.S16 R2, R2 ;  /* 0x0000000200027312 */ /* 0x004e220000101c00 */
[----:B------:R-:W-:Y:S05]  /*9fe0*/  BRA `(.L_x_2628) ;  /* 0x00000d0000007947 */ /* 0x000fea0003800000 */
.L_x_2624:
        /* <DEDUP_REMOVED lines=10> */
.L_x_2632:
[----:B------:R-:W2:Y:S02]  /*a090*/  LDG.E.U16 R0, [R4.64] ;  /* 0x0000002404007981 */ /* 0x000ea4000c1e1500 */
[----:B--2---:R-:W-:-:S05]  /*a0a0*/  HADD2.F32 R0, -RZ, R0.H0_H0 ;  /* 0x20000000ff007230 */ /* 0x004fca0000004100 */
[----:B------:R-:W-:-:S04]  /*a0b0*/  FMUL.FTZ R0, R0, 1 ;  /* 0x3f80000000007820 */ /* 0x000fc80000410000 */
[----:B------:R0:W2:Y:S01]  /*a0c0*/  F2F.F64.F32 R2, R0 ;  /* 0x0000000000027310 */ /* 0x0000a20000201800 */
[----:B------:R-:W-:Y:S05]  /*a0d0*/  BRA `(.L_x_2628) ;  /* 0x00000c1000007947 */ /* 0x000fea0003800000 */
.L_x_2631:
        /* <DEDUP_REMOVED lines=10> */
.L_x_2634:
[----:B------:R-:W2:Y:S02]  /*a180*/  LDG.E.U16 R4, [R4.64] ;  /* 0x0000002404047981 */ /* 0x000ea4000c1e1500 */
[----:B--2---:R-:W-:-:S05]  /*a190*/  HADD2.F32 R0, -RZ, R4.H0_H0 ;  /* 0x20000004ff007230 */ /* 0x004fca0000004100 */
[----:B------:R-:W-:-:S04]  /*a1a0*/  FMUL.FTZ R0, R0, 1 ;  /* 0x3f80000000007820 */ /* 0x000fc80000410000 */
[----:B------:R0:W2:Y:S01]  /*a1b0*/  F2F.F64.F32 R2, R0 ;  /* 0x0000000000027310 */ /* 0x0000a20000201800 */
[----:B------:R-:W-:Y:S05]  /*a1c0*/  BRA `(.L_x_2628) ;  /* 0x00000b2000007947 */ /* 0x000fea0003800000 */
.L_x_2633:
[----:B------:R0:W5:Y:S01]  /*a1d0*/  LDG.E.64 R2, [R4.64] ;  /* 0x0000002404027981 */ /* 0x000162000c1e1b00 */
[----:B------:R-:W-:Y:S05]  /*a1e0*/  BRA `(.L_x_2628) ;  /* 0x00000b0000007947 */ /* 0x000fea0003800000 */
.L_x_2623:
        /* <DEDUP_REMOVED lines=13> */
.L_x_2637:
[----:B------:R0:W5:Y:S01]  /*a2c0*/  LDG.E.64 R2, [R4.64] ;  /* 0x0000002404027981 */ /* 0x000162000c1e1b00 */
[----:B------:R-:W-:Y:S05]  /*a2d0*/  BRA `(.L_x_2628) ;  /* 0x00000a1000007947 */ /* 0x000fea0003800000 */
.L_x_2636:
        /* <DEDUP_REMOVED lines=28> */
.L_x_2639:
        /* <DEDUP_REMOVED lines=15> */
.L_x_2638:
[----:B------:R-:W2:Y:S02]  /*a590*/  LDG.E.U16 R0, [R4.64] ;  /* 0x0000002404007981 */ /* 0x000ea4000c1e1500 */
[----:B--2---:R-:W-:-:S05]  /*a5a0*/  PRMT R0, RZ, 0x5410, R0 ;  /* 0x00005410ff007816 */ /* 0x004fca0000000000 */
[----:B------:R-:W-:-:S04]  /*a5b0*/  FMUL.FTZ R0, R0, 1 ;  /* 0x3f80000000007820 */ /* 0x000fc80000410000 */
[----:B------:R0:W2:Y:S01]  /*a5c0*/  F2F.F64.F32 R2, R0 ;  /* 0x0000000000027310 */ /* 0x0000a20000201800 */
[----:B------:R-:W-:Y:S05]  /*a5d0*/  BRA `(.L_x_2628) ;  /* 0x0000071000007947 */ /* 0x000fea0003800000 */
.L_x_2635:
        /* <DEDUP_REMOVED lines=11> */
.L_x_2642:
        /* <DEDUP_REMOVED lines=21> */
.L_x_2646:
[----:B------:R-:W-:Y:S05]  /*a7e0*/  BSYNC B1 ;  /* 0x0000000000017941 */ /* 0x000fea0003800000 */
.L_x_2645:
[----:B------:R-:W-:Y:S01]  /*a7f0*/  LEA R3, R0, 0x3b800000, 0x17 ;  /* 0x3b80000000037811 */ /* 0x000fe200078eb8ff */
[----:B------:R-:W-:-:S05]  /*a800*/  IMAD.SHL.U32 R0, R2, 0x100000, RZ ;  /* 0x0010000002007824 */ /* 0x000fca00078e00ff */
[----:B------:R-:W-:Y:S02]  /*a810*/  LOP3.LUT R0, R3, R0, R4, 0xfe, !PT ;  /* 0x0000000003007212 */ /* 0x000fe400078efe04 */
.L_x_2644:
[----:B------:R-:W-:Y:S05]  /*a820*/  BSYNC B0 ;  /* 0x0000000000007941 */ /* 0x000fea0003800000 */
.L_x_2643:
[----:B------:R-:W-:-:S04]  /*a830*/  FMUL.FTZ R0, R0, 1 ;  /* 0x3f80000000007820 */ /* 0x000fc80000410000 */
[----:B------:R0:W2:Y:S01]  /*a840*/  F2F.F64.F32 R2, R0 ;  /* 0x0000000000027310 */ /* 0x0000a20000201800 */
[----:B------:R-:W-:Y:S05]  /*a850*/  BRA `(.L_x_2628) ;  /* 0x0000049000007947 */ /* 0x000fea0003800000 */
.L_x_2641:
        /* <DEDUP_REMOVED lines=21> */
.L_x_2650:
[----:B------:R-:W-:Y:S05]  /*a9b0*/  BSYNC B1 ;  /* 0x0000000000017941 */ /* 0x000fea0003800000 */
.L_x_2649:
[----:B------:R-:W-:Y:S01]  /*a9c0*/  LEA R3, R0, 0x37800000, 0x17 ;  /* 0x3780000000037811 */ /* 0x000fe200078eb8ff */
[----:B------:R-:W-:-:S05]  /*a9d0*/  IMAD.SHL.U32 R0, R2, 0x200000, RZ ;  /* 0x0020000002007824 */ /* 0x000fca00078e00ff */
[----:B------:R-:W-:Y:S02]  /*a9e0*/  LOP3.LUT R0, R3, R0, R4, 0xfe, !PT ;  /* 0x0000000003007212 */ /* 0x000fe400078efe04 */
.L_x_2648:
[----:B------:R-:W-:Y:S05]  /*a9f0*/  BSYNC B0 ;  /* 0x0000000000007941 */ /* 0x000fea0003800000 */
.L_x_2647:
[----:B------:R-:W-:-:S04]  /*aa00*/  FMUL.FTZ R0, R0, 1 ;  /* 0x3f80000000007820 */ /* 0x000fc80000410000 */
[----:B------:R0:W2:Y:S01]  /*aa10*/  F2F.F64.F32 R2, R0 ;  /* 0x0000000000027310 */ /* 0x0000a20000201800 */
[----:B------:R-:W-:Y:S05]  /*aa20*/  BRA `(.L_x_2628) ;  /* 0x000002c000007947 */ /* 0x000fea0003800000 */
.L_x_2640:
        /* <DEDUP_REMOVED lines=14> */
.L_x_2654:
[----:B------:R-:W-:Y:S05]  /*ab10*/  BSYNC B0 ;  /* 0x0000000000007941 */ /* 0x000fea0003800000 */
.L_x_2653:
[----:B------:R-:W-:-:S04]  /*ab20*/  FMUL.FTZ R0, R0, 1 ;  /* 0x3f80000000007820 */ /* 0x000fc80000410000 */
[----:B------:R0:W2:Y:S01]  /*ab30*/  F2F.F64.F32 R2, R0 ;  /* 0x0000000000027310 */ /* 0x0000a20000201800 */
[----:B------:R-:W-:Y:S05]  /*ab40*/  BRA `(.L_x_2628) ;  /* 0x000001a000007947 */ /* 0x000fea0003800000 */
.L_x_2627:
        /* <DEDUP_REMOVED lines=21> */
.L_x_2652:
[----:B------:R-:W2:Y:S02]  /*aca0*/  LDG.E.64 R2, [R4.64] ;  /* 0x0000002404027981 */ /* 0x000ea4000c1e1b00 */
[----:B--2---:R-:W0:Y:S01]  /*acb0*/  I2F.F64.U64 R2, R2 ;  /* 0x0000000200027312 */ /* 0x004e220000301800 */
[----:B------:R-:W-:Y:S05]  /*acc0*/  BRA `(.L_x_2628) ;  /* 0x0000002000007947 */ /* 0x000fea0003800000 */
.L_x_2651:
[----:B------:R-:W2:Y:S02]  /*acd0*/  LDG.E R2, [R4.64] ;  /* 0x0000002404027981 */ /* 0x000ea4000c1e1900 */
[----:B--2---:R-:W0:Y:S02]  /*ace0*/  I2F.F64.U32 R2, R2 ;  /* 0x0000000200027312 */ /* 0x004e240000201800 */
.L_x_2628:
        /* <DEDUP_REMOVED lines=19> */
.L_x_2658:
[----:B------:R-:W0:Y:S02]  /*ae20*/  F2I.S64.F64.TRUNC R4, R4 ;  /* 0x0000000400047311 */ /* 0x000e24000030d900 */
[----:B0-----:R-:W-:-:S05]  /*ae30*/  IMAD.MOV.U32 R3, RZ, RZ, R4 ;  /* 0x000000ffff037224 */ /* 0x001fca00078e0004 */
[----:B------:R0:W-:Y:S01]  /*ae40*/  STG.E.U8 [R16.64], R3 ;  /* 0x0000000310007986 */ /* 0x0001e2000c101124 */
[----:B------:R-:W-:Y:S05]  /*ae50*/  BRA `(.L_x_2660) ;  /* 0x00000ed000007947 */ /* 0x000fea0003800000 */
.L_x_2657:
        /* <DEDUP_REMOVED lines=9> */
.L_x_2662:
[----:B------:R-:W0:Y:S02]  /*aef0*/  F2I.F64.TRUNC R5, R4 ;  /* 0x0000000400057311 */ /* 0x000e24000030d100 */
[----:B0-----:R0:W-:Y:S01]  /*af00*/  STG.E [R16.64], R5 ;  /* 0x0000000510007986 */ /* 0x0011e2000c101924 */
[----:B------:R-:W-:Y:S05]  /*af10*/  BRA `(.L_x_2660) ;  /* 0x00000e1000007947 */ /* 0x000fea0003800000 */
.L_x_2661:
[----:B------:R-:W0:Y:S02]  /*af20*/  F2I.F64.TRUNC R5, R4 ;  /* 0x0000000400057311 */ /* 0x000e24000030d100 */
[----:B0-----:R0:W-:Y:S01]  /*af30*/  STG.E.U16 [R16.64], R5 ;  /* 0x0000000510007986 */ /* 0x0011e2000c101524 */
[----:B------:R-:W-:Y:S05]  /*af40*/  BRA `(.L_x_2660) ;  /* 0x00000de000007947 */ /* 0x000fea0003800000 */
.L_x_2656:
        /* <DEDUP_REMOVED lines=11> */
.L_x_2664:
[----:B------:R-:W0:Y:S01]  /*b000*/  F2F.F32.F64 R0, R4 ;  /* 0x0000000400007310 */ /* 0x000e220000301000 */
[----:B------:R-:W0:-:S14]  /*b010*/  DSETP.GEU.AND P0, PT, |R4|, c[0x2][0x0], PT ;  /* 0x008000000400762a */ /* 0x000e1c0003f0e200 */
[----:B0-----:R-:W-:-:S05]  /*b020*/  @!P0 FMUL R0, R0, 1.175494350822287508e-38 ;  /* 0x0080000000008820 */ /* 0x001fca0000400000 */
[----:B------:R-:W-:-:S05]  /*b030*/  F2FP.PACK_AB R0, RZ, R0 ;  /* 0x00000000ff00723e */ /* 0x000fca00000000ff */
[----:B------:R0:W-:Y:S01]  /*b040*/  STG.E.U16 [R16.64], R0 ;  /* 0x0000000010007986 */ /* 0x0001e2000c101524 */
[----:B------:R-:W-:Y:S05]  /*b050*/  BRA `(.L_x_2660) ;  /* 0x00000cd000007947 */ /* 0x000fea0003800000 */
.L_x_2663:
        /* <DEDUP_REMOVED lines=12> */
.L_x_2666:
[----:B------:R-:W0:Y:S01]  /*b120*/  F2F.F32.F64 R0, R4 ;  /* 0x0000000400007310 */ /* 0x000e220000301000 */
[----:B------:R-:W0:-:S14]  /*b130*/  DSETP.GEU.AND P0, PT, |R4|, c[0x2][0x0], PT ;  /* 0x008000000400762a */ /* 0x000e1c0003f0e200 */
[----:B0-----:R-:W-:-:S05]  /*b140*/  @!P0 FMUL R0, R0, 1.175494350822287508e-38 ;  /* 0x0080000000008820 */ /* 0x001fca0000400000 */
[----:B------:R-:W-:-:S04]  /*b150*/  F2FP.PACK_AB R3, RZ, R0 ;  /* 0x00000000ff03723e */ /* 0x000fc800000000ff */
[----:B------:R-:W-:-:S05]  /*b160*/  PRMT R3, R3, 0x5410, RZ ;  /* 0x0000541003037816 */ /* 0x000fca00000000ff */
[----:B------:R0:W-:Y:S01]  /*b170*/  STG.E [R16.64], R3 ;  /* 0x0000000310007986 */ /* 0x0001e2000c101924 */
[----:B------:R-:W-:Y:S05]  /*b180*/  BRA `(.L_x_2660) ;  /* 0x00000ba000007947 */ /* 0x000fea0003800000 */
.L_x_2665:
[----:B------:R0:W-:Y:S01]  /*b190*/  STG.E.64 [R16.64], R4 ;  /* 0x0000000410007986 */ /* 0x0001e2000c101b24 */
[----:B------:R-:W-:Y:S05]  /*b1a0*/  BRA `(.L_x_2660) ;  /* 0x00000b8000007947 */ /* 0x000fea0003800000 */
.L_x_2655:
        /* <DEDUP_REMOVED lines=12> */
.L_x_2669:
[----:B------:R-:W-:-:S05]  /*b270*/  CS2R R6, SRZ ;  /* 0x0000000000067805 */ /* 0x000fca000001ff00 */
[----:B------:R0:W-:Y:S01]  /*b280*/  STG.E.128 [R16.64], R4 ;  /* 0x0000000410007986 */ /* 0x0001e2000c101d24 */
[----:B------:R-:W-:Y:S05]  /*b290*/  BRA `(.L_x_2660) ;  /* 0x00000a9000007947 */ /* 0x000fea0003800000 */
.L_x_2668:
        /* <DEDUP_REMOVED lines=23> */
.L_x_2673:
[----:B------:R-:W-:Y:S05]  /*b410*/  BSYNC B0 ;  /* 0x0000000000007941 */ /* 0x000fea0003800000 */
.L_x_2672:
[----:B------:R-:W-:-:S05]  /*b420*/  LOP3.LUT R3, R0, R3, RZ, 0xfc, !PT ;  /* 0x0000000300037212 */ /* 0x000fca00078efcff */
[----:B------:R0:W-:Y:S01]  /*b430*/  STG.E.U8 [R16.64], R3 ;  /* 0x0000000310007986 */ /* 0x0001e2000c101124 */
[----:B------:R-:W-:Y:S05]  /*b440*/  BRA `(.L_x_2660) ;  /* 0x000008e000007947 */ /* 0x000fea0003800000 */
.L_x_2671:
        /* <DEDUP_REMOVED lines=15> */
.L_x_2675:
[----:B------:R-:W-:Y:S01]  /*b540*/  IMAD.MOV.U32 R0, RZ, RZ, 0x7f ;  /* 0x0000007fff007424 */ /* 0x000fe200078e00ff */
[----:B------:R-:W-:-:S04]  /*b550*/  ISETP.GT.U32.AND P0, PT, R2, 0x7f800000, PT ;  /* 0x7f8000000200780c */ /* 0x000fc80003f04070 */
[----:B------:R-:W-:-:S04]  /*b560*/  SEL R0, R0, 0x7c, P0 ;  /* 0x0000007c00007807 */ /* 0x000fc80000000000 */
.L_x_2676:
[----:B------:R-:W-:Y:S05]  /*b570*/  BSYNC B0 ;  /* 0x0000000000007941 */ /* 0x000fea0003800000 */
.L_x_2674:
[----:B------:R-:W-:-:S04]  /*b580*/  LOP3.LUT R2, R3, 0x80000000, RZ, 0xc0, !PT ;  /* 0x8000000003027812 */ /* 0x000fc800078ec0ff */
[----:B------:R-:W-:-:S04]  /*b590*/  SHF.R.U32.HI R3, RZ, 0x18, R2 ;  /* 0x00000018ff037819 */ /* 0x000fc80000011602 */
[----:B------:R-:W-:-:S05]  /*b5a0*/  LOP3.LUT R3, R0, R3, RZ, 0xfc, !PT ;  /* 0x0000000300037212 */ /* 0x000fca00078efcff */
[----:B------:R0:W-:Y:S01]  /*b5b0*/  STG.E.U8 [R16.64], R3 ;  /* 0x0000000310007986 */ /* 0x0001e2000c101124 */
[----:B------:R-:W-:Y:S05]  /*b5c0*/  BRA `(.L_x_2660) ;  /* 0x0000076000007947 */ /* 0x000fea0003800000 */
.L_x_2670:
[----:B------:R-:W0:Y:S01]  /*b5d0*/  F2F.F32.F64 R0, R4 ;  /* 0x0000000400007310 */ /* 0x000e220000301000 */
[----:B------:R-:W0:-:S14]  /*b5e0*/  DSETP.GEU.AND P0, PT, |R4|, c[0x2][0x0], PT ;  /* 0x008000000400762a */ /* 0x000e1c0003f0e200 */
[----:B0-----:R-:W-:-:S05]  /*b5f0*/  @!P0 FMUL R0, R0, 1.175494350822287508e-38 ;  /* 0x0080000000008820 */ /* 0x001fca0000400000 */
[----:B------:R-:W-:-:S05]  /*b600*/  F2FP.BF16.PACK_AB R0, RZ, R0 ;  /* 0x00000000ff00723e */ /* 0x000fca00000010ff */
[----:B------:R0:W-:Y:S01]  /*b610*/  STG.E.U16 [R16.64], R0 ;  /* 0x0000000010007986 */ /* 0x0001e2000c101524 */
[----:B------:R-:W-:Y:S05]  /*b620*/  BRA `(.L_x_2660) ;  /* 0x0000070000007947 */ /* 0x000fea0003800000 */
.L_x_2667:
        /* <DEDUP_REMOVED lines=11> */
.L_x_2679:
        /* <DEDUP_REMOVED lines=19> */
.L_x_2682:
[----:B------:R-:W-:-:S04]  /*b810*/  LOP3.LUT R2, R3, 0x80000000, RZ, 0xc0, !PT ;  /* 0x8000000003027812 */ /* 0x000fc800078ec0ff */
[----:B------:R-:W-:-:S04]  /*b820*/  SHF.R.U32.HI R3, RZ, 0x18, R2 ;  /* 0x00000018ff037819 */ /* 0x000fc80000011602 */
[----:B------:R-:W-:-:S04]  /*b830*/  LOP3.LUT R0, R0, R3, RZ, 0xfc, !PT ;  /* 0x0000000300007212 */ /* 0x000fc800078efcff */
[----:B------:R-:W-:Y:S02]  /*b840*/  PRMT R8, R0, 0x7610, R8 ;  /* 0x0000761000087816 */ /* 0x000fe40000000008 */
.L_x_2681:
[----:B------:R-:W-:Y:S05]  /*b850*/  BSYNC B0 ;  /* 0x0000000000007941 */ /* 0x000fea0003800000 */
.L_x_2680:
[----:B------:R0:W-:Y:S01]  /*b860*/  STG.E.U8 [R16.64], R8 ;  /* 0x0000000810007986 */ /* 0x0001e2000c101124 */
[----:B------:R-:W-:Y:S05]  /*b870*/  BRA `(.L_x_2660) ;  /* 0x000004b000007947 */ /* 0x000fea0003800000 */
.L_x_2678:
        /* <DEDUP_REMOVED lines=19> */
.L_x_2685:
[----:B------:R-:W-:-:S04]  /*b9b0*/  LOP3.LUT R2, R3, 0x80000000, RZ, 0xc0, !PT ;  /* 0x8000000003027812 */ /* 0x000fc800078ec0ff */
[----:B------:R-:W-:-:S04]  /*b9c0*/  SHF.R.U32.HI R3, RZ, 0x18, R2 ;  /* 0x00000018ff037819 */ /* 0x000fc80000011602 */
[----:B------:R-:W-:-:S04]  /*b9d0*/  LOP3.LUT R0, R0, R3, RZ, 0xfc, !PT ;  /* 0x0000000300007212 */ /* 0x000fc800078efcff */
[----:B------:R-:W-:Y:S02]  /*b9e0*/  PRMT R8, R0, 0x7610, R8 ;  /* 0x0000761000087816 */ /* 0x000fe40000000008 */
.L_x_2684:
[----:B------:R-:W-:Y:S05]  /*b9f0*/  BSYNC B0 ;  /* 0x0000000000007941 */ /* 0x000fea0003800000 */
.L_x_2683:
[----:B------:R0:W-:Y:S01]  /*ba00*/  STG.E.U8 [R16.64], R8 ;  /* 0x0000000810007986 */ /* 0x0001e2000c101124 */
[----:B------:R-:W-:Y:S05]  /*ba10*/  BRA `(.L_x_2660) ;  /* 0x0000031000007947 */ /* 0x000fea0003800000 */
.L_x_2677:
        /* <DEDUP_REMOVED lines=24> */
.L_x_2659:
        /* <DEDUP_REMOVED lines=20> */
.L_x_2687:
[----:B------:R-:W0:Y:S02]  /*bce0*/  F2I.U64.F64.TRUNC R4, R4 ;  /* 0x0000000400047311 */ /* 0x000e24000030d800 */
[----:B0-----:R0:W-:Y:S01]  /*bcf0*/  STG.E.64 [R16.64], R4 ;  /* 0x0000000410007986 */ /* 0x0011e2000c101b24 */
[----:B------:R-:W-:Y:S05]  /*bd00*/  BRA `(.L_x_2660) ;  /* 0x0000002000007947 */ /* 0x000fea0003800000 */
.L_x_2686:
[----:B------:R-:W0:Y:S02]  /*bd10*/  F2I.U32.F64.TRUNC R5, R4 ;  /* 0x0000000400057311 */ /* 0x000e24000030d000 */
[----:B0-----:R0:W-:Y:S02]  /*bd20*/  STG.E [R16.64], R5 ;  /* 0x0000000510007986 */ /* 0x0011e4000c101924 */
.L_x_2660:
[----:B------:R-:W-:Y:S02]  /*bd30*/  IADD3 R23, R23, 0x80, RZ ;  /* 0x0000008017177810 */ /* 0x000fe40007ffe0ff */
.L_x_2491:
[----:B------:R-:W-:Y:S05]  /*bd40*/  BSYNC B6 ;  /* 0x0000000000067941 */ /* 0x000fea0003800000 */
.L_x_2490:
        /* <DEDUP_REMOVED lines=257> */
.L_x_2688:
        /* <DEDUP_REMOVED lines=19> */
.L_x_2692:
[----:B------:R-:W2:Y:S02]  /*ce90*/  LDG.E.U8 R2, [R2.64] ;  /* 0x0000002402027981 */ /* 0x000ea4000c1e1100 */
[----:B--2---:R0:W1:Y:S01]  /*cea0*/  I2F.F64.U16 R18, R2 ;  /* 0x0000000200127312 */ /* 0x0040620000101800 */
[----:B------:R-:W-:Y:S05]  /*ceb0*/  BRA `(.L_x_2694) ;  /* 0x00000df000007947 */ /* 0x000fea0003800000 */
.L_x_2691:
        /* <DEDUP_REMOVED lines=9> */
.L_x_2696:
[----:B------:R-:W2:Y:S02]  /*cf50*/  LDG.E R2, [R2.64] ;  /* 0x0000002402027981 */ /* 0x000ea4000c1e1900 */
[----:B--2---:R0:W1:Y:S01]  /*cf60*/  I2F.F64 R18, R2 ;  /* 0x0000000200127312 */ /* 0x0040620000201c00 */
[----:B------:R-:W-:Y:S05]  /*cf70*/  BRA `(.L_x_2694) ;  /* 0x00000d3000007947 */ /* 0x000fea0003800000 */
.L_x_2695:
[----:B------:R-:W2:Y:S02]  /*cf80*/  LDG.E.U16 R2, [R2.64] ;  /* 0x0000002402027981 */ /* 0x000ea4000c1e1500 */
[----:B--2---:R0:W1:Y:S01]  /*cf90*/  I2F.F64.S16 R18, R2 ;  /* 0x0000000200127312 */ /* 0x0040620000101c00 */
[----:B------:R-:W-:Y:S05]  /*cfa0*/  BRA `(.L_x_2694) ;  /* 0x00000d0000007947 */ /* 0x000fea0003800000 */
.L_x_2690:
        /* <DEDUP_REMOVED lines=10> */
.L_x_2698:
[----:B------:R-:W2:Y:S02]  /*d050*/  LDG.E.U16 R0, [R2.64] ;  /* 0x0000002402007981 */ /* 0x000ea4000c1e1500 */
[----:B--2---:R-:W-:-:S05]  /*d060*/  HADD2.F32 R0, -RZ, R0.H0_H0 ;  /* 0x20000000ff007230 */ /* 0x004fca0000004100 */
[----:B------:R-:W-:-:S04]  /*d070*/  FMUL.FTZ R0, R0, 1 ;  /* 0x3f80000000007820 */ /* 0x000fc80000410000 */
[----:B------:R0:W1:Y:S01]  /*d080*/  F2F.F64.F32 R18, R0 ;  /* 0x0000000000127310 */ /* 0x0000620000201800 */
[----:B------:R-:W-:Y:S05]  /*d090*/  BRA `(.L_x_2694) ;  /* 0x00000c1000007947 */ /* 0x000fea0003800000 */
.L_x_2697:
        /* <DEDUP_REMOVED lines=10> */
.L_x_2700:
[----:B------:R-:W2:Y:S02]  /*d140*/  LDG.E.U16 R2, [R2.64] ;  /* 0x0000002402027981 */ /* 0x000ea4000c1e1500 */
[----:B--2---:R-:W-:-:S05]  /*d150*/  HADD2.F32 R0, -RZ, R2.H0_H0 ;  /* 0x20000002ff007230 */ /* 0x004fca0000004100 */
[----:B------:R-:W-:-:S04]  /*d160*/  FMUL.FTZ R0, R0, 1 ;  /* 0x3f80000000007820 */ /* 0x000fc80000410000 */
[----:B------:R0:W1:Y:S01]  /*d170*/  F2F.F64.F32 R18, R0 ;  /* 0x0000000000127310 */ /* 0x0000620000201800 */
[----:B------:R-:W-:Y:S05]  /*d180*/  BRA `(.L_x_2694) ;  /* 0x00000b2000007947 */ /* 0x000fea0003800000 */
.L_x_2699:
[----:B------:R0:W5:Y:S01]  /*d190*/  LDG.E.64 R18, [R2.64] ;  /* 0x0000002402127981 */ /* 0x000162000c1e1b00 */
[----:B------:R-:W-:Y:S05]  /*d1a0*/  BRA `(.L_x_2694) ;  /* 0x00000b0000007947 */ /* 0x000fea0003800000 */
.L_x_2689:
        /* <DEDUP_REMOVED lines=13> */
.L_x_2703:
[----:B------:R0:W5:Y:S01]  /*d280*/  LDG.E.64 R18, [R2.64] ;  /* 0x0000002402127981 */ /* 0x000162000c1e1b00 */
[----:B------:R-:W-:Y:S05]  /*d290*/  BRA `(.L_x_2694) ;  /* 0x00000a1000007947 */ /* 0x000fea0003800000 */
.L_x_2702:
        /* <DEDUP_REMOVED lines=28> */
.L_x_2705:
        /* <DEDUP_REMOVED lines=15> */
.L_x_2704:
[----:B------:R-:W2:Y:S02]  /*d550*/  LDG.E.U16 R0, [R2.64] ;  /* 0x0000002402007981 */ /* 0x000ea4000c1e1500 */
[----:B--2---:R-:W-:-:S05]  /*d560*/  PRMT R0, RZ, 0x5410, R0 ;  /* 0x00005410ff007816 */ /* 0x004fca0000000000 */
[----:B------:R-:W-:-:S04]  /*d570*/  FMUL.FTZ R0, R0, 1 ;  /* 0x3f80000000007820 */ /* 0x000fc80000410000 */
[----:B------:R0:W1:Y:S01]  /*d580*/  F2F.F64.F32 R18, R0 ;  /* 0x0000000000127310 */ /* 0x0000620000201800 */
[----:B------:R-:W-:Y:S05]  /*d590*/  BRA `(.L_x_2694) ;  /* 0x0000071000007947 */ /* 0x000fea0003800000 */
.L_x_2701:
        /* <DEDUP_REMOVED lines=11> */
.L_x_2708:
        /* <DEDUP_REMOVED lines=21> */
.L_x_2712:
[----:B------:R-:W-:Y:S05]  /*d7a0*/  BSYNC B1 ;  /* 0x0000000000017941 */ /* 0x000fea0003800000 */
.L_x_2711:
[----:B------:R-:W-:Y:S01]  /*d7b0*/  LEA R3, R0, 0x3b800000, 0x17 ;  /* 0x3b80000000037811 */ /* 0x000fe200078eb8ff */
[----:B------:R-:W-:-:S05]  /*d7c0*/  IMAD.SHL.U32 R0, R2, 0x100000, RZ ;  /* 0x0010000002007824 */ /* 0x000fca00078e00ff */
[----:B------:R-:W-:Y:S02]  /*d7d0*/  LOP3.LUT R0, R3, R0, R4, 0xfe, !PT ;  /* 0x0000000003007212 */ /* 0x000fe400078efe04 */
.L_x_2710:
[----:B------:R-:W-:Y:S05]  /*d7e0*/  BSYNC B0 ;  /* 0x0000000000007941 */ /* 0x000fea0003800000 */
.L_x_2709:
[----:B------:R-:W-:-:S04]  /*d7f0*/  FMUL.FTZ R0, R0, 1 ;  /* 0x3f80000000007820 */ /* 0x000fc80000410000 */
[----:B------:R0:W1:Y:S01]  /*d800*/  F2F.F64.F32 R18, R0 ;  /* 0x0000000000127310 */ /* 0x0000620000201800 */
[----:B------:R-:W-:Y:S05]  /*d810*/  BRA `(.L_x_2694) ;  /* 0x0000049000007947 */ /* 0x000fea0003800000 */
.L_x_2707:
        /* <DEDUP_REMOVED lines=21> */
.L_x_2716:
[----:B------:R-:W-:Y:S05]  /*d970*/  BSYNC B1 ;  /* 0x0000000000017941 */ /* 0x000fea0003800000 */
.L_x_2715:
[----:B------:R-:W-:Y:S01]  /*d980*/  LEA R3, R0, 0x37800000, 0x17 ;  /* 0x3780000000037811 */ /* 0x000fe200078eb8ff */
[----:B------:R-:W-:-:S05]  /*d990*/  IMAD.SHL.U32 R0, R2, 0x200000, RZ ;  /* 0x0020000002007824 */ /* 0x000fca00078e00ff */
[----:B------:R-:W-:Y:S02]  /*d9a0*/  LOP3.LUT R0, R3, R0, R4, 0xfe, !PT ;  /* 0x0000000003007212 */ /* 0x000fe400078efe04 */
.L_x_2714:
[----:B------:R-:W-:Y:S05]  /*d9b0*/  BSYNC B0 ;  /* 0x0000000000007941 */ /* 0x000fea0003800000 */
.L_x_2713:
[----:B------:R-:W-:-:S04]  /*d9c0*/  FMUL.FTZ R0, R0, 1 ;  /* 0x3f80000000007820 */ /* 0x000fc80000410000 */
[----:B------:R0:W1:Y:S01]  /*d9d0*/  F2F.F64.F32 R18, R0 ;  /* 0x0000000000127310 */ /* 0x0000620000201800 */
[----:B------:R-:W-:Y:S05]  /*d9e0*/  BRA `(.L_x_2694) ;  /* 0x000002c000007947 */ /* 0x000fea0003800000 */
.L_x_2706:
        /* <DEDUP_REMOVED lines=14> */
.L_x_2720:
[----:B------:R-:W-:Y:S05]  /*dad0*/  BSYNC B0 ;  /* 0x0000000000007941 */ /* 0x000fea0003800000 */
.L_x_2719:
[----:B------:R-:W-:-:S04]  /*dae0*/  FMUL.FTZ R0, R0, 1 ;  /* 0x3f80000000007820 */ /* 0x000fc80000410000 */
[----:B------:R0:W1:Y:S01]  /*daf0*/  F2F.F64.F32 R18, R0 ;  /* 0x0000000000127310 */ /* 0x0000620000201800 */
[----:B------:R-:W-:Y:S05]  /*db00*/  BRA `(.L_x_2694) ;  /* 0x000001a000007947 */ /* 0x000fea0003800000 */
.L_x_2693:
        /* <DEDUP_REMOVED lines=21> */
.L_x_2718:
[----:B------:R-:W2:Y:S02]  /*dc60*/  LDG.E.64 R18, [R2.64] ;  /* 0x0000002402127981 */ /* 0x000ea4000c1e1b00 */
[----:B--2---:R-:W0:Y:S01]  /*dc70*/  I2F.F64.U64 R18, R18 ;  /* 0x0000001200127312 */ /* 0x004e220000301800 */
[----:B------:R-:W-:Y:S05]  /*dc80*/  BRA `(.L_x_2694) ;  /* 0x0000002000007947 */ /* 0x000fea0003800000 */
.L_x_2717:
[----:B------:R-:W2:Y:S02]  /*dc90*/  LDG.E R2, [R2.64] ;  /* 0x0000002402027981 */ /* 0x000ea4000c1e1900 */
[----:B--2---:R0:W1:Y:S02]  /*dca0*/  I2F.F64.U32 R18, R2 ;  /* 0x0000000200127312 */ /* 0x0040640000201800 */
.L_x_2694:
        /* <DEDUP_REMOVED lines=17> */
.L_x_2724:
[----:B------:R-:W2:Y:S02]  /*ddc0*/  LDG.E.U8 R2, [R22.64] ;  /* 0x0000002416027981 */ /* 0x000ea4000c1e1100 */
[----:B--2---:R-:W0:Y:S01]  /*ddd0*/  I2F.F64.U16 R2, R2 ;  /* 0x0000000200027312 */ /* 0x004e220000101800 */
[----:B------:R-:W-:Y:S05]  /*dde0*/  BRA `(.L_x_2726) ;  /* 0x00000df000007947 */ /* 0x000fea0003800000 */
.L_x_2723:
        /* <DEDUP_REMOVED lines=9> */
.L_x_2728:
[----:B------:R-:W2:Y:S02]  /*de80*/  LDG.E R2, [R22.64] ;  /* 0x0000002416027981 */ /* 0x000ea4000c1e1900 */
[----:B--2---:R-:W0:Y:S01]  /*de90*/  I2F.F64 R2, R2 ;  /* 0x0000000200027312 */ /* 0x004e220000201c00 */
[----:B------:R-:W-:Y:S05]  /*dea0*/  BRA `(.L_x_2726) ;  /* 0x00000d3000007947 */ /* 0x000fea0003800000 */
.L_x_2727:
[----:B------:R-:W2:Y:S02]  /*deb0*/  LDG.E.U16 R2, [R22.64] ;  /* 0x0000002416027981 */ /* 0x000ea4000c1e1500 */
[----:B--2---:R-:W0:Y:S01]  /*dec0*/  I2F.F64.S16 R2, R2 ;  /* 0x0000000200027312 */ /* 0x004e220000101c00 */
[----:B------:R-:W-:Y:S05]  /*ded0*/  BRA `(.L_x_2726) ;  /* 0x00000d0000007947 */ /* 0x000fea0003800000 */
.L_x_2722:
        /* <DEDUP_REMOVED lines=10> */
.L_x_2730:
[----:B------:R-:W2:Y:S02]  /*df80*/  LDG.E.U16 R0, [R22.64] ;  /* 0x0000002416007981 */ /* 0x000ea4000c1e1500 */
[----:B--2---:R-:W-:-:S05]  /*df90*/  HADD2.F32 R0, -RZ, R0.H0_H0 ;  /* 0x20000000ff007230 */ /* 0x004fca0000004100 */
[----:B------:R-:W-:-:S04]  /*dfa0*/  FMUL.FTZ R0, R0, 1 ;  /* 0x3f80000000007820 */ /* 0x000fc80000410000 */
[----:B------:R0:W2:Y:S01]  /*dfb0*/  F2F.F64.F32 R2, R0 ;  /* 0x0000000000027310 */ /* 0x0000a20000201800 */
[----:B------:R-:W-:Y:S05]  /*dfc0*/  BRA `(.L_x_2726) ;  /* 0x00000c1000007947 */ /* 0x000fea0003800000 */
.L_x_2729:
        /* <DEDUP_REMOVED lines=10> */
.L_x_2732:
[----:B------:R-:W2:Y:S02]  /*e070*/  LDG.E.U16 R22, [R22.64] ;  /* 0x0000002416167981 */ /* 0x000ea4000c1e1500 */
[----:B--2---:R-:W-:-:S05]  /*e080*/  HADD2.F32 R0, -RZ, R22.H0_H0 ;  /* 0x20000016ff007230 */ /* 0x004fca0000004100 */
[----:B------:R-:W-:-:S04]  /*e090*/  FMUL.FTZ R0, R0, 1 ;  /* 0x3f80000000007820 */ /* 0x000fc80000410000 */
[----:B------:R0:W2:Y:S01]  /*e0a0*/  F2F.F64.F32 R2, R0 ;  /* 0x0000000000027310 */ /* 0x0000a20000201800 */
[----:B------:R-:W-:Y:S05]  /*e0b0*/  BRA `(.L_x_2726) ;  /* 0x00000b2000007947 */ /* 0x000fea0003800000 */
.L_x_2731:
[----:B------:R0:W5:Y:S01]  /*e0c0*/  LDG.E.64 R2, [R22.64] ;  /* 0x0000002416027981 */ /* 0x000162000c1e1b00 */
[----:B------:R-:W-:Y:S05]  /*e0d0*/  BRA `(.L_x_2726) ;  /* 0x00000b0000007947 */ /* 0x000fea0003800000 */
.L_x_2721:
        /* <DEDUP_REMOVED lines=13> */
.L_x_2735:
[----:B------:R0:W5:Y:S01]  /*e1b0*/  LDG.E.64 R2, [R22.64] ;  /* 0x0000002416027981 */ /* 0x000162000c1e1b00 */
[----:B------:R-:W-:Y:S05]  /*e1c0*/  BRA `(.L_x_2726) ;  /* 0x00000a1000007947 */ /* 0x000fea0003800000 */
.L_x_2734:
        /* <DEDUP_REMOVED lines=28> */
.L_x_2737:
        /* <DEDUP_REMOVED lines=15> */
.L_x_2736:
[----:B------:R-:W2:Y:S02]  /*e480*/  LDG.E.U16 R0, [R22.64] ;  /* 0x0000002416007981 */ /* 0x000ea4000c1e1500 */
[----:B--2---:R-:W-:-:S05]  /*e490*/  PRMT R0, RZ, 0x5410, R0 ;  /* 0x00005410ff007816 */ /* 0x004fca0000000000 */
[----:B------:R-:W-:-:S04]  /*e4a0*/  FMUL.FTZ R0, R0, 1 ;  /* 0x3f80000000007820 */ /* 0x000fc80000410000 */
[----:B------:R0:W2:Y:S01]  /*e4b0*/  F2F.F64.F32 R2, R0 ;  /* 0x0000000000027310 */ /* 0x0000a20000201800 */
[----:B------:R-:W-:Y:S05]  /*e4c0*/  BRA `(.L_x_2726) ;  /* 0x0000071000007947 */ /* 0x000fea0003800000 */
.L_x_2733:
        /* <DEDUP_REMOVED lines=11> */
.L_x_2740:
        /* <DEDUP_REMOVED lines=21> */
.L_x_2744:
[----:B------:R-:W-:Y:S05]  /*e6d0*/  BSYNC B1 ;  /* 0x0000000000017941 */ /* 0x000fea0003800000 */
.L_x_2743:
[----:B------:R-:W-:Y:S01]  /*e6e0*/  LEA R3, R0, 0x3b800000, 0x17 ;  /* 0x3b80000000037811 */ /* 0x000fe200078eb8ff */
[----:B------:R-:W-:-:S05]  /*e6f0*/  IMAD.SHL.U32 R0, R2, 0x100000, RZ ;  /* 0x0010000002007824 */ /* 0x000fca00078e00ff */
[----:B------:R-:W-:Y:S02]  /*e700*/  LOP3.LUT R0, R3, R0, R4, 0xfe, !PT ;  /* 0x0000000003007212 */ /* 0x000fe400078efe04 */
.L_x_2742:
[----:B------:R-:W-:Y:S05]  /*e710*/  BSYNC B0 ;  /* 0x0000000000007941 */ /* 0x000fea0003800000 */
.L_x_2741:
[----:B------:R-:W-:-:S04]  /*e720*/  FMUL.FTZ R0, R0, 1 ;  /* 0x3f80000000007820 */ /* 0x000fc80000410000 */
[----:B------:R0:W2:Y:S01]  /*e730*/  F2F.F64.F32 R2, R0 ;  /* 0x0000000000027310 */ /* 0x0000a20000201800 */
[----:B------:R-:W-:Y:S05]  /*e740*/  BRA `(.L_x_2726) ;  /* 0x0000049000007947 */ /* 0x000fea0003800000 */
.L_x_2739:
        /* <DEDUP_REMOVED lines=21> */
.L_x_2748:
[----:B------:R-:W-:Y:S05]  /*e8a0*/  BSYNC B1 ;  /* 0x0000000000017941 */ /* 0x000fea0003800000 */
.L_x_2747:
[----:B------:R-:W-:Y:S01]  /*e8b0*/  LEA R3, R0, 0x37800000, 0x17 ;  /* 0x3780000000037811 */ /* 0x000fe200078eb8ff */
[----:B------:R-:W-:-:S05]  /*e8c0*/  IMAD.SHL.U32 R0, R2, 0x200000, RZ ;  /* 0x0020000002007824 */ /* 0x000fca00078e00ff */
[----:B------:R-:W-:Y:S02]  /*e8d0*/  LOP3.LUT R0, R3, R0, R4, 0xfe, !PT ;  /* 0x0000000003007212 */ /* 0x000fe400078efe04 */
.L_x_2746:
[----:B------:R-:W-:Y:S05]  /*e8e0*/  BSYNC B0 ;  /* 0x0000000000007941 */ /* 0x000fea0003800000 */
.L_x_2745:
[----:B------:R-:W-:-:S04]  /*e8f0*/  FMUL.FTZ R0, R0, 1 ;  /* 0x3f80000000007820 */ /* 0x000fc80000410000 */
[----:B------:R0:W2:Y:S01]  /*e900*/  F2F.F64.F32 R2, R0 ;  /* 0x0000000000027310 */ /* 0x0000a20000201800 */
[----:B------:R-:W-:Y:S05]  /*e910*/  BRA `(.L_x_2726) ;  /* 0x000002c000007947 */ /* 0x000fea0003800000 */
.L_x_2738:
        /* <DEDUP_REMOVED lines=14> */
.L_x_2752:
[----:B------:R-:W-:Y:S05]  /*ea00*/  BSYNC B0 ;  /* 0x0000000000007941 */ /* 0x000fea0003800000 */
.L_x_2751:
[----:B------:R-:W-:-:S04]  /*ea10*/  FMUL.FTZ R0, R0, 1 ;  /* 0x3f80000000007820 */ /* 0x000fc80000410000 */
[----:B------:R0:W2:Y:S01]  /*ea20*/  F2F.F64.F32 R2, R0 ;  /* 0x0000000000027310 */ /* 0x0000a20000201800 */
[----:B------:R-:W-:Y:S05]  /*ea30*/  BRA `(.L_x_2726) ;  /* 0x000001a000007947 */ /* 0x000fea0003800000 */
.L_x_2725:
        /* <DEDUP_REMOVED lines=21> */
.L_x_2750:
[----:B------:R-:W2:Y:S02]  /*eb90*/  LDG.E.64 R2, [R22.64] ;  /* 0x0000002416027981 */ /* 0x000ea4000c1e1b00 */
[----:B--2---:R-:W0:Y:S01]  /*eba0*/  I2F.F64.U64 R2, R2 ;  /* 0x0000000200027312 */ /* 0x004e220000301800 */
[----:B------:R-:W-:Y:S05]  /*ebb0*/  BRA `(.L_x_2726) ;  /* 0x0000002000007947 */ /* 0x000fea0003800000 */
.L_x_2749:
[----:B------:R-:W2:Y:S02]  /*ebc0*/  LDG.E R2, [R22.64] ;  /* 0x0000002416027981 */ /* 0x000ea4000c1e1900 */
[----:B--2---:R-:W0:Y:S02]  /*ebd0*/  I2F.F64.U32 R2, R2 ;  /* 0x0000000200027312 */ /* 0x004e240000201800 */
.L_x_2726:
        /* <DEDUP_REMOVED lines=17> */
[----:B0-----:R-:W-:Y:S01]  /*ecf0*/  STG.E.U8 [R16.64], R5 ;  /* 0x0000000510007986 */ /* 0x001fe2000c101124 */
[----:B------:R-:W-:Y:S05]  /*ed00*/  EXIT ;  /* 0x000000000000794d */ /* 0x000fea0003800000 */
.L_x_2756:
[----:B------:R-:W0:Y:S02]  /*ed10*/  F2I.S64.F64.TRUNC R4, R4 ;  /* 0x0000000400047311 */ /* 0x000e24000030d900 */
[----:B0-----:R-:W-:-:S05]  /*ed20*/  IMAD.MOV.U32 R3, RZ, RZ, R4 ;  /* 0x000000ffff037224 */ /* 0x001fca00078e0004 */
[----:B------:R-:W-:Y:S01]  /*ed30*/  STG.E.U8 [R16.64], R3 ;  /* 0x0000000310007986 */ /* 0x000fe2000c101124 */
[----:B------:R-:W-:Y:S05]  /*ed40*/  EXIT ;  /* 0x000000000000794d */ /* 0x000fea0003800000 */
.L_x_2755:
[----:B------:R-:W-:-:S13]  /*ed50*/  ISETP.NE.AND P0, PT, R0, 0x2, PT ;  /* 0x000000020000780c */ /* 0x000fda0003f05270 */
[----:B------:R-:W-:Y:S05]  /*ed60*/  @!P0 BRA `(.L_x_2758) ;  /* 0x000000a000008947 */ /* 0x000fea0003800000 */
[----:B------:R-:W-:-:S13]  /*ed70*/  ISETP.NE.AND P0, PT, R0, 0x3, PT ;  /* 0x000000030000780c */ /* 0x000fda0003f05270 */
[----:B------:R-:W-:Y:S05]  /*ed80*/  @!P0 BRA `(.L_x_2759) ;  /* 0x0000005000008947 */ /* 0x000fea0003800000 */
[----:B------:R-:W-:-:S13]  /*ed90*/  ISETP.NE.AND P0, PT, R0, 0x4, PT ;  /* 0x000000040000780c */ /* 0x000fda0003f05270 */
[----:B------:R-:W-:Y:S05]  /*eda0*/  @P0 BRA `(.L_x_2757) ;  /* 0x00000ce000000947 */ /* 0x000fea0003800000 */
[----:B------:R-:W0:Y:S02]  /*edb0*/  F2I.S64.F64.TRUNC R4, R4 ;  /* 0x0000000400047311 */ /* 0x000e24000030d900 */
[----:B0-----:R-:W-:Y:S01]  /*edc0*/  STG.E.64 [R16.64], R4 ;  /* 0x0000000410007986 */ /* 0x001fe2000c101b24 */
[----:B------:R-:W-:Y:S05]  /*edd0*/  EXIT ;  /* 0x000000000000794d */ /* 0x000fea0003800000 */
.L_x_2759:
[----:B------:R-:W0:Y:S02]  /*ede0*/  F2I.F64.TRUNC R5, R4 ;  /* 0x0000000400057311 */ /* 0x000e24000030d100 */
[----:B0-----:R-:W-:Y:S01]  /*edf0*/  STG.E [R16.64], R5 ;  /* 0x0000000510007986 */ /* 0x001fe2000c101924 */
[----:B------:R-:W-:Y:S05]  /*ee00*/  EXIT ;  /* 0x000000000000794d */ /* 0x000fea0003800000 */
.L_x_2758:
[----:B------:R-:W0:Y:S02]  /*ee10*/  F2I.F64.TRUNC R5, R4 ;  /* 0x0000000400057311 */ /* 0x000e24000030d100 */
[----:B0-----:R-:W-:Y:S01]  /*ee20*/  STG.E.U16 [R16.64], R5 ;  /* 0x0000000510007986 */ /* 0x001fe2000c101524 */
[----:B------:R-:W-:Y:S05]  /*ee30*/  EXIT ;  /* 0x000000000000794d */ /* 0x000fea0003800000 */
.L_x_2754:
        /* <DEDUP_REMOVED lines=9> */
[----:B------:R-:W-:Y:S01]  /*eed0*/  STG.E [R16.64], R3 ;  /* 0x0000000310007986 */ /* 0x000fe2000c101924 */
[----:B------:R-:W-:Y:S05]  /*eee0*/  EXIT ;  /* 0x000000000000794d */ /* 0x000fea0003800000 */
.L_x_2761:
[----:B------:R-:W0:Y:S01]  /*eef0*/  F2F.F32.F64 R0, R4 ;  /* 0x0000000400007310 */ /* 0x000e220000301000 */
[----:B------:R-:W0:-:S14]  /*ef00*/  DSETP.GEU.AND P0, PT, |R4|, c[0x2][0x0], PT ;  /* 0x008000000400762a */ /* 0x000e1c0003f0e200 */
[----:B0-----:R-:W-:-:S05]  /*ef10*/  @!P0 FMUL R0, R0, 1.175494350822287508e-38 ;  /* 0x0080000000008820 */ /* 0x001fca0000400000 */
[----:B------:R-:W-:-:S05]  /*ef20*/  F2FP.PACK_AB R0, RZ, R0 ;  /* 0x00000000ff00723e */ /* 0x000fca00000000ff */
[----:B------:R-:W-:Y:S01]  /*ef30*/  STG.E.U16 [R16.64], R0 ;  /* 0x0000000010007986 */ /* 0x000fe2000c101524 */
[----:B------:R-:W-:Y:S05]  /*ef40*/  EXIT ;  /* 0x000000000000794d */ /* 0x000fea0003800000 */
.L_x_2760:
        /* <DEDUP_REMOVED lines=10> */
[----:B------:R-:W-:Y:S01]  /*eff0*/  STG.E.64 [R16.64], R2 ;  /* 0x0000000210007986 */ /* 0x000fe2000c101b24 */
[----:B------:R-:W-:Y:S05]  /*f000*/  EXIT ;  /* 0x000000000000794d */ /* 0x000fea0003800000 */
.L_x_2763:
[----:B------:R-:W0:Y:S01]  /*f010*/  F2F.F32.F64 R0, R4 ;  /* 0x0000000400007310 */ /* 0x000e220000301000 */
[----:B------:R-:W0:-:S14]  /*f020*/  DSETP.GEU.AND P0, PT, |R4|, c[0x2][0x0], PT ;  /* 0x008000000400762a */ /* 0x000e1c0003f0e200 */
[----:B0-----:R-:W-:-:S05]  /*f030*/  @!P0 FMUL R0, R0, 1.175494350822287508e-38 ;  /* 0x0080000000008820 */ /* 0x001fca0000400000 */
[----:B------:R-:W-:-:S04]  /*f040*/  F2FP.PACK_AB R3, RZ, R0 ;  /* 0x00000000ff03723e */ /* 0x000fc800000000ff */
[----:B------:R-:W-:-:S05]  /*f050*/  PRMT R3, R3, 0x5410, RZ ;  /* 0x0000541003037816 */ /* 0x000fca00000000ff */
[----:B------:R-:W-:Y:S01]  /*f060*/  STG.E [R16.64], R3 ;  /* 0x0000000310007986 */ /* 0x000fe2000c101924 */
[----:B------:R-:W-:Y:S05]  /*f070*/  EXIT ;  /* 0x000000000000794d */ /* 0x000fea0003800000 */
.L_x_2762:
[----:B------:R-:W-:Y:S01]  /*f080*/  STG.E.64 [R16.64], R4 ;  /* 0x0000000410007986 */ /* 0x000fe2000c101b24 */
[----:B------:R-:W-:Y:S05]  /*f090*/  EXIT ;  /* 0x000000000000794d */ /* 0x000fea0003800000 */
.L_x_2753:
        /* <DEDUP_REMOVED lines=10> */
[----:B------:R-:W-:Y:S01]  /*f140*/  STG.E.U8 [R16.64], R3 ;  /* 0x0000000310007986 */ /* 0x000fe2000c101124 */
[----:B------:R-:W-:Y:S05]  /*f150*/  EXIT ;  /* 0x000000000000794d */ /* 0x000fea0003800000 */
.L_x_2766:
[----:B------:R-:W-:-:S05]  /*f160*/  CS2R R6, SRZ ;  /* 0x0000000000067805 */ /* 0x000fca000001ff00 */
[----:B------:R-:W-:Y:S01]  /*f170*/  STG.E.128 [R16.64], R4 ;  /* 0x0000000410007986 */ /* 0x000fe2000c101d24 */
[----:B------:R-:W-:Y:S05]  /*f180*/  EXIT ;  /* 0x000000000000794d */ /* 0x000fea0003800000 */
.L_x_2765:
        /* <DEDUP_REMOVED lines=23> */
.L_x_2770:
[----:B------:R-:W-:Y:S05]  /*f300*/  BSYNC B0 ;  /* 0x0000000000007941 */ /* 0x000fea0003800000 */
.L_x_2769:
[----:B------:R-:W-:-:S05]  /*f310*/  LOP3.LUT R3, R0, R3, RZ, 0xfc, !PT ;  /* 0x0000000300037212 */ /* 0x000fca00078efcff */
[----:B------:R-:W-:Y:S01]  /*f320*/  STG.E.U8 [R16.64], R3 ;  /* 0x0000000310007986 */ /* 0x000fe2000c101124 */
[----:B------:R-:W-:Y:S05]  /*f330*/  EXIT ;  /* 0x000000000000794d */ /* 0x000fea0003800000 */
.L_x_2768:
        /* <DEDUP_REMOVED lines=15> */
.L_x_2772:
[----:B------:R-:W-:Y:S01]  /*f430*/  IMAD.MOV.U32 R0, RZ, RZ, 0x7f ;  /* 0x0000007fff007424 */ /* 0x000fe200078e00ff */
[----:B------:R-:W-:-:S04]  /*f440*/  ISETP.GT.U32.AND P0, PT, R2, 0x7f800000, PT ;  /* 0x7f8000000200780c */ /* 0x000fc80003f04070 */
[----:B------:R-:W-:-:S04]  /*f450*/  SEL R0, R0, 0x7c, P0 ;  /* 0x0000007c00007807 */ /* 0x000fc80000000000 */
.L_x_2773:
[----:B------:R-:W-:Y:S05]  /*f460*/  BSYNC B0 ;  /* 0x0000000000007941 */ /* 0x000fea0003800000 */
.L_x_2771:
[----:B------:R-:W-:-:S04]  /*f470*/  LOP3.LUT R2, R3, 0x80000000, RZ, 0xc0, !PT ;  /* 0x8000000003027812 */ /* 0x000fc800078ec0ff */
[----:B------:R-:W-:-:S04]  /*f480*/  SHF.R.U32.HI R3, RZ, 0x18, R2 ;  /* 0x00000018ff037819 */ /* 0x000fc80000011602 */
[----:B------:R-:W-:-:S05]  /*f490*/  LOP3.LUT R3, R0, R3, RZ, 0xfc, !PT ;  /* 0x0000000300037212 */ /* 0x000fca00078efcff */
[----:B------:R-:W-:Y:S01]  /*f4a0*/  STG.E.U8 [R16.64], R3 ;  /* 0x0000000310007986 */ /* 0x000fe2000c101124 */
[----:B------:R-:W-:Y:S05]  /*f4b0*/  EXIT ;  /* 0x000000000000794d */ /* 0x000fea0003800000 */
.L_x_2767:
[----:B------:R-:W0:Y:S01]  /*f4c0*/  F2F.F32.F64 R0, R4 ;  /* 0x0000000400007310 */ /* 0x000e220000301000 */
[----:B------:R-:W0:-:S14]  /*f4d0*/  DSETP.GEU.AND P0, PT, |R4|, c[0x2][0x0], PT ;  /* 0x008000000400762a */ /* 0x000e1c0003f0e200 */
[----:B0-----:R-:W-:-:S05]  /*f4e0*/  @!P0 FMUL R0, R0, 1.175494350822287508e-38 ;  /* 0x0080000000008820 */ /* 0x001fca0000400000 */
[----:B------:R-:W-:-:S05]  /*f4f0*/  F2FP.BF16.PACK_AB R0, RZ, R0 ;  /* 0x00000000ff00723e */ /* 0x000fca00000010ff */
[----:B------:R-:W-:Y:S01]  /*f500*/  STG.E.U16 [R16.64], R0 ;  /* 0x0000000010007986 */ /* 0x000fe2000c101524 */
[----:B------:R-:W-:Y:S05]  /*f510*/  EXIT ;  /* 0x000000000000794d */ /* 0x000fea0003800000 */
.L_x_2764:
        /* <DEDUP_REMOVED lines=9> */
[----:B0-----:R-:W-:Y:S01]  /*f5b0*/  STG.E.U16 [R16.64], R5 ;  /* 0x0000000510007986 */ /* 0x001fe2000c101524 */
[----:B------:R-:W-:Y:S05]  /*f5c0*/  EXIT ;  /* 0x000000000000794d */ /* 0x000fea0003800000 */
.L_x_2776:
        /* <DEDUP_REMOVED lines=19> */
.L_x_2779:
[----:B------:R-:W-:-:S04]  /*f700*/  LOP3.LUT R2, R3, 0x80000000, RZ, 0xc0, !PT ;  /* 0x8000000003027812 */ /* 0x000fc800078ec0ff */
[----:B------:R-:W-:-:S04]  /*f710*/  SHF.R.U32.HI R3, RZ, 0x18, R2 ;  /* 0x00000018ff037819 */ /* 0x000fc80000011602 */
[----:B------:R-:W-:-:S04]  /*f720*/  LOP3.LUT R0, R0, R3, RZ, 0xfc, !PT ;  /* 0x0000000300007212 */ /* 0x000fc800078efcff */
[----:B------:R-:W-:Y:S02]  /*f730*/  PRMT R8, R0, 0x7610, R8 ;  /* 0x0000761000087816 */ /* 0x000fe40000000008 */
.L_x_2778:
[----:B------:R-:W-:Y:S05]  /*f740*/  BSYNC B0 ;  /* 0x0000000000007941 */ /* 0x000fea0003800000 */
.L_x_2777:
[----:B------:R-:W-:Y:S01]  /*f750*/  STG.E.U8 [R16.64], R8 ;  /* 0x0000000810007986 */ /* 0x000fe2000c101124 */
[----:B------:R-:W-:Y:S05]  /*f760*/  EXIT ;  /* 0x000000000000794d */ /* 0x000fea0003800000 */
.L_x_2775:
        /* <DEDUP_REMOVED lines=19> */
.L_x_2782:
[----:B------:R-:W-:-:S04]  /*f8a0*/  LOP3.LUT R2, R3, 0x80000000, RZ, 0xc0, !PT ;  /* 0x8000000003027812 */ /* 0x000fc800078ec0ff */
[----:B------:R-:W-:-:S04]  /*f8b0*/  SHF.R.U32.HI R3, RZ, 0x18, R2 ;  /* 0x00000018ff037819 */ /* 0x000fc80000011602 */
[----:B------:R-:W-:-:S04]  /*f8c0*/  LOP3.LUT R0, R0, R3, RZ, 0xfc, !PT ;  /* 0x0000000300007212 */ /* 0x000fc800078efcff */
[----:B------:R-:W-:Y:S02]  /*f8d0*/  PRMT R8, R0, 0x7610, R8 ;  /* 0x0000761000087816 */ /* 0x000fe40000000008 */
.L_x_2781:
[----:B------:R-:W-:Y:S05]  /*f8e0*/  BSYNC B0 ;  /* 0x0000000000007941 */ /* 0x000fea0003800000 */
.L_x_2780:
[----:B------:R-:W-:Y:S01]  /*f8f0*/  STG.E.U8 [R16.64], R8 ;  /* 0x0000000810007986 */ /* 0x000fe2000c101124 */
[----:B------:R-:W-:Y:S05]  /*f900*/  EXIT ;  /* 0x000000000000794d */ /* 0x000fea0003800000 */
.L_x_2774:
        /* <DEDUP_REMOVED lines=24> */
.L_x_2757:
        /* <DEDUP_REMOVED lines=20> */
.L_x_2784:
[----:B------:R-:W0:Y:S02]  /*fbd0*/  F2I.U64.F64.TRUNC R4, R4 ;  /* 0x0000000400047311 */ /* 0x000e24000030d800 */
[----:B0-----:R-:W-:Y:S01]  /*fbe0*/  STG.E.64 [R16.64], R4 ;  /* 0x0000000410007986 */ /* 0x001fe2000c101b24 */
[----:B------:R-:W-:Y:S05]  /*fbf0*/  EXIT ;  /* 0x000000000000794d */ /* 0x000fea0003800000 */
.L_x_2783:
[----:B------:R-:W0:Y:S02]  /*fc00*/  F2I.U32.F64.TRUNC R5, R4 ;  /* 0x0000000400057311 */ /* 0x000e24000030d000 */
[----:B0-----:R-:W-:Y:S01]  /*fc10*/  STG.E [R16.64], R5 ;  /* 0x0000000510007986 */ /* 0x001fe2000c101924 */
[----:B------:R-:W-:Y:S05]  /*fc20*/  EXIT ;  /* 0x000000000000794d */ /* 0x000fea0003800000 */
.L_x_2785:
        /* <DEDUP_REMOVED lines=13> */
.L_x_5459:


//--------------------- .text._ZN2at6native27unrolled_elementwise_kernelIZZZNS0_66_GLOBAL__N__d53a5ca4_28_ActivationLeakyReluKernel_cu_9e10b42f_310526leaky_relu_backward_kernelERNS_18TensorIteratorBaseERKN3c106ScalarEENKUlvE_clEvENKUlvE_clEvEUlddE_St5arrayIPcLm3EELi4E23TrivialOffsetCalculatorILi2EjESF_ILi1EjENS0_6memory12LoadWithCastILi2EEENSI_13StoreWithCastILi1EEEEEviT_T0_T2_T3_T4_T5_ --------------------------
	.section	.text._ZN2at6native27unrolled_elementwise_kernelIZZZNS0_66_GLOBAL__N__d53a5ca4_28_ActivationLeakyReluKernel_cu_9e10b42f_310526leaky_relu_backward_kernelERNS_18TensorIteratorBaseERKN3c106ScalarEENKUlvE_clEvENKUlvE_clEvEUlddE_St5arrayIPcLm3EELi4E23TrivialOffsetCalculatorILi2EjESF_ILi1EjENS0_6memory12LoadWithCastILi2EEENSI_13StoreWithCastILi1EEEEEviT_T0_T2_T3_T4_T5_,"ax",@progbits
	.sectioninfo	@"SHI_REGISTERS=40"
	.align	128
        .global         _ZN2at6native27unrolled_elementwise_kernelIZZZNS0_66_GLOBAL__N__d53a5ca4_28_ActivationLeakyReluKernel_cu_9e10b42f_310526leaky_relu_backward_kernelERNS_18TensorIteratorBaseERKN3c106ScalarEENKUlvE_clEvENKUlvE_clEvEUlddE_St5arrayIPcLm3EELi4E23TrivialOffsetCalculatorILi2EjESF_ILi1EjENS0_6memory12LoadWithCastILi2EEENSI_13StoreWithCastILi1EEEEEviT_T0_T2_T3_T4_T5_
        .type           _ZN2at6native27unrolled_elementwise_kernelIZZZNS0_66_GLOBAL__N__d53a5ca4_28_ActivationLeakyReluKernel_cu_9e10b42f_310526leaky_relu_backward_kernelERNS_18TensorIteratorBaseERKN3c106ScalarEENKUlvE_clEvENKUlvE_clEvEUlddE_St5arrayIPcLm3EELi4E23TrivialOffsetCalculatorILi2EjESF_ILi1EjENS0_6memory12LoadWithCastILi2EEENSI_13StoreWithCastILi1EEEEEviT_T0_T2_T3_T4_T5_,@function
        .size           _ZN2at6native27unrolled_elementwise_kernelIZZZNS0_66_GLOBAL__N__d53a5ca4_28_ActivationLeakyReluKernel_cu_9e10b42f_310526leaky_relu_backward_kernelERNS_18TensorIteratorBaseERKN3c106ScalarEENKUlvE_clEvENKUlvE_clEvEUlddE_St5arrayIPcLm3EELi4E23TrivialOffsetCalculatorILi2EjESF_ILi1EjENS0_6memory12LoadWithCastILi2EEENSI_13StoreWithCastILi1EEEEEviT_T0_T2_T3_T4_T5_,(.L_x_5460 - _ZN2at6native27unrolled_elementwise_kernelIZZZNS0_66_GLOBAL__N__d53a5ca4_28_ActivationLeakyReluKernel_cu_9e10b42f_310526leaky_relu_backward_kernelERNS_18TensorIteratorBaseERKN3c106ScalarEENKUlvE_clEvENKUlvE_clEvEUlddE_St5arrayIPcLm3EELi4E23TrivialOffsetCalculatorILi2EjESF_ILi1EjENS0_6memory12LoadWithCastILi2EEENSI_13StoreWithCastILi1EEEEEviT_T0_T2_T3_T4_T5_)
        .other          _ZN2at6native27unrolled_elementwise_kernelIZZZNS0_66_GLOBAL__N__d53a5ca4_28_ActivationLeakyReluKernel_cu_9e10b42f_310526leaky_relu_backward_kernelERNS_18TensorIteratorBaseERKN3c106ScalarEENKUlvE_clEvENKUlvE_clEvEUlddE_St5arrayIPcLm3EELi4E23TrivialOffsetCalculatorILi2EjESF_ILi1EjENS0_6memory12LoadWithCastILi2EEENSI_13StoreWithCastILi1EEEEEviT_T0_T2_T3_T4_T5_,@"STO_CUDA_ENTRY STV_DEFAULT"
_ZN2at6native27unrolled_elementwise_kernelIZZZNS0_66_GLOBAL__N__d53a5ca4_28_ActivationLeakyReluKernel_cu_9e10b42f_310526leaky_relu_backward_kernelERNS_18TensorIteratorBaseERKN3c106ScalarEENKUlvE_clEvENKUlvE_clEvEUlddE_St5arrayIPcLm3EELi4E23TrivialOffsetCalculatorILi2EjESF_ILi1EjENS0_6memory12LoadWithCastILi2EEENSI_13StoreWithCastILi1EEEEEviT_T0_T2_T3_T4_T5_:
.text._ZN2at6native27unrolled_elementwise_kernelIZZZNS0_66_GLOBAL__N__d53a5ca4_28_ActivationLeakyReluKernel_cu_9e10b42f_310526leaky_relu_backward_kernelERNS_18TensorIteratorBaseERKN3c106ScalarEENKUlvE_clEvENKUlvE_clEvEUlddE_St5arrayIPcLm3EELi4E23TrivialOffsetCalculatorILi2EjESF_ILi1EjENS0_6memory12LoadWithCastILi2EEENSI_13StoreWithCastILi1EEEEEviT_T0_T2_T3_T4_T5_:
[----:B------:R-:W-:Y:S02]  /*0000*/  IMAD.MOV.U32 R1, RZ, RZ, c[0x0][0x28] ;  /* 0x00000a00ff017624 */ /* 0x000fe400078e00ff */
[----:B------:R-:W0:Y:S01]  /*0010*/  S2R R32, SR_CTAID.X ;  /* 0x0000000000207919 */ /* 0x000e220000002500 */
[----:B------:R-:W-:Y:S01]  /*0020*/  IMAD.MOV.U32 R3, RZ, RZ, -0x200 ;  /* 0xfffffe00ff037424 */ /* 0x000fe200078e00ff */
[----:B------:R-:W1:Y:S01]  /*0030*/  LDC.U8 R37, c[0x0][0x194] ;  /* 0x00006500ff257b82 */ /* 0x000e620000000000 */
[----:B------:R-:W-:Y:S01]  /*0040*/  ULDC.64 UR36, c[0x0][0x118] ;  /* 0x0000460000247ab9 */ /* 0x000fe20000000a00 */
[----:B------:R-:W2:Y:S01]  /*0050*/  S2R R33, SR_TID.X ;  /* 0x0000000000217919 */ /* 0x000ea20000002100 */
[----:B------:R-:W-:Y:S01]  /*0060*/  BSSY B6, `(.L_x_2786) ;  /* 0x00001f2000067945 */ /* 0x000fe20003800000 */
[----:B------:R-:W-:Y:S01]  /*0070*/  CS2R R34, SRZ ;  /* 0x0000000000227805 */ /* 0x000fe2000001ff00 */
[----:B------:R-:W-:Y:S01]  /*0080*/  CS2R R30, SRZ ;  /* 0x00000000001e7805 */ /* 0x000fe2000001ff00 */
[----:B------:R-:W-:Y:S02]  /*0090*/  CS2R R26, SRZ ;  /* 0x00000000001a7805 */ /* 0x000fe4000001ff00 */
[----:B------:R-:W3:Y:S01]  /*00a0*/  LDC.U8 R36, c[0x0][0x195] ;  /* 0x00006540ff247b82 */ /* 0x000ee20000000000 */
        /* <DEDUP_REMOVED lines=21> */
.L_x_2791:
[----:B------:R-:W2:Y:S02]  /*0200*/  LDG.E.U8 R4, [R4.64] ;  /* 0x0000002404047981 */ /* 0x000ea4000c1e1100 */
[----:B--2---:R0:W1:Y:S01]  /*0210*/  I2F.F64.U16 R30, R4 ;  /* 0x00000004001e7312 */ /* 0x0040620000101800 */
[----:B------:R-:W-:Y:S05]  /*0220*/  BRA `(.L_x_2793) ;  /* 0x00000e0000007947 */ /* 0x000fea0003800000 */
.L_x_2790:
        /* <DEDUP_REMOVED lines=9> */
.L_x_2795:
[----:B------:R-:W2:Y:S02]  /*02c0*/  LDG.E R4, [R4.64] ;  /* 0x0000002404047981 */ /* 0x000ea4000c1e1900 */
[----:B--2---:R0:W1:Y:S01]  /*02d0*/  I2F.F64 R30, R4 ;  /* 0x00000004001e7312 */ /* 0x0040620000201c00 */
[----:B------:R-:W-:Y:S05]  /*02e0*/  BRA `(.L_x_2793) ;  /* 0x00000d4000007947 */ /* 0x000fea0003800000 */
.L_x_2794:
[----:B------:R-:W2:Y:S02]  /*02f0*/  LDG.E.U16 R4, [R4.64] ;  /* 0x0000002404047981 */ /* 0x000ea4000c1e1500 */
[----:B--2---:R0:W1:Y:S01]  /*0300*/  I2F.F64.S16 R30, R4 ;  /* 0x00000004001e7312 */ /* 0x0040620000101c00 */
[----:B------:R-:W-:Y:S05]  /*0310*/  BRA `(.L_x_2793) ;  /* 0x00000d1000007947 */ /* 0x000fea0003800000 */
.L_x_2789:
        /* <DEDUP_REMOVED lines=10> */
.L_x_2797:
[----:B------:R-:W2:Y:S02]  /*03c0*/  LDG.E.U16 R0, [R4.64] ;  /* 0x0000002404007981 */ /* 0x000ea4000c1e1500 */
[----:B--2---:R-:W-:-:S05]  /*03d0*/  HADD2.F32 R0, -RZ, R0.H0_H0 ;  /* 0x20000000ff007230 */ /* 0x004fca0000004100 */
[----:B------:R-:W-:-:S04]  /*03e0*/  FMUL.FTZ R0, R0, 1 ;  /* 0x3f80000000007820 */ /* 0x000fc80000410000 */
[----:B------:R0:W1:Y:S01]  /*03f0*/  F2F.F64.F32 R30, R0 ;  /* 0x00000000001e7310 */ /* 0x0000620000201800 */
[----:B------:R-:W-:Y:S05]  /*0400*/  BRA `(.L_x_2793) ;  /* 0x00000c2000007947 */ /* 0x000fea0003800000 */
.L_x_2796:
        /* <DEDUP_REMOVED lines=10> */
.L_x_2799:
[----:B------:R-:W2:Y:S02]  /*04b0*/  LDG.E.U16 R4, [R4.64] ;  /* 0x0000002404047981 */ /* 0x000ea4000c1e1500 */
[----:B--2---:R-:W-:-:S05]  /*04c0*/  HADD2.F32 R0, -RZ, R4.H0_H0 ;  /* 0x20000004ff007230 */ /* 0x004fca0000004100 */
[----:B------:R-:W-:-:S04]  /*04d0*/  FMUL.FTZ R0, R0, 1 ;  /* 0x3f80000000007820 */ /* 0x000fc80000410000 */
[----:B------:R0:W1:Y:S01]  /*04e0*/  F2F.F64.F32 R30, R0 ;  /* 0x00000000001e7310 */ /* 0x0000620000201800 */
[----:B------:R-:W-:Y:S05]  /*04f0*/  BRA `(.L_x_2793) ;  /* 0x00000b3000007947 */ /* 0x000fea0003800000 */
.L_x_2798:
[----:B------:R0:W5:Y:S01]  /*0500*/  LDG.E.64 R30, [R4.64] ;  /* 0x00000024041e7981 */ /* 0x000162000c1e1b00 */
[----:B------:R-:W-:Y:S05]  /*0510*/  BRA `(.L_x_2793) ;  /* 0x00000b1000007947 */ /* 0x000fea0003800000 */
.L_x_2788:
        /* <DEDUP_REMOVED lines=13> */
.L_x_2802:
[----:B------:R0:W5:Y:S01]  /*05f0*/  LDG.E.64 R30, [R4.64] ;  /* 0x00000024041e7981 */ /* 0x000162000c1e1b00 */
[----:B------:R-:W-:Y:S05]  /*0600*/  BRA `(.L_x_2793) ;  /* 0x00000a2000007947 */ /* 0x000fea0003800000 */
.L_x_2801:
        /* <DEDUP_REMOVED lines=28> */
.L_x_2804:
        /* <DEDUP_REMOVED lines=12> */
[----:B------:R-:W-:-:S05]  /*0890*/  LOP3.LUT R0, R3, 0x80000000, R0, 0xf8, !PT ;  /* 0x8000000003007812 */ /* 0x000fca00078ef800 */
[----:B------:R-:W-:-:S04]  /*08a0*/  FMUL.FTZ R0, R0, 1 ;  /* 0x3f80000000007820 */ /* 0x000fc80000410000 */
[----:B------:R0:W1:Y:S01]  /*08b0*/  F2F.F64.F32 R30, R0 ;  /* 0x00000000001e7310 */ /* 0x0000620000201800 */
[----:B------:R-:W-:Y:S05]  /*08c0*/  BRA `(.L_x_2793) ;  /* 0x0000076000007947 */ /* 0x000fea0003800000 */
.L_x_2803:
[----:B------:R-:W2:Y:S02]  /*08d0*/  LDG.E.U16 R0, [R4.64] ;  /* 0x0000002404007981 */ /* 0x000ea4000c1e1500 */
[----:B--2---:R-:W-:-:S05]  /*08e0*/  PRMT R0, RZ, 0x5410, R0 ;  /* 0x00005410ff007816 */ /* 0x004fca0000000000 */
[----:B------:R-:W-:-:S04]  /*08f0*/  FMUL.FTZ R0, R0, 1 ;  /* 0x3f80000000007820 */ /* 0x000fc80000410000 */
[----:B------:R0:W1:Y:S01]  /*0900*/  F2F.F64.F32 R30, R0 ;  /* 0x00000000001e7310 */ /* 0x0000620000201800 */
[----:B------:R-:W-:Y:S05]  /*0910*/  BRA `(.L_x_2793) ;  /* 0x0000071000007947 */ /* 0x000fea0003800000 */
.L_x_2800:
        /* <DEDUP_REMOVED lines=11> */
.L_x_2807:
        /* <DEDUP_REMOVED lines=21> */
.L_x_2811:
[----:B------:R-:W-:Y:S05]  /*0b20*/  BSYNC B1 ;  /* 0x0000000000017941 */ /* 0x000fea0003800000 */
.L_x_2810:
[----:B------:R-:W-:Y:S01]  /*0b30*/  LEA R5, R0, 0x3b800000, 0x17 ;  /* 0x3b80000000057811 */ /* 0x000fe200078eb8ff */
[----:B------:R-:W-:-:S05]  /*0b40*/  IMAD.SHL.U32 R0, R3, 0x100000, RZ ;  /* 0x0010000003007824 */ /* 0x000fca00078e00ff */
[----:B------:R-:W-:Y:S02]  /*0b50*/  LOP3.LUT R0, R5, R0, R6, 0xfe, !PT ;  /* 0x0000000005007212 */ /* 0x000fe400078efe06 */
.L_x_2809:
[----:B------:R-:W-:Y:S05]  /*0b60*/  BSYNC B0 ;  /* 0x0000000000007941 */ /* 0x000fea0003800000 */
.L_x_2808:
[----:B------:R-:W-:-:S04]  /*0b70*/  FMUL.FTZ R0, R0, 1 ;  /* 0x3f80000000007820 */ /* 0x000fc80000410000 */
[----:B------:R0:W1:Y:S01]  /*0b80*/  F2F.F64.F32 R30, R0 ;  /* 0x00000000001e7310 */ /* 0x0000620000201800 */
[----:B------:R-:W-:Y:S05]  /*0b90*/  BRA `(.L_x_2793) ;  /* 0x0000049000007947 */ /* 0x000fea0003800000 */
.L_x_2806:
        /* <DEDUP_REMOVED lines=21> */
.L_x_2815:
[----:B------:R-:W-:Y:S05]  /*0cf0*/  BSYNC B1 ;  /* 0x0000000000017941 */ /* 0x000fea0003800000 */
.L_x_2814:
[----:B------:R-:W-:Y:S01]  /*0d00*/  LEA R5, R0, 0x37800000, 0x17 ;  /* 0x3780000000057811 */ /* 0x000fe200078eb8ff */
[----:B------:R-:W-:-:S05]  /*0d10*/  IMAD.SHL.U32 R0, R3, 0x200000, RZ ;  /* 0x0020000003007824 */ /* 0x000fca00078e00ff */
[----:B------:R-:W-:Y:S02]  /*0d20*/  LOP3.LUT R0, R5, R0, R6, 0xfe, !PT ;  /* 0x0000000005007212 */ /* 0x000fe400078efe06 */
.L_x_2813:
[----:B------:R-:W-:Y:S05]  /*0d30*/  BSYNC B0 ;  /* 0x0000000000007941 */ /* 0x000fea0003800000 */
.L_x_2812:
[----:B------:R-:W-:-:S04]  /*0d40*/  FMUL.FTZ R0, R0, 1 ;  /* 0x3f80000000007820 */ /* 0x000fc80000410000 */
[----:B------:R0:W1:Y:S01]  /*0d50*/  F2F.F64.F32 R30, R0 ;  /* 0x00000000001e7310 */ /* 0x0000620000201800 */
[----:B------:R-:W-:Y:S05]  /*0d60*/  BRA `(.L_x_2793) ;  /* 0x000002c000007947 */ /* 0x000fea0003800000 */
.L_x_2805:
        /* <DEDUP_REMOVED lines=14> */
.L_x_2819:
[----:B------:R-:W-:Y:S05]  /*0e50*/  BSYNC B0 ;  /* 0x0000000000007941 */ /* 0x000fea0003800000 */
.L_x_2818:
[----:B------:R-:W-:-:S04]  /*0e60*/  FMUL.FTZ R0, R0, 1 ;  /* 0x3f80000000007820 */ /* 0x000fc80000410000 */
[----:B------:R0:W1:Y:S01]  /*0e70*/  F2F.F64.F32 R30, R0 ;  /* 0x00000000001e7310 */ /* 0x0000620000201800 */
[----:B------:R-:W-:Y:S05]  /*0e80*/  BRA `(.L_x_2793) ;  /* 0x000001a000007947 */ /* 0x000fea0003800000 */
.L_x_2792:
        /* <DEDUP_REMOVED lines=21> */
.L_x_2817:
[----:B------:R-:W2:Y:S02]  /*0fe0*/  LDG.E.64 R30, [R4.64] ;  /* 0x00000024041e7981 */ /* 0x000ea4000c1e1b00 */
[----:B--2---:R-:W0:Y:S01]  /*0ff0*/  I2F.F64.U64 R30, R30 ;  /* 0x0000001e001e7312 */ /* 0x004e220000301800 */
[----:B------:R-:W-:Y:S05]  /*1000*/  BRA `(.L_x_2793) ;  /* 0x0000002000007947 */ /* 0x000fea0003800000 */
.L_x_2816:
[----:B------:R-:W2:Y:S02]  /*1010*/  LDG.E R4, [R4.64] ;  /* 0x0000002404047981 */ /* 0x000ea4000c1e1900 */
[----:B--2---:R0:W1:Y:S02]  /*1020*/  I2F.F64.U32 R30, R4 ;  /* 0x00000004001e7312 */ /* 0x0040640000201800 */
.L_x_2793:
[----:B0-----:R-:W-:Y:S01]  /*1030*/  PRMT R0, R36, 0x9910, RZ ;  /* 0x0000991024007816 */ /* 0x001fe200000000ff */
[----:B------:R-:W-:-:S03]  /*1040*/  IMAD R4, R33, c[0x0][0x19c], RZ ;  /* 0x0000670021047a24 */ /* 0x000fc600078e02ff */
        /* <DEDUP_REMOVED lines=13> */
[----:B--2---:R0:W2:Y:S01]  /*1120*/  I2F.F64.S16 R26, R4 ;  /* 0x00000004001a7312 */ /* 0x0040a20000101c00 */
[----:B------:R-:W-:Y:S05]  /*1130*/  BRA `(.L_x_2825) ;  /* 0x00000e2000007947 */ /* 0x000fea0003800000 */
.L_x_2823:
[----:B------:R-:W2:Y:S02]  /*1140*/  LDG.E.U8 R4, [R4.64] ;  /* 0x0000002404047981 */ /* 0x000ea4000c1e1100 */
[----:B--2---:R0:W2:Y:S01]  /*1150*/  I2F.F64.U16 R26, R4 ;  /* 0x00000004001a7312 */ /* 0x0040a20000101800 */
[----:B------:R-:W-:Y:S05]  /*1160*/  BRA `(.L_x_2825) ;  /* 0x00000df000007947 */ /* 0x000fea0003800000 */
.L_x_2822:
        /* <DEDUP_REMOVED lines=9> */
.L_x_2827:
[----:B------:R-:W2:Y:S02]  /*1200*/  LDG.E R4, [R4.64] ;  /* 0x0000002404047981 */ /* 0x000ea4000c1e1900 */
[----:B--2---:R0:W2:Y:S01]  /*1210*/  I2F.F64 R26, R4 ;  /* 0x00000004001a7312 */ /* 0x0040a20000201c00 */
[----:B------:R-:W-:Y:S05]  /*1220*/  BRA `(.L_x_2825) ;  /* 0x00000d3000007947 */ /* 0x000fea0003800000 */
.L_x_2826:
[----:B------:R-:W2:Y:S02]  /*1230*/  LDG.E.U16 R4, [R4.64] ;  /* 0x0000002404047981 */ /* 0x000ea4000c1e1500 */
[----:B--2---:R0:W2:Y:S01]  /*1240*/  I2F.F64.S16 R26, R4 ;  /* 0x00000004001a7312 */ /* 0x0040a20000101c00 */
[----:B------:R-:W-:Y:S05]  /*1250*/  BRA `(.L_x_2825) ;  /* 0x00000d0000007947 */ /* 0x000fea0003800000 */
.L_x_2821:
        /* <DEDUP_REMOVED lines=10> */
.L_x_2829:
[----:B------:R-:W2:Y:S02]  /*1300*/  LDG.E.U16 R0, [R4.64] ;  /* 0x0000002404007981 */ /* 0x000ea4000c1e1500 */
[----:B--2---:R-:W-:-:S05]  /*1310*/  HADD2.F32 R0, -RZ, R0.H0_H0 ;  /* 0x20000000ff007230 */ /* 0x004fca0000004100 */
[----:B------:R-:W-:-:S04]  /*1320*/  FMUL.FTZ R0, R0, 1 ;  /* 0x3f80000000007820 */ /* 0x000fc80000410000 */
[----:B------:R0:W2:Y:S01]  /*1330*/  F2F.F64.F32 R26, R0 ;  /* 0x00000000001a7310 */ /* 0x0000a20000201800 */
[----:B------:R-:W-:Y:S05]  /*1340*/  BRA `(.L_x_2825) ;  /* 0x00000c1000007947 */ /* 0x000fea0003800000 */
.L_x_2828:
        /* <DEDUP_REMOVED lines=10> */
.L_x_2831:
[----:B------:R-:W2:Y:S02]  /*13f0*/  LDG.E.U16 R4, [R4.64] ;  /* 0x0000002404047981 */ /* 0x000ea4000c1e1500 */
[----:B--2---:R-:W-:-:S05]  /*1400*/  HADD2.F32 R0, -RZ, R4.H0_H0 ;  /* 0x20000004ff007230 */ /* 0x004fca0000004100 */
[----:B------:R-:W-:-:S04]  /*1410*/  FMUL.FTZ R0, R0, 1 ;  /* 0x3f80000000007820 */ /* 0x000fc80000410000 */
[----:B------:R0:W2:Y:S01]  /*1420*/  F2F.F64.F32 R26, R0 ;  /* 0x00000000001a7310 */ /* 0x0000a20000201800 */
[----:B------:R-:W-:Y:S05]  /*1430*/  BRA `(.L_x_2825) ;  /* 0x00000b2000007947 */ /* 0x000fea0003800000 */
.L_x_2830:
[----:B------:R0:W5:Y:S01]  /*1440*/  LDG.E.64 R26, [R4.64] ;  /* 0x00000024041a7981 */ /* 0x000162000c1e1b00 */
[----:B------:R-:W-:Y:S05]  /*1450*/  BRA `(.L_x_2825) ;  /* 0x00000b0000007947 */ /* 0x000fea0003800000 */
.L_x_2820:
        /* <DEDUP_REMOVED lines=13> */
.L_x_2834:
[----:B------:R0:W5:Y:S01]  /*1530*/  LDG.E.64 R26, [R4.64] ;  /* 0x00000024041a7981 */ /* 0x000162000c1e1b00 */
[----:B------:R-:W-:Y:S05]  /*1540*/  BRA `(.L_x_2825) ;  /* 0x00000a1000007947 */ /* 0x000fea0003800000 */
.L_x_2833:
        /* <DEDUP_REMOVED lines=26> */
[----:B------:R0:W2:Y:S01]  /*16f0*/  F2F.F64.F32 R26, R7 ;  /* 0x00000007001a7310 */ /* 0x0000a20000201800 */
[----:B------:R-:W-:Y:S05]  /*1700*/  BRA `(.L_x_2825) ;  /* 0x0000085000007947 */ /* 0x000fea0003800000 */
.L_x_2836:
        /* <DEDUP_REMOVED lines=13> */
[----:B------:R0:W2:Y:S01]  /*17e0*/  F2F.F64.F32 R26, R0 ;  /* 0x00000000001a7310 */ /* 0x0000a20000201800 */
[----:B------:R-:W-:Y:S05]  /*17f0*/  BRA `(.L_x_2825) ;  /* 0x0000076000007947 */ /* 0x000fea0003800000 */
.L_x_2835:
[----:B------:R-:W2:Y:S02]  /*1800*/  LDG.E.U16 R0, [R4.64] ;  /* 0x0000002404007981 */ /* 0x000ea4000c1e1500 */
[----:B--2---:R-:W-:-:S05]  /*1810*/  PRMT R0, RZ, 0x5410, R0 ;  /* 0x00005410ff007816 */ /* 0x004fca0000000000 */
[----:B------:R-:W-:-:S04]  /*1820*/  FMUL.FTZ R0, R0, 1 ;  /* 0x3f80000000007820 */ /* 0x000fc80000410000 */
[----:B------:R0:W2:Y:S01]  /*1830*/  F2F.F64.F32 R26, R0 ;  /* 0x00000000001a7310 */ /* 0x0000a20000201800 */
[----:B------:R-:W-:Y:S05]  /*1840*/  BRA `(.L_x_2825) ;  /* 0x0000071000007947 */ /* 0x000fea0003800000 */
.L_x_2832:
        /* <DEDUP_REMOVED lines=9> */
[----:B--2---:R0:W2:Y:S01]  /*18e0*/  I2F.F64.U16 R26, R4 ;  /* 0x00000004001a7312 */ /* 0x0040a20000101800 */
[----:B------:R-:W-:Y:S05]  /*18f0*/  BRA `(.L_x_2825) ;  /* 0x0000066000007947 */ /* 0x000fea0003800000 */
.L_x_2839:
        /* <DEDUP_REMOVED lines=21> */
.L_x_2843:
[----:B------:R-:W-:Y:S05]  /*1a50*/  BSYNC B1 ;  /* 0x0000000000017941 */ /* 0x000fea0003800000 */
.L_x_2842:
[----:B------:R-:W-:Y:S01]  /*1a60*/  LEA R5, R0, 0x3b800000, 0x17 ;  /* 0x3b80000000057811 */ /* 0x000fe200078eb8ff */
[----:B------:R-:W-:-:S05]  /*1a70*/  IMAD.SHL.U32 R0, R3, 0x100000, RZ ;  /* 0x0010000003007824 */ /* 0x000fca00078e00ff */
[----:B------:R-:W-:Y:S02]  /*1a80*/  LOP3.LUT R0, R5, R0, R6, 0xfe, !PT ;  /* 0x0000000005007212 */ /* 0x000fe400078efe06 */
.L_x_2841:
[----:B------:R-:W-:Y:S05]  /*1a90*/  BSYNC B0 ;  /* 0x0000000000007941 */ /* 0x000fea0003800000 */
.L_x_2840:
[----:B------:R-:W-:-:S04]  /*1aa0*/  FMUL.FTZ R0, R0, 1 ;  /* 0x3f80000000007820 */ /* 0x000fc80000410000 */
[----:B------:R0:W2:Y:S01]  /*1ab0*/  F2F.F64.F32 R26, R0 ;  /* 0x00000000001a7310 */ /* 0x0000a20000201800 */
[----:B------:R-:W-:Y:S05]  /*1ac0*/  BRA `(.L_x_2825) ;  /* 0x0000049000007947 */ /* 0x000fea0003800000 */
.L_x_2838:
        /* <DEDUP_REMOVED lines=21> */
.L_x_2847:
[----:B------:R-:W-:Y:S05]  /*1c20*/  BSYNC B1 ;  /* 0x0000000000017941 */ /* 0x000fea0003800000 */
.L_x_2846:
[----:B------:R-:W-:Y:S01]  /*1c30*/  LEA R5, R0, 0x37800000, 0x17 ;  /* 0x3780000000057811 */ /* 0x000fe200078eb8ff */
[----:B------:R-:W-:-:S05]  /*1c40*/  IMAD.SHL.U32 R0, R3, 0x200000, RZ ;  /* 0x0020000003007824 */ /* 0x000fca00078e00ff */
[----:B------:R-:W-:Y:S02]  /*1c50*/  LOP3.LUT R0, R5, R0, R6, 0xfe, !PT ;  /* 0x0000000005007212 */ /* 0x000fe400078efe06 */
.L_x_2845:
[----:B------:R-:W-:Y:S05]  /*1c60*/  BSYNC B0 ;  /* 0x0000000000007941 */ /* 0x000fea0003800000 */
.L_x_2844:
[----:B------:R-:W-:-:S04]  /*1c70*/  FMUL.FTZ R0, R0, 1 ;  /* 0x3f80000000007820 */ /* 0x000fc80000410000 */
[----:B------:R0:W2:Y:S01]  /*1c80*/  F2F.F64.F32 R26, R0 ;  /* 0x00000000001a7310 */ /* 0x0000a20000201800 */
[----:B------:R-:W-:Y:S05]  /*1c90*/  BRA `(.L_x_2825) ;  /* 0x000002c000007947 */ /* 0x000fea0003800000 */
.L_x_2837:
        /* <DEDUP_REMOVED lines=14> */
.L_x_2851:
[----:B------:R-:W-:Y:S05]  /*1d80*/  BSYNC B0 ;  /* 0x0000000000007941 */ /* 0x000fea0003800000 */
.L_x_2850:
[----:B------:R-:W-:-:S04]  /*1d90*/  FMUL.FTZ R0, R0, 1 ;  /* 0x3f80000000007820 */ /* 0x000fc80000410000 */
[----:B------:R0:W2:Y:S01]  /*1da0*/  F2F.F64.F32 R26, R0 ;  /* 0x00000000001a7310 */ /* 0x0000a20000201800 */
[----:B------:R-:W-:Y:S05]  /*1db0*/  BRA `(.L_x_2825) ;  /* 0x000001a000007947 */ /* 0x000fea0003800000 */
.L_x_2824:
        /* <DEDUP_REMOVED lines=21> */
.L_x_2849:
[----:B------:R-:W2:Y:S02]  /*1f10*/  LDG.E.64 R26, [R4.64] ;  /* 0x00000024041a7981 */ /* 0x000ea4000c1e1b00 */
[----:B--2---:R-:W0:Y:S01]  /*1f20*/  I2F.F64.U64 R26, R26 ;  /* 0x0000001a001a7312 */ /* 0x004e220000301800 */
[----:B------:R-:W-:Y:S05]  /*1f30*/  BRA `(.L_x_2825) ;  /* 0x0000002000007947 */ /* 0x000fea0003800000 */
.L_x_2848:
[----:B------:R-:W2:Y:S02]  /*1f40*/  LDG.E R4, [R4.64] ;  /* 0x0000002404047981 */ /* 0x000ea4000c1e1900 */
[----:B--2---:R0:W2:Y:S02]  /*1f50*/  I2F.F64.U32 R26, R4 ;  /* 0x00000004001a7312 */ /* 0x0040a40000201800 */
.L_x_2825:
[----:B------:R-:W3:Y:S02]  /*1f60*/  S2R R33, SR_TID.X ;  /* 0x0000000000217919 */ /* 0x000ee40000002100 */
[----:B---3--:R-:W-:Y:S02]  /*1f70*/  IADD3 R33, R33, 0x80, RZ ;  /* 0x0000008021217810 */ /* 0x008fe40007ffe0ff */
.L_x_2787:
[----:B-1-3--:R-:W-:Y:S05]  /*1f80*/  BSYNC B6 ;  /* 0x0000000000067941 */ /* 0x00afea0003800000 */
.L_x_2786:
[----:B------:R-:W-:Y:S01]  /*1f90*/  ISETP.GE.AND P0, PT, R33, R2, PT ;  /* 0x000000022100720c */ /* 0x000fe20003f06270 */
[----:B------:R-:W-:Y:S01]  /*1fa0*/  BSSY B6, `(.L_x_2852) ;  /* 0x00001eb000067945 */ /* 0x000fe20003800000 */
[----:B------:R-:W-:-:S11]  /*1fb0*/  CS2R R24, SRZ ;  /* 0x0000000000187805 */ /* 0x000fd6000001ff00 */
[----:B------:R-:W-:Y:S05]  /*1fc0*/  @P0 BRA `(.L_x_2853) ;  /* 0x00001e8000000947 */ /* 0x000fea0003800000 */
        /* <DEDUP_REMOVED lines=16> */
[----:B---3--:R0:W1:Y:S01]  /*20d0*/  I2F.F64.S16 R34, R4 ;  /* 0x0000000400227312 */ /* 0x0080620000101c00 */
[----:B------:R-:W-:Y:S05]  /*20e0*/  BRA `(.L_x_2859) ;  /* 0x00000e2000007947 */ /* 0x000fea0003800000 */
.L_x_2857:
[----:B------:R-:W3:Y:S02]  /*20f0*/  LDG.E.U8 R4, [R4.64] ;  /* 0x0000002404047981 */ /* 0x000ee4000c1e1100 */
[----:B---3--:R0:W1:Y:S01]  /*2100*/  I2F.F64.U16 R34, R4 ;  /* 0x0000000400227312 */ /* 0x0080620000101800 */
[----:B------:R-:W-:Y:S05]  /*2110*/  BRA `(.L_x_2859) ;  /* 0x00000df000007947 */ /* 0x000fea0003800000 */
.L_x_2856:
[----:B------:R-:W-:-:S13]  /*2120*/  ISETP.NE.AND P0, PT, R0, 0x2, PT ;  /* 0x000000020000780c */ /* 0x000fda0003f05270 */
[----:B------:R-:W-:Y:S05]  /*2130*/  @!P0 BRA `(.L_x_2860) ;  /* 0x000000a000008947 */ /* 0x000fea0003800000 */
[----:B------:R-:W-:-:S13]  /*2140*/  ISETP.NE.AND P0, PT, R0, 0x3, PT ;  /* 0x000000030000780c */ /* 0x000fda0003f05270 */
[----:B------:R-:W-:Y:S05]  /*2150*/  @!P0 BRA `(.L_x_2861) ;  /* 0x0000005000008947 */ /* 0x000fea0003800000 */
[----:B------:R-:W-:-:S13]  /*2160*/  ISETP.NE.AND P0, PT, R0, 0x4, PT ;  /* 0x000000040000780c */ /* 0x000fda0003f05270 */
[----:B------:R-:W-:Y:S05]  /*2170*/  @P0 BRA `(.L_x_2858) ;  /* 0x00000bf000000947 */ /* 0x000fea0003800000 */
[----:B------:R-:W3:Y:S02]  /*2180*/  LDG.E.64 R34, [R4.64] ;  /* 0x0000002404227981 */ /* 0x000ee4000c1e1b00 */
[----:B---3--:R-:W0:Y:S01]  /*2190*/  I2F.F64.S64 R34, R34 ;  /* 0x0000002200227312 */ /* 0x008e220000301c00 */
[----:B------:R-:W-:Y:S05]  /*21a0*/  BRA `(.L_x_2859) ;  /* 0x00000d6000007947 */ /* 0x000fea0003800000 */
.L_x_2861:
[----:B------:R-:W3:Y:S02]  /*21b0*/  LDG.E R4, [R4.64] ;  /* 0x0000002404047981 */ /* 0x000ee4000c1e1900 */
[----:B---3--:R0:W1:Y:S01]  /*21c0*/  I2F.F64 R34, R4 ;  /* 0x0000000400227312 */ /* 0x0080620000201c00 */
[----:B------:R-:W-:Y:S05]  /*21d0*/  BRA `(.L_x_2859) ;  /* 0x00000d3000007947 */ /* 0x000fea0003800000 */
.L_x_2860:
[----:B------:R-:W3:Y:S02]  /*21e0*/  LDG.E.U16 R4, [R4.64] ;  /* 0x0000002404047981 */ /* 0x000ee4000c1e1500 */
[----:B---3--:R0:W1:Y:S01]  /*21f0*/  I2F.F64.S16 R34, R4 ;  /* 0x0000000400227312 */ /* 0x0080620000101c00 */
[----:B------:R-:W-:Y:S05]  /*2200*/  BRA `(.L_x_2859) ;  /* 0x00000d0000007947 */ /* 0x000fea0003800000 */
.L_x_2855:
[----:B------:R-:W-:-:S13]  /*2210*/  ISETP.GT.AND P0, PT, R0, 0x6, PT ;  /* 0x000000060000780c */ /* 0x000fda0003f04270 */
[----:B------:R-:W-:Y:S05]  /*2220*/  @P0 BRA `(.L_x_2862) ;  /* 0x000000d000000947 */ /* 0x000fea0003800000 */
[----:B------:R-:W-:-:S13]  /*2230*/  ISETP.NE.AND P0, PT, R0, 0x5, PT ;  /* 0x000000050000780c */ /* 0x000fda0003f05270 */
[----:B------:R-:W-:Y:S05]  /*2240*/  @!P0 BRA `(.L_x_2863) ;  /* 0x0000006000008947 */ /* 0x000fea0003800000 */
[----:B------:R-:W-:-:S13]  /*2250*/  ISETP.NE.AND P0, PT, R0, 0x6, PT ;  /* 0x000000060000780c */ /* 0x000fda0003f05270 */
[----:B------:R-:W-:Y:S05]  /*2260*/  @P0 BRA `(.L_x_2858) ;  /* 0x00000b0000000947 */ /* 0x000fea0003800000 */
[----:B------:R-:W3:Y:S02]  /*2270*/  LDG.E R34, [R4.64] ;  /* 0x0000002404227981 */ /* 0x000ee4000c1e1900 */
[----:B---3--:R-:W-:-:S06]  /*2280*/  FMUL.FTZ R34, R34, 1 ;  /* 0x3f80000022227820 */ /* 0x008fcc0000410000 */
[----:B------:R-:W0:Y:S01]  /*2290*/  F2F.F64.F32 R34, R34 ;  /* 0x0000002200227310 */ /* 0x000e220000201800 */
[----:B------:R-:W-:Y:S05]  /*22a0*/  BRA `(.L_x_2859) ;  /* 0x00000c6000007947 */ /* 0x000fea0003800000 */
.L_x_2863:
[----:B------:R-:W3:Y:S02]  /*22b0*/  LDG.E.U16 R0, [R4.64] ;  /* 0x0000002404007981 */ /* 0x000ee4000c1e1500 */
[----:B---3--:R-:W-:-:S05]  /*22c0*/  HADD2.F32 R0, -RZ, R0.H0_H0 ;  /* 0x20000000ff007230 */ /* 0x008fca0000004100 */
[----:B------:R-:W-:-:S04]  /*22d0*/  FMUL.FTZ R0, R0, 1 ;  /* 0x3f80000000007820 */ /* 0x000fc80000410000 */
[----:B------:R0:W1:Y:S01]  /*22e0*/  F2F.F64.F32 R34, R0 ;  /* 0x0000000000227310 */ /* 0x0000620000201800 */
[----:B------:R-:W-:Y:S05]  /*22f0*/  BRA `(.L_x_2859) ;  /* 0x00000c1000007947 */ /* 0x000fea0003800000 */
.L_x_2862:
[----:B------:R-:W-:-:S13]  /*2300*/  ISETP.NE.AND P0, PT, R0, 0x7, PT ;  /* 0x000000070000780c */ /* 0x000fda0003f05270 */
[----:B------:R-:W-:Y:S05]  /*2310*/  @!P0 BRA `(.L_x_2864) ;  /* 0x000000d000008947 */ /* 0x000fea0003800000 */
        /* <DEDUP_REMOVED lines=8> */
.L_x_2865:
[----:B------:R-:W3:Y:S02]  /*23a0*/  LDG.E.U16 R4, [R4.64] ;  /* 0x0000002404047981 */ /* 0x000ee4000c1e1500 */
[----:B---3--:R-:W-:-:S05]  /*23b0*/  HADD2.F32 R0, -RZ, R4.H0_H0 ;  /* 0x20000004ff007230 */ /* 0x008fca0000004100 */
[----:B------:R-:W-:-:S04]  /*23c0*/  FMUL.FTZ R0, R0, 1 ;  /* 0x3f80000000007820 */ /* 0x000fc80000410000 */
[----:B------:R0:W1:Y:S01]  /*23d0*/  F2F.F64.F32 R34, R0 ;  /* 0x0000000000227310 */ /* 0x0000620000201800 */
[----:B------:R-:W-:Y:S05]  /*23e0*/  BRA `(.L_x_2859) ;  /* 0x00000b2000007947 */ /* 0x000fea0003800000 */
.L_x_2864:
[----:B------:R0:W5:Y:S01]  /*23f0*/  LDG.E.64 R34, [R4.64] ;  /* 0x0000002404227981 */ /* 0x000162000c1e1b00 */
[----:B------:R-:W-:Y:S05]  /*2400*/  BRA `(.L_x_2859) ;  /* 0x00000b0000007947 */ /* 0x000fea0003800000 */
.L_x_2854:
        /* <DEDUP_REMOVED lines=8> */
[----:B------:R-:W3:Y:S01]  /*2490*/  LDG.E.U8 R4, [R4.64] ;  /* 0x0000002404047981 */ /* 0x000ee2000c1e1100 */
[----:B------:R-:W-:Y:S01]  /*24a0*/  IMAD.MOV.U32 R34, RZ, RZ, RZ ;  /* 0x000000ffff227224 */ /* 0x000fe200078e00ff */
[----:B---3--:R-:W-:-:S04]  /*24b0*/  ISETP.NE.AND P0, PT, R4, RZ, PT ;  /* 0x000000ff0400720c */ /* 0x008fc80003f05270 */
[----:B------:R-:W-:Y:S01]  /*24c0*/  FSEL R35, RZ, 1.875, !P0 ;  /* 0x3ff00000ff237808 */ /* 0x000fe20004000000 */
[----:B------:R-:W-:Y:S05]  /*24d0*/  BRA `(.L_x_2859) ;  /* 0x00000a3000007947 */ /* 0x000fea0003800000 */
.L_x_2868:
[----:B------:R0:W5:Y:S01]  /*24e0*/  LDG.E.64 R34, [R4.64] ;  /* 0x0000002404227981 */ /* 0x000162000c1e1b00 */
[----:B------:R-:W-:Y:S05]  /*24f0*/  BRA `(.L_x_2859) ;  /* 0x00000a1000007947 */ /* 0x000fea0003800000 */
.L_x_2867:
        /* <DEDUP_REMOVED lines=28> */
.L_x_2870:
        /* <DEDUP_REMOVED lines=15> */
.L_x_2869:
[----:B------:R-:W3:Y:S02]  /*27b0*/  LDG.E.U16 R0, [R4.64] ;  /* 0x0000002404007981 */ /* 0x000ee4000c1e1500 */
[----:B---3--:R-:W-:-:S05]  /*27c0*/  PRMT R0, RZ, 0x5410, R0 ;  /* 0x00005410ff007816 */ /* 0x008fca0000000000 */
[----:B------:R-:W-:-:S04]  /*27d0*/  FMUL.FTZ R0, R0, 1 ;  /* 0x3f80000000007820 */ /* 0x000fc80000410000 */
[----:B------:R0:W1:Y:S01]  /*27e0*/  F2F.F64.F32 R34, R0 ;  /* 0x0000000000227310 */ /* 0x0000620000201800 */
[----:B------:R-:W-:Y:S05]  /*27f0*/  BRA `(.L_x_2859) ;  /* 0x0000071000007947 */ /* 0x000fea0003800000 */
.L_x_2866:
        /* <DEDUP_REMOVED lines=9> */
[----:B---3--:R0:W1:Y:S01]  /*2890*/  I2F.F64.U16 R34, R4 ;  /* 0x0000000400227312 */ /* 0x0080620000101800 */
[----:B------:R-:W-:Y:S05]  /*28a0*/  BRA `(.L_x_2859) ;  /* 0x0000066000007947 */ /* 0x000fea0003800000 */
.L_x_2873:
[----:B------:R-:W3:Y:S01]  /*28b0*/  LDG.E.U8 R3, [R4.64] ;  /* 0x0000002404037981 */ /* 0x000ee2000c1e1100 */
[----:B------:R-:W-:Y:S01]  /*28c0*/  BSSY B0, `(.L_x_2874) ;  /* 0x0000018000007945 */ /* 0x000fe20003800000 */
        /* <DEDUP_REMOVED lines=19> */
.L_x_2877:
[----:B------:R-:W-:Y:S05]  /*2a00*/  BSYNC B1 ;  /* 0x0000000000017941 */ /* 0x000fea0003800000 */
.L_x_2876:
[----:B------:R-:W-:Y:S01]  /*2a10*/  LEA R5, R0, 0x3b800000, 0x17 ;  /* 0x3b80000000057811 */ /* 0x000fe200078eb8ff */
[----:B------:R-:W-:-:S05]  /*2a20*/  IMAD.SHL.U32 R0, R3, 0x100000, RZ ;  /* 0x0010000003007824 */ /* 0x000fca00078e00ff */
[----:B------:R-:W-:Y:S02]  /*2a30*/  LOP3.LUT R0, R5, R0, R6, 0xfe, !PT ;  /* 0x0000000005007212 */ /* 0x000fe400078efe06 */
.L_x_2875:
[----:B------:R-:W-:Y:S05]  /*2a40*/  BSYNC B0 ;  /* 0x0000000000007941 */ /* 0x000fea0003800000 */
.L_x_2874:
[----:B------:R-:W-:-:S04]  /*2a50*/  FMUL.FTZ R0, R0, 1 ;  /* 0x3f80000000007820 */ /* 0x000fc80000410000 */
[----:B------:R0:W1:Y:S01]  /*2a60*/  F2F.F64.F32 R34, R0 ;  /* 0x0000000000227310 */ /* 0x0000620000201800 */
[----:B------:R-:W-:Y:S05]  /*2a70*/  BRA `(.L_x_2859) ;  /* 0x0000049000007947 */ /* 0x000fea0003800000 */
.L_x_2872:
        /* <DEDUP_REMOVED lines=21> */
.L_x_2881:
[----:B------:R-:W-:Y:S05]  /*2bd0*/  BSYNC B1 ;  /* 0x0000000000017941 */ /* 0x000fea0003800000 */
.L_x_2880:
[----:B------:R-:W-:Y:S01]  /*2be0*/  LEA R5, R0, 0x37800000, 0x17 ;  /* 0x3780000000057811 */ /* 0x000fe200078eb8ff */
[----:B------:R-:W-:-:S05]  /*2bf0*/  IMAD.SHL.U32 R0, R3, 0x200000, RZ ;  /* 0x0020000003007824 */ /* 0x000fca00078e00ff */
[----:B------:R-:W-:Y:S02]  /*2c00*/  LOP3.LUT R0, R5, R0, R6, 0xfe, !PT ;  /* 0x0000000005007212 */ /* 0x000fe400078efe06 */
.L_x_2879:
[----:B------:R-:W-:Y:S05]  /*2c10*/  BSYNC B0 ;  /* 0x0000000000007941 */ /* 0x000fea0003800000 */
.L_x_2878:
[----:B------:R-:W-:-:S04]  /*2c20*/  FMUL.FTZ R0, R0, 1 ;  /* 0x3f80000000007820 */ /* 0x000fc80000410000 */
[----:B------:R0:W1:Y:S01]  /*2c30*/  F2F.F64.F32 R34, R0 ;  /* 0x0000000000227310 */ /* 0x0000620000201800 */
[----:B------:R-:W-:Y:S05]  /*2c40*/  BRA `(.L_x_2859) ;  /* 0x000002c000007947 */ /* 0x000fea0003800000 */
.L_x_2871:
[----:B------:R-:W-:-:S13]  /*2c50*/  ISETP.NE.AND P0, PT, R0, 0x1c, PT ;  /* 0x0000001c0000780c */ /* 0x000fda0003f05270 */
[----:B------:R-:W-:Y:S05]  /*2c60*/  @!P0 BRA `(.L_x_2882) ;  /* 0x0000028000008947 */ /* 0x000fea0003800000 */
[----:B------:R-:W-:-:S13]  /*2c70*/  ISETP.NE.AND P0, PT, R0, 0x1d, PT ;  /* 0x0000001d0000780c */ /* 0x000fda0003f05270 */
[----:B------:R-:W-:Y:S05]  /*2c80*/  @!P0 BRA `(.L_x_2883) ;  /* 0x0000023000008947 */ /* 0x000fea0003800000 */
[----:B------:R-:W-:-:S13]  /*2c90*/  ISETP.NE.AND P0, PT, R0, 0x2c, PT ;  /* 0x0000002c0000780c */ /* 0x000fda0003f05270 */
[----:B------:R-:W-:Y:S05]  /*2ca0*/  @P0 BRA `(.L_x_2858) ;  /* 0x000000c000000947 */ /* 0x000fea0003800000 */
[----:B------:R-:W3:Y:S01]  /*2cb0*/  LDG.E.U8 R4, [R4.64] ;  /* 0x0000002404047981 */ /* 0x000ee2000c1e1100 */
[----:B------:R-:W-:Y:S01]  /*2cc0*/  BSSY B0, `(.L_x_2884) ;  /* 0x0000007000007945 */ /* 0x000fe20003800000 */
[----:B------:R-:W-:Y:S01]  /*2cd0*/  IMAD.MOV.U32 R0, RZ, RZ, 0x400000 ;  /* 0x00400000ff007424 */ /* 0x000fe200078e00ff */
[----:B---3--:R-:W-:-:S13]  /*2ce0*/  ISETP.NE.AND P0, PT, R4, RZ, PT ;  /* 0x000000ff0400720c */ /* 0x008fda0003f05270 */
[----:B------:R-:W-:Y:S05]  /*2cf0*/  @!P0 BRA `(.L_x_2885) ;  /* 0x0000003000008947 */ /* 0x000fea0003800000 */
[----:B------:R-:W-:-:S13]  /*2d00*/  ISETP.NE.AND P0, PT, R4, 0xff, PT ;  /* 0x000000ff0400780c */ /* 0x000fda0003f05270 */
[----:B------:R-:W-:Y:S02]  /*2d10*/  @!P0 IMAD.MOV.U32 R0, RZ, RZ, 0x7f800001 ;  /* 0x7f800001ff008424 */ /* 0x000fe400078e00ff */
[----:B------:R-:W-:Y:S02]  /*2d20*/  @P0 IMAD.SHL.U32 R0, R4, 0x800000, RZ ;  /* 0x0080000004000824 */ /* 0x000fe400078e00ff */
.L_x_2885:
[----:B------:R-:W-:Y:S05]  /*2d30*/  BSYNC B0 ;  /* 0x0000000000007941 */ /* 0x000fea0003800000 */
.L_x_2884:
[----:B------:R-:W-:-:S04]  /*2d40*/  FMUL.FTZ R0, R0, 1 ;  /* 0x3f80000000007820 */ /* 0x000fc80000410000 */
[----:B------:R0:W1:Y:S01]  /*2d50*/  F2F.F64.F32 R34, R0 ;  /* 0x0000000000227310 */ /* 0x0000620000201800 */
[----:B------:R-:W-:Y:S05]  /*2d60*/  BRA `(.L_x_2859) ;  /* 0x000001a000007947 */ /* 0x000fea0003800000 */
.L_x_2858:
        /* <DEDUP_REMOVED lines=18> */
[----:B0-2--5:R-:W-:Y:S05]  /*2e90*/  CALL.ABS.NOINC R14 ;  /* 0x000000000e007343 */ /* 0x025fea0003c00000 */
[----:B------:R-:W-:Y:S01]  /*2ea0*/  CS2R R34, SRZ ;  /* 0x0000000000227805 */ /* 0x000fe2000001ff00 */
[----:B------:R-:W-:Y:S05]  /*2eb0*/  BRA `(.L_x_2859) ;  /* 0x0000005000007947 */ /* 0x000fea0003800000 */
.L_x_2883:
[----:B------:R-:W3:Y:S02]  /*2ec0*/  LDG.E.64 R34, [R4.64] ;  /* 0x0000002404227981 */ /* 0x000ee4000c1e1b00 */
[----:B---3--:R-:W0:Y:S01]  /*2ed0*/  I2F.F64.U64 R34, R34 ;  /* 0x0000002200227312 */ /* 0x008e220000301800 */
[----:B------:R-:W-:Y:S05]  /*2ee0*/  BRA `(.L_x_2859) ;  /* 0x0000002000007947 */ /* 0x000fea0003800000 */
.L_x_2882:
[----:B------:R-:W3:Y:S02]  /*2ef0*/  LDG.E R4, [R4.64] ;  /* 0x0000002404047981 */ /* 0x000ee4000c1e1900 */
[----:B---3--:R0:W1:Y:S02]  /*2f00*/  I2F.F64.U32 R34, R4 ;  /* 0x0000000400227312 */ /* 0x0080640000201800 */
.L_x_2859:
        /* <DEDUP_REMOVED lines=15> */
[----:B---3--:R0:W3:Y:S01]  /*3000*/  I2F.F64.S16 R24, R4 ;  /* 0x0000000400187312 */ /* 0x0080e20000101c00 */
[----:B------:R-:W-:Y:S05]  /*3010*/  BRA `(.L_x_2891) ;  /* 0x00000e2000007947 */ /* 0x000fea0003800000 */
.L_x_2889:
[----:B------:R-:W3:Y:S02]  /*3020*/  LDG.E.U8 R4, [R4.64] ;  /* 0x0000002404047981 */ /* 0x000ee4000c1e1100 */
[----:B---3--:R0:W3:Y:S01]  /*3030*/  I2F.F64.U16 R24, R4 ;  /* 0x0000000400187312 */ /* 0x0080e20000101800 */
[----:B------:R-:W-:Y:S05]  /*3040*/  BRA `(.L_x_2891) ;  /* 0x00000df000007947 */ /* 0x000fea0003800000 */
.L_x_2888:
        /* <DEDUP_REMOVED lines=9> */
.L_x_2893:
[----:B------:R-:W3:Y:S02]  /*30e0*/  LDG.E R4, [R4.64] ;  /* 0x0000002404047981 */ /* 0x000ee4000c1e1900 */
[----:B---3--:R0:W3:Y:S01]  /*30f0*/  I2F.F64 R24, R4 ;  /* 0x0000000400187312 */ /* 0x0080e20000201c00 */
[----:B------:R-:W-:Y:S05]  /*3100*/  BRA `(.L_x_2891) ;  /* 0x00000d3000007947 */ /* 0x000fea0003800000 */
.L_x_2892:
[----:B------:R-:W3:Y:S02]  /*3110*/  LDG.E.U16 R4, [R4.64] ;  /* 0x0000002404047981 */ /* 0x000ee4000c1e1500 */
[----:B---3--:R0:W3:Y:S01]  /*3120*/  I2F.F64.S16 R24, R4 ;  /* 0x0000000400187312 */ /* 0x0080e20000101c00 */
[----:B------:R-:W-:Y:S05]  /*3130*/  BRA `(.L_x_2891) ;  /* 0x00000d0000007947 */ /* 0x000fea0003800000 */
.L_x_2887:
        /* <DEDUP_REMOVED lines=10> */
.L_x_2895:
[----:B------:R-:W3:Y:S02]  /*31e0*/  LDG.E.U16 R0, [R4.64] ;  /* 0x0000002404007981 */ /* 0x000ee4000c1e1500 */
[----:B---3--:R-:W-:-:S05]  /*31f0*/  HADD2.F32 R0, -RZ, R0.H0_H0 ;  /* 0x20000000ff007230 */ /* 0x008fca0000004100 */
[----:B------:R-:W-:-:S04]  /*3200*/  FMUL.FTZ R0, R0, 1 ;  /* 0x3f80000000007820 */ /* 0x000fc80000410000 */
[----:B------:R0:W3:Y:S01]  /*3210*/  F2F.F64.F32 R24, R0 ;  /* 0x0000000000187310 */ /* 0x0000e20000201800 */
[----:B------:R-:W-:Y:S05]  /*3220*/  BRA `(.L_x_2891) ;  /* 0x00000c1000007947 */ /* 0x000fea0003800000 */
.L_x_2894:
        /* <DEDUP_REMOVED lines=10> */
.L_x_2897:
[----:B------:R-:W3:Y:S02]  /*32d0*/  LDG.E.U16 R4, [R4.64] ;  /* 0x0000002404047981 */ /* 0x000ee4000c1e1500 */
[----:B---3--:R-:W-:-:S05]  /*32e0*/  HADD2.F32 R0, -RZ, R4.H0_H0 ;  /* 0x20000004ff007230 */ /* 0x008fca0000004100 */
[----:B------:R-:W-:-:S04]  /*32f0*/  FMUL.FTZ R0, R0, 1 ;  /* 0x3f80000000007820 */ /* 0x000fc80000410000 */
[----:B------:R0:W3:Y:S01]  /*3300*/  F2F.F64.F32 R24, R0 ;  /* 0x0000000000187310 */ /* 0x0000e20000201800 */
[----:B------:R-:W-:Y:S05]  /*3310*/  BRA `(.L_x_2891) ;  /* 0x00000b2000007947 */ /* 0x000fea0003800000 */
.L_x_2896:
[----:B------:R0:W5:Y:S01]  /*3320*/  LDG.E.64 R24, [R4.64] ;  /* 0x0000002404187981 */ /* 0x000162000c1e1b00 */
[----:B------:R-:W-:Y:S05]  /*3330*/  BRA `(.L_x_2891) ;  /* 0x00000b0000007947 */ /* 0x000fea0003800000 */
.L_x_2886:
        /* <DEDUP_REMOVED lines=13> */
.L_x_2900:
[----:B------:R0:W5:Y:S01]  /*3410*/  LDG.E.64 R24, [R4.64] ;  /* 0x0000002404187981 */ /* 0x000162000c1e1b00 */
[----:B------:R-:W-:Y:S05]  /*3420*/  BRA `(.L_x_2891) ;  /* 0x00000a1000007947 */ /* 0x000fea0003800000 */
.L_x_2899:
        /* <DEDUP_REMOVED lines=26> */
[----:B------:R0:W3:Y:S01]  /*35d0*/  F2F.F64.F32 R24, R7 ;  /* 0x0000000700187310 */ /* 0x0000e20000201800 */
[----:B------:R-:W-:Y:S05]  /*35e0*/  BRA `(.L_x_2891) ;  /* 0x0000085000007947 */ /* 0x000fea0003800000 */
.L_x_2902:
        /* <DEDUP_REMOVED lines=13> */
[----:B------:R0:W3:Y:S01]  /*36c0*/  F2F.F64.F32 R24, R0 ;  /* 0x0000000000187310 */ /* 0x0000e20000201800 */
[----:B------:R-:W-:Y:S05]  /*36d0*/  BRA `(.L_x_2891) ;  /* 0x0000076000007947 */ /* 0x000fea0003800000 */
.L_x_2901:
[----:B------:R-:W3:Y:S02]  /*36e0*/  LDG.E.U16 R0, [R4.64] ;  /* 0x0000002404007981 */ /* 0x000ee4000c1e1500 */
[----:B---3--:R-:W-:-:S05]  /*36f0*/  PRMT R0, RZ, 0x5410, R0 ;  /* 0x00005410ff007816 */ /* 0x008fca0000000000 */
[----:B------:R-:W-:-:S04]  /*3700*/  FMUL.FTZ R0, R0, 1 ;  /* 0x3f80000000007820 */ /* 0x000fc80000410000 */
[----:B------:R0:W3:Y:S01]  /*3710*/  F2F.F64.F32 R24, R0 ;  /* 0x0000000000187310 */ /* 0x0000e20000201800 */
[----:B------:R-:W-:Y:S05]  /*3720*/  BRA `(.L_x_2891) ;  /* 0x0000071000007947 */ /* 0x000fea0003800000 */
.L_x_2898:
        /* <DEDUP_REMOVED lines=9> */
[----:B---3--:R0:W3:Y:S01]  /*37c0*/  I2F.F64.U16 R24, R4 ;  /* 0x0000000400187312 */ /* 0x0080e20000101800 */
[----:B------:R-:W-:Y:S05]  /*37d0*/  BRA `(.L_x_2891) ;  /* 0x0000066000007947 */ /* 0x000fea0003800000 */
.L_x_2905:
        /* <DEDUP_REMOVED lines=21> */
.L_x_2909:
[----:B------:R-:W-:Y:S05]  /*3930*/  BSYNC B1 ;  /* 0x0000000000017941 */ /* 0x000fea0003800000 */
.L_x_2908:
[----:B------:R-:W-:Y:S01]  /*3940*/  LEA R5, R0, 0x3b800000, 0x17 ;  /* 0x3b80000000057811 */ /* 0x000fe200078eb8ff */
[----:B------:R-:W-:-:S05]  /*3950*/  IMAD.SHL.U32 R0, R3, 0x100000, RZ ;  /* 0x0010000003007824 */ /* 0x000fca00078e00ff */
[----:B------:R-:W-:Y:S02]  /*3960*/  LOP3.LUT R0, R5, R0, R6, 0xfe, !PT ;  /* 0x0000000005007212 */ /* 0x000fe400078efe06 */
.L_x_2907:
[----:B------:R-:W-:Y:S05]  /*3970*/  BSYNC B0 ;  /* 0x0000000000007941 */ /* 0x000fea0003800000 */
.L_x_2906:
[----:B------:R-:W-:-:S04]  /*3980*/  FMUL.FTZ R0, R0, 1 ;  /* 0x3f80000000007820 */ /* 0x000fc80000410000 */
[----:B------:R0:W3:Y:S01]  /*3990*/  F2F.F64.F32 R24, R0 ;  /* 0x0000000000187310 */ /* 0x0000e20000201800 */
[----:B------:R-:W-:Y:S05]  /*39a0*/  BRA `(.L_x_2891) ;  /* 0x0000049000007947 */ /* 0x000fea0003800000 */
.L_x_2904:
        /* <DEDUP_REMOVED lines=21> */
.L_x_2913:
[----:B------:R-:W-:Y:S05]  /*3b00*/  BSYNC B1 ;  /* 0x0000000000017941 */ /* 0x000fea0003800000 */
.L_x_2912:
[----:B------:R-:W-:Y:S01]  /*3b10*/  LEA R5, R0, 0x37800000, 0x17 ;  /* 0x3780000000057811 */ /* 0x000fe200078eb8ff */
[----:B------:R-:W-:-:S05]  /*3b20*/  IMAD.SHL.U32 R0, R3, 0x200000, RZ ;  /* 0x0020000003007824 */ /* 0x000fca00078e00ff */
[----:B------:R-:W-:Y:S02]  /*3b30*/  LOP3.LUT R0, R5, R0, R6, 0xfe, !PT ;  /* 0x0000000005007212 */ /* 0x000fe400078efe06 */
.L_x_2911:
[----:B------:R-:W-:Y:S05]  /*3b40*/  BSYNC B0 ;  /* 0x0000000000007941 */ /* 0x000fea0003800000 */
.L_x_2910:
[----:B------:R-:W-:-:S04]  /*3b50*/  FMUL.FTZ R0, R0, 1 ;  /* 0x3f80000000007820 */ /* 0x000fc80000410000 */
[----:B------:R0:W3:Y:S01]  /*3b60*/  F2F.F64.F32 R24, R0 ;  /* 0x0000000000187310 */ /* 0x0000e20000201800 */
[----:B------:R-:W-:Y:S05]  /*3b70*/  BRA `(.L_x_2891) ;  /* 0x000002c000007947 */ /* 0x000fea0003800000 */
.L_x_2903:
        /* <DEDUP_REMOVED lines=14> */
.L_x_2917:
[----:B------:R-:W-:Y:S05]  /*3c60*/  BSYNC B0 ;  /* 0x0000000000007941 */ /* 0x000fea0003800000 */
.L_x_2916:
[----:B------:R-:W-:-:S04]  /*3c70*/  FMUL.FTZ R0, R0, 1 ;  /* 0x3f80000000007820 */ /* 0x000fc80000410000 */
[----:B------:R0:W3:Y:S01]  /*3c80*/  F2F.F64.F32 R24, R0 ;  /* 0x0000000000187310 */ /* 0x0000e20000201800 */
[----:B------:R-:W-:Y:S05]  /*3c90*/  BRA `(.L_x_2891) ;  /* 0x000001a000007947 */ /* 0x000fea0003800000 */
.L_x_2890:
        /* <DEDUP_REMOVED lines=18> */
[----:B012--5:R-:W-:Y:S05]  /*3dc0*/  CALL.ABS.NOINC R14 ;  /* 0x000000000e007343 */ /* 0x027fea0003c00000 */
[----:B------:R-:W-:Y:S01]  /*3dd0*/  CS2R R24, SRZ ;  /* 0x0000000000187805 */ /* 0x000fe2000001ff00 */
[----:B------:R-:W-:Y:S05]  /*3de0*/  BRA `(.L_x_2891) ;  /* 0x0000005000007947 */ /* 0x000fea0003800000 */
.L_x_2915:
[----:B------:R-:W3:Y:S02]  /*3df0*/  LDG.E.64 R24, [R4.64] ;  /* 0x0000002404187981 */ /* 0x000ee4000c1e1b00 */
[----:B---3--:R-:W0:Y:S01]  /*3e00*/  I2F.F64.U64 R24, R24 ;  /* 0x0000001800187312 */ /* 0x008e220000301800 */
[----:B------:R-:W-:Y:S05]  /*3e10*/  BRA `(.L_x_2891) ;  /* 0x0000002000007947 */ /* 0x000fea0003800000 */
.L_x_2914:
[----:B------:R-:W3:Y:S02]  /*3e20*/  LDG.E R4, [R4.64] ;  /* 0x0000002404047981 */ /* 0x000ee4000c1e1900 */
[----:B---3--:R0:W3:Y:S02]  /*3e30*/  I2F.F64.U32 R24, R4 ;  /* 0x0000000400187312 */ /* 0x0080e40000201800 */
.L_x_2891:
[----:B------:R-:W-:-:S03]  /*3e40*/  IADD3 R33, R33, 0x80, RZ ;  /* 0x0000008021217810 */ /* 0x000fc60007ffe0ff */
.L_x_2853:
[----:B------:R-:W-:Y:S05]  /*3e50*/  BSYNC B6 ;  /* 0x0000000000067941 */ /* 0x000fea0003800000 */
.L_x_2852:
[----:B------:R-:W-:Y:S01]  /*3e60*/  ISETP.GE.AND P0, PT, R33, R2, PT ;  /* 0x000000022100720c */ /* 0x000fe20003f06270 */
[----:B------:R-:W-:Y:S01]  /*3e70*/  BSSY B6, `(.L_x_2918) ;  /* 0x00001ed000067945 */ /* 0x000fe20003800000 */
[----:B------:R-:W-:Y:S01]  /*3e80*/  CS2R R22, SRZ ;  /* 0x0000000000167805 */ /* 0x000fe2000001ff00 */
[----:B------:R-:W-:Y:S01]  /*3e90*/  CS2R R28, SRZ ;  /* 0x00000000001c7805 */ /* 0x000fe2000001ff00 */
[----:B------:R-:W-:-:S09]  /*3ea0*/  CS2R R16, SRZ ;  /* 0x0000000000107805 */ /* 0x000fd2000001ff00 */
        /* <DEDUP_REMOVED lines=17> */
[----:B----4-:R0:W4:Y:S01]  /*3fc0*/  I2F.F64.S16 R28, R4 ;  /* 0x00000004001c7312 */ /* 0x0101220000101c00 */
[----:B------:R-:W-:Y:S05]  /*3fd0*/  BRA `(.L_x_2925) ;  /* 0x00000e2000007947 */ /* 0x000fea0003800000 */
.L_x_2923:
[----:B------:R-:W4:Y:S02]  /*3fe0*/  LDG.E.U8 R4, [R4.64] ;  /* 0x0000002404047981 */ /* 0x000f24000c1e1100 */
[----:B----4-:R0:W4:Y:S01]  /*3ff0*/  I2F.F64.U16 R28, R4 ;  /* 0x00000004001c7312 */ /* 0x0101220000101800 */
[----:B------:R-:W-:Y:S05]  /*4000*/  BRA `(.L_x_2925) ;  /* 0x00000df000007947 */ /* 0x000fea0003800000 */
.L_x_2922:
[----:B------:R-:W-:-:S13]  /*4010*/  ISETP.NE.AND P0, PT, R0, 0x2, PT ;  /* 0x000000020000780c */ /* 0x000fda0003f05270 */
[----:B------:R-:W-:Y:S05]  /*4020*/  @!P0 BRA `(.L_x_2926) ;  /* 0x000000a000008947 */ /* 0x000fea0003800000 */
[----:B------:R-:W-:-:S13]  /*4030*/  ISETP.NE.AND P0, PT, R0, 0x3, PT ;  /* 0x000000030000780c */ /* 0x000fda0003f05270 */
[----:B------:R-:W-:Y:S05]  /*4040*/  @!P0 BRA `(.L_x_2927) ;  /* 0x0000005000008947 */ /* 0x000fea0003800000 */
[----:B------:R-:W-:-:S13]  /*4050*/  ISETP.NE.AND P0, PT, R0, 0x4, PT ;  /* 0x000000040000780c */ /* 0x000fda0003f05270 */
[----:B------:R-:W-:Y:S05]  /*4060*/  @P0 BRA `(.L_x_2924) ;  /* 0x00000bf000000947 */ /* 0x000fea0003800000 */
[----:B------:R-:W4:Y:S02]  /*4070*/  LDG.E.64 R28, [R4.64] ;  /* 0x00000024041c7981 */ /* 0x000f24000c1e1b00 */
[----:B----4-:R-:W0:Y:S01]  /*4080*/  I2F.F64.S64 R28, R28 ;  /* 0x0000001c001c7312 */ /* 0x010e220000301c00 */
[----:B------:R-:W-:Y:S05]  /*4090*/  BRA `(.L_x_2925) ;  /* 0x00000d6000007947 */ /* 0x000fea0003800000 */
.L_x_2927:
[----:B------:R-:W4:Y:S02]  /*40a0*/  LDG.E R4, [R4.64] ;  /* 0x0000002404047981 */ /* 0x000f24000c1e1900 */
[----:B----4-:R0:W4:Y:S01]  /*40b0*/  I2F.F64 R28, R4 ;  /* 0x00000004001c7312 */ /* 0x0101220000201c00 */
[----:B------:R-:W-:Y:S05]  /*40c0*/  BRA `(.L_x_2925) ;  /* 0x00000d3000007947 */ /* 0x000fea0003800000 */
.L_x_2926:
[----:B------:R-:W4:Y:S02]  /*40d0*/  LDG.E.U16 R4, [R4.64] ;  /* 0x0000002404047981 */ /* 0x000f24000c1e1500 */
[----:B----4-:R0:W4:Y:S01]  /*40e0*/  I2F.F64.S16 R28, R4 ;  /* 0x00000004001c7312 */ /* 0x0101220000101c00 */
[----:B------:R-:W-:Y:S05]  /*40f0*/  BRA `(.L_x_2925) ;  /* 0x00000d0000007947 */ /* 0x000fea0003800000 */
.L_x_2921:
[----:B------:R-:W-:-:S13]  /*4100*/  ISETP.GT.AND P0, PT, R0, 0x6, PT ;  /* 0x000000060000780c */ /* 0x000fda0003f04270 */
[----:B------:R-:W-:Y:S05]  /*4110*/  @P0 BRA `(.L_x_2928) ;  /* 0x000000d000000947 */ /* 0x000fea0003800000 */
[----:B------:R-:W-:-:S13]  /*4120*/  ISETP.NE.AND P0, PT, R0, 0x5, PT ;  /* 0x000000050000780c */ /* 0x000fda0003f05270 */
[----:B------:R-:W-:Y:S05]  /*4130*/  @!P0 BRA `(.L_x_2929) ;  /* 0x0000006000008947 */ /* 0x000fea0003800000 */
[----:B------:R-:W-:-:S13]  /*4140*/  ISETP.NE.AND P0, PT, R0, 0x6, PT ;  /* 0x000000060000780c */ /* 0x000fda0003f05270 */
[----:B------:R-:W-:Y:S05]  /*4150*/  @P0 BRA `(.L_x_2924) ;  /* 0x00000b0000000947 */ /* 0x000fea0003800000 */
[----:B------:R-:W4:Y:S02]  /*4160*/  LDG.E R28, [R4.64] ;  /* 0x00000024041c7981 */ /* 0x000f24000c1e1900 */
[----:B----4-:R-:W-:-:S06]  /*4170*/  FMUL.FTZ R28, R28, 1 ;  /* 0x3f8000001c1c7820 */ /* 0x010fcc0000410000 */
[----:B------:R-:W0:Y:S01]  /*4180*/  F2F.F64.F32 R28, R28 ;  /* 0x0000001c001c7310 */ /* 0x000e220000201800 */
[----:B------:R-:W-:Y:S05]  /*4190*/  BRA `(.L_x_2925) ;  /* 0x00000c6000007947 */ /* 0x000fea0003800000 */
.L_x_2929:
[----:B------:R-:W4:Y:S02]  /*41a0*/  LDG.E.U16 R0, [R4.64] ;  /* 0x0000002404007981 */ /* 0x000f24000c1e1500 */
[----:B----4-:R-:W-:-:S05]  /*41b0*/  HADD2.F32 R0, -RZ, R0.H0_H0 ;  /* 0x20000000ff007230 */ /* 0x010fca0000004100 */
[----:B------:R-:W-:-:S04]  /*41c0*/  FMUL.FTZ R0, R0, 1 ;  /* 0x3f80000000007820 */ /* 0x000fc80000410000 */
[----:B------:R0:W4:Y:S01]  /*41d0*/  F2F.F64.F32 R28, R0 ;  /* 0x00000000001c7310 */ /* 0x0001220000201800 */
[----:B------:R-:W-:Y:S05]  /*41e0*/  BRA `(.L_x_2925) ;  /* 0x00000c1000007947 */ /* 0x000fea0003800000 */
.L_x_2928:
[----:B------:R-:W-:-:S13]  /*41f0*/  ISETP.NE.AND P0, PT, R0, 0x7, PT ;  /* 0x000000070000780c */ /* 0x000fda0003f05270 */
[----:B------:R-:W-:Y:S05]  /*4200*/  @!P0 BRA `(.L_x_2930) ;  /* 0x000000d000008947 */ /* 0x000fea0003800000 */
        /* <DEDUP_REMOVED lines=8> */
.L_x_2931:
[----:B------:R-:W4:Y:S02]  /*4290*/  LDG.E.U16 R4, [R4.64] ;  /* 0x0000002404047981 */ /* 0x000f24000c1e1500 */
[----:B----4-:R-:W-:-:S05]  /*42a0*/  HADD2.F32 R0, -RZ, R4.H0_H0 ;  /* 0x20000004ff007230 */ /* 0x010fca0000004100 */
[----:B------:R-:W-:-:S04]  /*42b0*/  FMUL.FTZ R0, R0, 1 ;  /* 0x3f80000000007820 */ /* 0x000fc80000410000 */
[----:B------:R0:W4:Y:S01]  /*42c0*/  F2F.F64.F32 R28, R0 ;  /* 0x00000000001c7310 */ /* 0x0001220000201800 */
[----:B------:R-:W-:Y:S05]  /*42d0*/  BRA `(.L_x_2925) ;  /* 0x00000b2000007947 */ /* 0x000fea0003800000 */
.L_x_2930:
[----:B------:R0:W5:Y:S01]  /*42e0*/  LDG.E.64 R28, [R4.64] ;  /* 0x00000024041c7981 */ /* 0x000162000c1e1b00 */
[----:B------:R-:W-:Y:S05]  /*42f0*/  BRA `(.L_x_2925) ;  /* 0x00000b0000007947 */ /* 0x000fea0003800000 */
.L_x_2920:
        /* <DEDUP_REMOVED lines=8> */
[----:B------:R-:W4:Y:S01]  /*4380*/  LDG.E.U8 R4, [R4.64] ;  /* 0x0000002404047981 */ /* 0x000f22000c1e1100 */
[----:B------:R-:W-:Y:S01]  /*4390*/  IMAD.MOV.U32 R28, RZ, RZ, RZ ;  /* 0x000000ffff1c7224 */ /* 0x000fe200078e00ff */
[----:B----4-:R-:W-:-:S04]  /*43a0*/  ISETP.NE.AND P0, PT, R4, RZ, PT ;  /* 0x000000ff0400720c */ /* 0x010fc80003f05270 */
[----:B------:R-:W-:Y:S01]  /*43b0*/  FSEL R29, RZ, 1.875, !P0 ;  /* 0x3ff00000ff1d7808 */ /* 0x000fe20004000000 */
[----:B------:R-:W-:Y:S05]  /*43c0*/  BRA `(.L_x_2925) ;  /* 0x00000a3000007947 */ /* 0x000fea0003800000 */
.L_x_2934:
[----:B------:R0:W5:Y:S01]  /*43d0*/  LDG.E.64 R28, [R4.64] ;  /* 0x00000024041c7981 */ /* 0x000162000c1e1b00 */
[----:B------:R-:W-:Y:S05]  /*43e0*/  BRA `(.L_x_2925) ;  /* 0x00000a1000007947 */ /* 0x000fea0003800000 */
.L_x_2933:
        /* <DEDUP_REMOVED lines=26> */
[----:B------:R0:W4:Y:S01]  /*4590*/  F2F.F64.F32 R28, R7 ;  /* 0x00000007001c7310 */ /* 0x0001220000201800 */
[----:B------:R-:W-:Y:S05]  /*45a0*/  BRA `(.L_x_2925) ;  /* 0x0000085000007947 */ /* 0x000fea0003800000 */
.L_x_2936:
        /* <DEDUP_REMOVED lines=13> */
[----:B------:R0:W4:Y:S01]  /*4680*/  F2F.F64.F32 R28, R0 ;  /* 0x00000000001c7310 */ /* 0x0001220000201800 */
[----:B------:R-:W-:Y:S05]  /*4690*/  BRA `(.L_x_2925) ;  /* 0x0000076000007947 */ /* 0x000fea0003800000 */
.L_x_2935:
[----:B------:R-:W4:Y:S02]  /*46a0*/  LDG.E.U16 R0, [R4.64] ;  /* 0x0000002404007981 */ /* 0x000f24000c1e1500 */
[----:B----4-:R-:W-:-:S05]  /*46b0*/  PRMT R0, RZ, 0x5410, R0 ;  /* 0x00005410ff007816 */ /* 0x010fca0000000000 */
[----:B------:R-:W-:-:S04]  /*46c0*/  FMUL.FTZ R0, R0, 1 ;  /* 0x3f80000000007820 */ /* 0x000fc80000410000 */
[----:B------:R0:W4:Y:S01]  /*46d0*/  F2F.F64.F32 R28, R0 ;  /* 0x00000000001c7310 */ /* 0x0001220000201800 */
[----:B------:R-:W-:Y:S05]  /*46e0*/  BRA `(.L_x_2925) ;  /* 0x0000071000007947 */ /* 0x000fea0003800000 */
.L_x_2932:
        /* <DEDUP_REMOVED lines=9> */
[----:B----4-:R0:W4:Y:S01]  /*4780*/  I2F.F64.U16 R28, R4 ;  /* 0x00000004001c7312 */ /* 0x0101220000101800 */
[----:B------:R-:W-:Y:S05]  /*4790*/  BRA `(.L_x_2925) ;  /* 0x0000066000007947 */ /* 0x000fea0003800000 */
.L_x_2939:
[----:B------:R-:W4:Y:S01]  /*47a0*/  LDG.E.U8 R3, [R4.64] ;  /* 0x0000002404037981 */ /* 0x000f22000c1e1100 */
[----:B------:R-:W-:Y:S01]  /*47b0*/  BSSY B0, `(.L_x_2940) ;  /* 0x0000018000007945 */ /* 0x000fe20003800000 */
        /* <DEDUP_REMOVED lines=19> */
.L_x_2943:
[----:B------:R-:W-:Y:S05]  /*48f0*/  BSYNC B1 ;  /* 0x0000000000017941 */ /* 0x000fea0003800000 */
.L_x_2942:
[----:B------:R-:W-:Y:S01]  /*4900*/  LEA R5, R0, 0x3b800000, 0x17 ;  /* 0x3b80000000057811 */ /* 0x000fe200078eb8ff */
[----:B------:R-:W-:-:S05]  /*4910*/  IMAD.SHL.U32 R0, R3, 0x100000, RZ ;  /* 0x0010000003007824 */ /* 0x000fca00078e00ff */
[----:B------:R-:W-:Y:S02]  /*4920*/  LOP3.LUT R0, R5, R0, R6, 0xfe, !PT ;  /* 0x0000000005007212 */ /* 0x000fe400078efe06 */
.L_x_2941:
[----:B------:R-:W-:Y:S05]  /*4930*/  BSYNC B0 ;  /* 0x0000000000007941 */ /* 0x000fea0003800000 */
.L_x_2940:
[----:B------:R-:W-:-:S04]  /*4940*/  FMUL.FTZ R0, R0, 1 ;  /* 0x3f80000000007820 */ /* 0x000fc80000410000 */
[----:B------:R0:W4:Y:S01]  /*4950*/  F2F.F64.F32 R28, R0 ;  /* 0x00000000001c7310 */ /* 0x0001220000201800 */
[----:B------:R-:W-:Y:S05]  /*4960*/  BRA `(.L_x_2925) ;  /* 0x0000049000007947 */ /* 0x000fea0003800000 */
.L_x_2938:
        /* <DEDUP_REMOVED lines=21> */
.L_x_2947:
[----:B------:R-:W-:Y:S05]  /*4ac0*/  BSYNC B1 ;  /* 0x0000000000017941 */ /* 0x000fea0003800000 */
.L_x_2946:
[----:B------:R-:W-:Y:S01]  /*4ad0*/  LEA R5, R0, 0x37800000, 0x17 ;  /* 0x3780000000057811 */ /* 0x000fe200078eb8ff */
[----:B------:R-:W-:-:S05]  /*4ae0*/  IMAD.SHL.U32 R0, R3, 0x200000, RZ ;  /* 0x0020000003007824 */ /* 0x000fca00078e00ff */
[----:B------:R-:W-:Y:S02]  /*4af0*/  LOP3.LUT R0, R5, R0, R6, 0xfe, !PT ;  /* 0x0000000005007212 */ /* 0x000fe400078efe06 */
.L_x_2945:
[----:B------:R-:W-:Y:S05]  /*4b00*/  BSYNC B0 ;  /* 0x0000000000007941 */ /* 0x000fea0003800000 */
.L_x_2944:
[----:B------:R-:W-:-:S04]  /*4b10*/  FMUL.FTZ R0, R0, 1 ;  /* 0x3f80000000007820 */ /* 0x000fc80000410000 */
[----:B------:R0:W4:Y:S01]  /*4b20*/  F2F.F64.F32 R28, R0 ;  /* 0x00000000001c7310 */ /* 0x0001220000201800 */
[----:B------:R-:W-:Y:S05]  /*4b30*/  BRA `(.L_x_2925) ;  /* 0x000002c000007947 */ /* 0x000fea0003800000 */
.L_x_2937:
[----:B------:R-:W-:-:S13]  /*4b40*/  ISETP.NE.AND P0, PT, R0, 0x1c, PT ;  /* 0x0000001c0000780c */ /* 0x000fda0003f05270 */
[----:B------:R-:W-:Y:S05]  /*4b50*/  @!P0 BRA `(.L_x_2948) ;  /* 0x0000028000008947 */ /* 0x000fea0003800000 */
[----:B------:R-:W-:-:S13]  /*4b60*/  ISETP.NE.AND P0, PT, R0, 0x1d, PT ;  /* 0x0000001d0000780c */ /* 0x000fda0003f05270 */
[----:B------:R-:W-:Y:S05]  /*4b70*/  @!P0 BRA `(.L_x_2949) ;  /* 0x0000023000008947 */ /* 0x000fea0003800000 */
[----:B------:R-:W-:-:S13]  /*4b80*/  ISETP.NE.AND P0, PT, R0, 0x2c, PT ;  /* 0x0000002c0000780c */ /* 0x000fda0003f05270 */
[----:B------:R-:W-:Y:S05]  /*4b90*/  @P0 BRA `(.L_x_2924) ;  /* 0x000000c000000947 */ /* 0x000fea0003800000 */
[----:B------:R-:W4:Y:S01]  /*4ba0*/  LDG.E.U8 R4, [R4.64] ;  /* 0x0000002404047981 */ /* 0x000f22000c1e1100 */
[----:B------:R-:W-:Y:S01]  /*4bb0*/  BSSY B0, `(.L_x_2950) ;  /* 0x0000007000007945 */ /* 0x000fe20003800000 */
[----:B------:R-:W-:Y:S01]  /*4bc0*/  IMAD.MOV.U32 R0, RZ, RZ, 0x400000 ;  /* 0x00400000ff007424 */ /* 0x000fe200078e00ff */
[----:B----4-:R-:W-:-:S13]  /*4bd0*/  ISETP.NE.AND P0, PT, R4, RZ, PT ;  /* 0x000000ff0400720c */ /* 0x010fda0003f05270 */
[----:B------:R-:W-:Y:S05]  /*4be0*/  @!P0 BRA `(.L_x_2951) ;  /* 0x0000003000008947 */ /* 0x000fea0003800000 */
[----:B------:R-:W-:-:S13]  /*4bf0*/  ISETP.NE.AND P0, PT, R4, 0xff, PT ;  /* 0x000000ff0400780c */ /* 0x000fda0003f05270 */
[----:B------:R-:W-:Y:S02]  /*4c00*/  @!P0 IMAD.MOV.U32 R0, RZ, RZ, 0x7f800001 ;  /* 0x7f800001ff008424 */ /* 0x000fe400078e00ff */
[----:B------:R-:W-:Y:S02]  /*4c10*/  @P0 IMAD.SHL.U32 R0, R4, 0x800000, RZ ;  /* 0x0080000004000824 */ /* 0x000fe400078e00ff */
.L_x_2951:
[----:B------:R-:W-:Y:S05]  /*4c20*/  BSYNC B0 ;  /* 0x0000000000007941 */ /* 0x000fea0003800000 */
.L_x_2950:
[----:B------:R-:W-:-:S04]  /*4c30*/  FMUL.FTZ R0, R0, 1 ;  /* 0x3f80000000007820 */ /* 0x000fc80000410000 */
[----:B------:R0:W4:Y:S01]  /*4c40*/  F2F.F64.F32 R28, R0 ;  /* 0x00000000001c7310 */ /* 0x0001220000201800 */
[----:B------:R-:W-:Y:S05]  /*4c50*/  BRA `(.L_x_2925) ;  /* 0x000001a000007947 */ /* 0x000fea0003800000 */
.L_x_2924:
        /* <DEDUP_REMOVED lines=18> */
[----:B0123-5:R-:W-:Y:S05]  /*4d80*/  CALL.ABS.NOINC R14 ;  /* 0x000000000e007343 */ /* 0x02ffea0003c00000 */
[----:B------:R-:W-:Y:S01]  /*4d90*/  CS2R R28, SRZ ;  /* 0x00000000001c7805 */ /* 0x000fe2000001ff00 */
[----:B------:R-:W-:Y:S05]  /*4da0*/  BRA `(.L_x_2925) ;  /* 0x0000005000007947 */ /* 0x000fea0003800000 */
.L_x_2949:
[----:B------:R-:W4:Y:S02]  /*4db0*/  LDG.E.64 R28, [R4.64] ;  /* 0x00000024041c7981 */ /* 0x000f24000c1e1b00 */
[----:B----4-:R-:W0:Y:S01]  /*4dc0*/  I2F.F64.U64 R28, R28 ;  /* 0x0000001c001c7312 */ /* 0x010e220000301800 */
[----:B------:R-:W-:Y:S05]  /*4dd0*/  BRA `(.L_x_2925) ;  /* 0x0000002000007947 */ /* 0x000fea0003800000 */
.L_x_2948:
[----:B------:R-:W4:Y:S02]  /*4de0*/  LDG.E R4, [R4.64] ;  /* 0x0000002404047981 */ /* 0x000f24000c1e1900 */
[----:B----4-:R0:W4:Y:S02]  /*4df0*/  I2F.F64.U32 R28, R4 ;  /* 0x00000004001c7312 */ /* 0x0101240000201800 */
.L_x_2925:
        /* <DEDUP_REMOVED lines=15> */
[----:B----4-:R0:W4:Y:S01]  /*4ef0*/  I2F.F64.S16 R16, R4 ;  /* 0x0000000400107312 */ /* 0x0101220000101c00 */
[----:B------:R-:W-:Y:S05]  /*4f00*/  BRA `(.L_x_2957) ;  /* 0x00000e2000007947 */ /* 0x000fea0003800000 */
.L_x_2955:
[----:B----4-:R-:W4:Y:S02]  /*4f10*/  LDG.E.U8 R4, [R4.64] ;  /* 0x0000002404047981 */ /* 0x010f24000c1e1100 */
[----:B----4-:R0:W4:Y:S01]  /*4f20*/  I2F.F64.U16 R16, R4 ;  /* 0x0000000400107312 */ /* 0x0101220000101800 */
[----:B------:R-:W-:Y:S05]  /*4f30*/  BRA `(.L_x_2957) ;  /* 0x00000df000007947 */ /* 0x000fea0003800000 */
.L_x_2954:
[----:B------:R-:W-:-:S13]  /*4f40*/  ISETP.NE.AND P0, PT, R0, 0x2, PT ;  /* 0x000000020000780c */ /* 0x000fda0003f05270 */
[----:B------:R-:W-:Y:S05]  /*4f50*/  @!P0 BRA `(.L_x_2958) ;  /* 0x000000a000008947 */ /* 0x000fea0003800000 */
[----:B------:R-:W-:-:S13]  /*4f60*/  ISETP.NE.AND P0, PT, R0, 0x3, PT ;  /* 0x000000030000780c */ /* 0x000fda0003f05270 */
[----:B------:R-:W-:Y:S05]  /*4f70*/  @!P0 BRA `(.L_x_2959) ;  /* 0x0000005000008947 */ /* 0x000fea0003800000 */
[----:B------:R-:W-:-:S13]  /*4f80*/  ISETP.NE.AND P0, PT, R0, 0x4, PT ;  /* 0x000000040000780c */ /* 0x000fda0003f05270 */
[----:B------:R-:W-:Y:S05]  /*4f90*/  @P0 BRA `(.L_x_2956) ;  /* 0x00000bf000000947 */ /* 0x000fea0003800000 */
[----:B----4-:R-:W4:Y:S02]  /*4fa0*/  LDG.E.64 R16, [R4.64] ;  /* 0x0000002404107981 */ /* 0x010f24000c1e1b00 */
[----:B----4-:R-:W0:Y:S01]  /*4fb0*/  I2F.F64.S64 R16, R16 ;  /* 0x0000001000107312 */ /* 0x010e220000301c00 */
[----:B------:R-:W-:Y:S05]  /*4fc0*/  BRA `(.L_x_2957) ;  /* 0x00000d6000007947 */ /* 0x000fea0003800000 */
.L_x_2959:
[----:B----4-:R-:W4:Y:S02]  /*4fd0*/  LDG.E R4, [R4.64] ;  /* 0x0000002404047981 */ /* 0x010f24000c1e1900 */
[----:B----4-:R0:W4:Y:S01]  /*4fe0*/  I2F.F64 R16, R4 ;  /* 0x0000000400107312 */ /* 0x0101220000201c00 */
[----:B------:R-:W-:Y:S05]  /*4ff0*/  BRA `(.L_x_2957) ;  /* 0x00000d3000007947 */ /* 0x000fea0003800000 */
.L_x_2958:
[----:B----4-:R-:W4:Y:S02]  /*5000*/  LDG.E.U16 R4, [R4.64] ;  /* 0x0000002404047981 */ /* 0x010f24000c1e1500 */
[----:B----4-:R0:W4:Y:S01]  /*5010*/  I2F.F64.S16 R16, R4 ;  /* 0x0000000400107312 */ /* 0x0101220000101c00 */
[----:B------:R-:W-:Y:S05]  /*5020*/  BRA `(.L_x_2957) ;  /* 0x00000d0000007947 */ /* 0x000fea0003800000 */
.L_x_2953:
[----:B------:R-:W-:-:S13]  /*5030*/  ISETP.GT.AND P0, PT, R0, 0x6, PT ;  /* 0x000000060000780c */ /* 0x000fda0003f04270 */
[----:B------:R-:W-:Y:S05]  /*5040*/  @P0 BRA `(.L_x_2960) ;  /* 0x000000d000000947 */ /* 0x000fea0003800000 */
[----:B------:R-:W-:-:S13]  /*5050*/  ISETP.NE.AND P0, PT, R0, 0x5, PT ;  /* 0x000000050000780c */ /* 0x000fda0003f05270 */
[----:B------:R-:W-:Y:S05]  /*5060*/  @!P0 BRA `(.L_x_2961) ;  /* 0x0000006000008947 */ /* 0x000fea0003800000 */
[----:B------:R-:W-:-:S13]  /*5070*/  ISETP.NE.AND P0, PT, R0, 0x6, PT ;  /* 0x000000060000780c */ /* 0x000fda0003f05270 */
[----:B------:R-:W-:Y:S05]  /*5080*/  @P0 BRA `(.L_x_2956) ;  /* 0x00000b0000000947 */ /* 0x000fea0003800000 */
[----:B----4-:R-:W4:Y:S02]  /*5090*/  LDG.E R16, [R4.64] ;  /* 0x0000002404107981 */ /* 0x010f24000c1e1900 */
[----:B----4-:R-:W-:-:S06]  /*50a0*/  FMUL.FTZ R16, R16, 1 ;  /* 0x3f80000010107820 */ /* 0x010fcc0000410000 */
[----:B------:R-:W0:Y:S01]  /*50b0*/  F2F.F64.F32 R16, R16 ;  /* 0x0000001000107310 */ /* 0x000e220000201800 */
[----:B------:R-:W-:Y:S05]  /*50c0*/  BRA `(.L_x_2957) ;  /* 0x00000c6000007947 */ /* 0x000fea0003800000 */
.L_x_2961:
[----:B----4-:R-:W4:Y:S02]  /*50d0*/  LDG.E.U16 R0, [R4.64] ;  /* 0x0000002404007981 */ /* 0x010f24000c1e1500 */
[----:B----4-:R-:W-:-:S05]  /*50e0*/  HADD2.F32 R0, -RZ, R0.H0_H0 ;  /* 0x20000000ff007230 */ /* 0x010fca0000004100 */
[----:B------:R-:W-:-:S04]  /*50f0*/  FMUL.FTZ R0, R0, 1 ;  /* 0x3f80000000007820 */ /* 0x000fc80000410000 */
[----:B------:R0:W4:Y:S01]  /*5100*/  F2F.F64.F32 R16, R0 ;  /* 0x0000000000107310 */ /* 0x0001220000201800 */
[----:B------:R-:W-:Y:S05]  /*5110*/  BRA `(.L_x_2957) ;  /* 0x00000c1000007947 */ /* 0x000fea0003800000 */
.L_x_2960:
[----:B------:R-:W-:-:S13]  /*5120*/  ISETP.NE.AND P0, PT, R0, 0x7, PT ;  /* 0x000000070000780c */ /* 0x000fda0003f05270 */
[----:B------:R-:W-:Y:S05]  /*5130*/  @!P0 BRA `(.L_x_2962) ;  /* 0x000000d000008947 */ /* 0x000fea0003800000 */
        /* <DEDUP_REMOVED lines=8> */
.L_x_2963:
[----:B----4-:R-:W4:Y:S02]  /*51c0*/  LDG.E.U16 R4, [R4.64] ;  /* 0x0000002404047981 */ /* 0x010f24000c1e1500 */
[----:B----4-:R-:W-:-:S05]  /*51d0*/  HADD2.F32 R0, -RZ, R4.H0_H0 ;  /* 0x20000004ff007230 */ /* 0x010fca0000004100 */
[----:B------:R-:W-:-:S04]  /*51e0*/  FMUL.FTZ R0, R0, 1 ;  /* 0x3f80000000007820 */ /* 0x000fc80000410000 */
[----:B------:R0:W4:Y:S01]  /*51f0*/  F2F.F64.F32 R16, R0 ;  /* 0x0000000000107310 */ /* 0x0001220000201800 */
[----:B------:R-:W-:Y:S05]  /*5200*/  BRA `(.L_x_2957) ;  /* 0x00000b2000007947 */ /* 0x000fea0003800000 */
.L_x_2962:
[----:B------:R0:W5:Y:S01]  /*5210*/  LDG.E.64 R16, [R4.64] ;  /* 0x0000002404107981 */ /* 0x000162000c1e1b00 */
[----:B------:R-:W-:Y:S05]  /*5220*/  BRA `(.L_x_2957) ;  /* 0x00000b0000007947 */ /* 0x000fea0003800000 */
.L_x_2952:
        /* <DEDUP_REMOVED lines=8> */
[----:B----4-:R-:W4:Y:S01]  /*52b0*/  LDG.E.U8 R4, [R4.64] ;  /* 0x0000002404047981 */ /* 0x010f22000c1e1100 */
[----:B------:R-:W-:Y:S01]  /*52c0*/  IMAD.MOV.U32 R16, RZ, RZ, RZ ;  /* 0x000000ffff107224 */ /* 0x000fe200078e00ff */
[----:B----4-:R-:W-:-:S04]  /*52d0*/  ISETP.NE.AND P0, PT, R4, RZ, PT ;  /* 0x000000ff0400720c */ /* 0x010fc80003f05270 */
[----:B------:R-:W-:Y:S01]  /*52e0*/  FSEL R17, RZ, 1.875, !P0 ;  /* 0x3ff00000ff117808 */ /* 0x000fe20004000000 */
[----:B------:R-:W-:Y:S05]  /*52f0*/  BRA `(.L_x_2957) ;  /* 0x00000a3000007947 */ /* 0x000fea0003800000 */
.L_x_2966:
[----:B------:R0:W5:Y:S01]  /*5300*/  LDG.E.64 R16, [R4.64] ;  /* 0x0000002404107981 */ /* 0x000162000c1e1b00 */
[----:B------:R-:W-:Y:S05]  /*5310*/  BRA `(.L_x_2957) ;  /* 0x00000a1000007947 */ /* 0x000fea0003800000 */
.L_x_2965:
        /* <DEDUP_REMOVED lines=28> */
.L_x_2968:
        /* <DEDUP_REMOVED lines=15> */
.L_x_2967:
[----:B----4-:R-:W4:Y:S02]  /*55d0*/  LDG.E.U16 R0, [R4.64] ;  /* 0x0000002404007981 */ /* 0x010f24000c1e1500 */
[----:B----4-:R-:W-:-:S05]  /*55e0*/  PRMT R0, RZ, 0x5410, R0 ;  /* 0x00005410ff007816 */ /* 0x010fca0000000000 */
[----:B------:R-:W-:-:S04]  /*55f0*/  FMUL.FTZ R0, R0, 1 ;  /* 0x3f80000000007820 */ /* 0x000fc80000410000 */
[----:B------:R0:W4:Y:S01]  /*5600*/  F2F.F64.F32 R16, R0 ;  /* 0x0000000000107310 */ /* 0x0001220000201800 */
[----:B------:R-:W-:Y:S05]  /*5610*/  BRA `(.L_x_2957) ;  /* 0x0000071000007947 */ /* 0x000fea0003800000 */
.L_x_2964:
        /* <DEDUP_REMOVED lines=9> */
[----:B----4-:R0:W4:Y:S01]  /*56b0*/  I2F.F64.U16 R16, R4 ;  /* 0x0000000400107312 */ /* 0x0101220000101800 */
[----:B------:R-:W-:Y:S05]  /*56c0*/  BRA `(.L_x_2957) ;  /* 0x0000066000007947 */ /* 0x000fea0003800000 */
.L_x_2971:
[----:B----4-:R-:W4:Y:S01]  /*56d0*/  LDG.E.U8 R3, [R4.64] ;  /* 0x0000002404037981 */ /* 0x010f22000c1e1100 */
        /* <DEDUP_REMOVED lines=20> */
.L_x_2975:
[----:B------:R-:W-:Y:S05]  /*5820*/  BSYNC B1 ;  /* 0x0000000000017941 */ /* 0x000fea0003800000 */
.L_x_2974:
[----:B------:R-:W-:Y:S01]  /*5830*/  LEA R5, R0, 0x3b800000, 0x17 ;  /* 0x3b80000000057811 */ /* 0x000fe200078eb8ff */
[----:B------:R-:W-:-:S05]  /*5840*/  IMAD.SHL.U32 R0, R3, 0x100000, RZ ;  /* 0x0010000003007824 */ /* 0x000fca00078e00ff */
[----:B------:R-:W-:Y:S02]  /*5850*/  LOP3.LUT R0, R5, R0, R6, 0xfe, !PT ;  /* 0x0000000005007212 */ /* 0x000fe400078efe06 */
.L_x_2973:
[----:B------:R-:W-:Y:S05]  /*5860*/  BSYNC B0 ;  /* 0x0000000000007941 */ /* 0x000fea0003800000 */
.L_x_2972:
[----:B------:R-:W-:-:S04]  /*5870*/  FMUL.FTZ R0, R0, 1 ;  /* 0x3f80000000007820 */ /* 0x000fc80000410000 */
[----:B------:R0:W4:Y:S01]  /*5880*/  F2F.F64.F32 R16, R0 ;  /* 0x0000000000107310 */ /* 0x0001220000201800 */
[----:B------:R-:W-:Y:S05]  /*5890*/  BRA `(.L_x_2957) ;  /* 0x0000049000007947 */ /* 0x000fea0003800000 */
.L_x_2970:
        /* <DEDUP_REMOVED lines=21> */
.L_x_2979:
[----:B------:R-:W-:Y:S05]  /*59f0*/  BSYNC B1 ;  /* 0x0000000000017941 */ /* 0x000fea0003800000 */
.L_x_2978:
[----:B------:R-:W-:Y:S01]  /*5a00*/  LEA R5, R0, 0x37800000, 0x17 ;  /* 0x3780000000057811 */ /* 0x000fe200078eb8ff */
[----:B------:R-:W-:-:S05]  /*5a10*/  IMAD.SHL.U32 R0, R3, 0x200000, RZ ;  /* 0x0020000003007824 */ /* 0x000fca00078e00ff */
[----:B------:R-:W-:Y:S02]  /*5a20*/  LOP3.LUT R0, R5, R0, R6, 0xfe, !PT ;  /* 0x0000000005007212 */ /* 0x000fe400078efe06 */
.L_x_2977:
[----:B------:R-:W-:Y:S05]  /*5a30*/  BSYNC B0 ;  /* 0x0000000000007941 */ /* 0x000fea0003800000 */
.L_x_2976:
[----:B------:R-:W-:-:S04]  /*5a40*/  FMUL.FTZ R0, R0, 1 ;  /* 0x3f80000000007820 */ /* 0x000fc80000410000 */
[----:B------:R0:W4:Y:S01]  /*5a50*/  F2F.F64.F32 R16, R0 ;  /* 0x0000000000107310 */ /* 0x0001220000201800 */
[----:B------:R-:W-:Y:S05]  /*5a60*/  BRA `(.L_x_2957) ;  /* 0x000002c000007947 */ /* 0x000fea0003800000 */
.L_x_2969:
[----:B------:R-:W-:-:S13]  /*5a70*/  ISETP.NE.AND P0, PT, R0, 0x1c, PT ;  /* 0x0000001c0000780c */ /* 0x000fda0003f05270 */
[----:B------:R-:W-:Y:S05]  /*5a80*/  @!P0 BRA `(.L_x_2980) ;  /* 0x0000028000008947 */ /* 0x000fea0003800000 */
[----:B------:R-:W-:-:S13]  /*5a90*/  ISETP.NE.AND P0, PT, R0, 0x1d, PT ;  /* 0x0000001d0000780c */ /* 0x000fda0003f05270 */
[----:B------:R-:W-:Y:S05]  /*5aa0*/  @!P0 BRA `(.L_x_2981) ;  /* 0x0000023000008947 */ /* 0x000fea0003800000 */
[----:B------:R-:W-:-:S13]  /*5ab0*/  ISETP.NE.AND P0, PT, R0, 0x2c, PT ;  /* 0x0000002c0000780c */ /* 0x000fda0003f05270 */
[----:B------:R-:W-:Y:S05]  /*5ac0*/  @P0 BRA `(.L_x_2956) ;  /* 0x000000c000000947 */ /* 0x000fea0003800000 */
[----:B----4-:R-:W4:Y:S01]  /*5ad0*/  LDG.E.U8 R4, [R4.64] ;  /* 0x0000002404047981 */ /* 0x010f22000c1e1100 */
[----:B------:R-:W-:Y:S01]  /*5ae0*/  BSSY B0, `(.L_x_2982) ;  /* 0x0000007000007945 */ /* 0x000fe20003800000 */
[----:B------:R-:W-:Y:S01]  /*5af0*/  IMAD.MOV.U32 R0, RZ, RZ, 0x400000 ;  /* 0x00400000ff007424 */ /* 0x000fe200078e00ff */
[----:B----4-:R-:W-:-:S13]  /*5b00*/  ISETP.NE.AND P0, PT, R4, RZ, PT ;  /* 0x000000ff0400720c */ /* 0x010fda0003f05270 */
[----:B------:R-:W-:Y:S05]  /*5b10*/  @!P0 BRA `(.L_x_2983) ;  /* 0x0000003000008947 */ /* 0x000fea0003800000 */
[----:B------:R-:W-:-:S13]  /*5b20*/  ISETP.NE.AND P0, PT, R4, 0xff, PT ;  /* 0x000000ff0400780c */ /* 0x000fda0003f05270 */
[----:B------:R-:W-:Y:S02]  /*5b30*/  @!P0 IMAD.MOV.U32 R0, RZ, RZ, 0x7f800001 ;  /* 0x7f800001ff008424 */ /* 0x000fe400078e00ff */
[----:B------:R-:W-:Y:S02]  /*5b40*/  @P0 IMAD.SHL.U32 R0, R4, 0x800000, RZ ;  /* 0x0080000004000824 */ /* 0x000fe400078e00ff */
.L_x_2983:
[----:B------:R-:W-:Y:S05]  /*5b50*/  BSYNC B0 ;  /* 0x0000000000007941 */ /* 0x000fea0003800000 */
.L_x_2982:
[----:B------:R-:W-:-:S04]  /*5b60*/  FMUL.FTZ R0, R0, 1 ;  /* 0x3f80000000007820 */ /* 0x000fc80000410000 */
[----:B------:R0:W4:Y:S01]  /*5b70*/  F2F.F64.F32 R16, R0 ;  /* 0x0000000000107310 */ /* 0x0001220000201800 */
[----:B------:R-:W-:Y:S05]  /*5b80*/  BRA `(.L_x_2957) ;  /* 0x000001a000007947 */ /* 0x000fea0003800000 */
.L_x_2956:
        /* <DEDUP_REMOVED lines=18> */
[----:B012345:R-:W-:Y:S05]  /*5cb0*/  CALL.ABS.NOINC R14 ;  /* 0x000000000e007343 */ /* 0x03ffea0003c00000 */
[----:B------:R-:W-:Y:S01]  /*5cc0*/  CS2R R16, SRZ ;  /* 0x0000000000107805 */ /* 0x000fe2000001ff00 */
[----:B------:R-:W-:Y:S05]  /*5cd0*/  BRA `(.L_x_2957) ;  /* 0x0000005000007947 */ /* 0x000fea0003800000 */
.L_x_2981:
[----:B----4-:R-:W4:Y:S02]  /*5ce0*/  LDG.E.64 R16, [R4.64] ;  /* 0x0000002404107981 */ /* 0x010f24000c1e1b00 */
[----:B----4-:R-:W0:Y:S01]  /*5cf0*/  I2F.F64.U64 R16, R16 ;  /* 0x0000001000107312 */ /* 0x010e220000301800 */
[----:B------:R-:W-:Y:S05]  /*5d00*/  BRA `(.L_x_2957) ;  /* 0x0000002000007947 */ /* 0x000fea0003800000 */
.L_x_2980:
[----:B----4-:R-:W4:Y:S02]  /*5d10*/  LDG.E R4, [R4.64] ;  /* 0x0000002404047981 */ /* 0x010f24000c1e1900 */
[----:B----4-:R0:W4:Y:S02]  /*5d20*/  I2F.F64.U32 R16, R4 ;  /* 0x0000000400107312 */ /* 0x0101240000201800 */
.L_x_2957:
[----:B------:R-:W-:-:S03]  /*5d30*/  IADD3 R33, R33, 0x80, RZ ;  /* 0x0000008021217810 */ /* 0x000fc60007ffe0ff */
.L_x_2919:
[----:B------:R-:W-:Y:S05]  /*5d40*/  BSYNC B6 ;  /* 0x0000000000067941 */ /* 0x000fea0003800000 */
.L_x_2918:
        /* <DEDUP_REMOVED lines=22> */
.L_x_2989:
[----:B----4-:R-:W4:Y:S02]  /*5eb0*/  LDG.E.U8 R4, [R4.64] ;  /* 0x0000002404047981 */ /* 0x010f24000c1e1100 */
[----:B----4-:R0:W4:Y:S01]  /*5ec0*/  I2F.F64.U16 R18, R4 ;  /* 0x0000000400127312 */ /* 0x0101220000101800 */
[----:B------:R-:W-:Y:S05]  /*5ed0*/  BRA `(.L_x_2991) ;  /* 0x00000df000007947 */ /* 0x000fea0003800000 */
.L_x_2988:
        /* <DEDUP_REMOVED lines=9> */
.L_x_2993:
[----:B----4-:R-:W4:Y:S02]  /*5f70*/  LDG.E R4, [R4.64] ;  /* 0x0000002404047981 */ /* 0x010f24000c1e1900 */
[----:B----4-:R0:W4:Y:S01]  /*5f80*/  I2F.F64 R18, R4 ;  /* 0x0000000400127312 */ /* 0x0101220000201c00 */
[----:B------:R-:W-:Y:S05]  /*5f90*/  BRA `(.L_x_2991) ;  /* 0x00000d3000007947 */ /* 0x000fea0003800000 */
.L_x_2992:
[----:B----4-:R-:W4:Y:S02]  /*5fa0*/  LDG.E.U16 R4, [R4.64] ;  /* 0x0000002404047981 */ /* 0x010f24000c1e1500 */
[----:B----4-:R0:W4:Y:S01]  /*5fb0*/  I2F.F64.S16 R18, R4 ;  /* 0x0000000400127312 */ /* 0x0101220000101c00 */
[----:B------:R-:W-:Y:S05]  /*5fc0*/  BRA `(.L_x_2991) ;  /* 0x00000d0000007947 */ /* 0x000fea0003800000 */
.L_x_2987:
        /* <DEDUP_REMOVED lines=10> */
.L_x_2995:
[----:B----4-:R-:W4:Y:S02]  /*6070*/  LDG.E.U16 R0, [R4.64] ;  /* 0x0000002404007981 */ /* 0x010f24000c1e1500 */
[----:B----4-:R-:W-:-:S05]  /*6080*/  HADD2.F32 R0, -RZ, R0.H0_H0 ;  /* 0x20000000ff007230 */ /* 0x010fca0000004100 */
[----:B------:R-:W-:-:S04]  /*6090*/  FMUL.FTZ R0, R0, 1 ;  /* 0x3f80000000007820 */ /* 0x000fc80000410000 */
[----:B------:R0:W4:Y:S01]  /*60a0*/  F2F.F64.F32 R18, R0 ;  /* 0x0000000000127310 */ /* 0x0001220000201800 */
[----:B------:R-:W-:Y:S05]  /*60b0*/  BRA `(.L_x_2991) ;  /* 0x00000c1000007947 */ /* 0x000fea0003800000 */
.L_x_2994:
        /* <DEDUP_REMOVED lines=10> */
.L_x_2997:
[----:B----4-:R-:W4:Y:S02]  /*6160*/  LDG.E.U16 R4, [R4.64] ;  /* 0x0000002404047981 */ /* 0x010f24000c1e1500 */
[----:B----4-:R-:W-:-:S05]  /*6170*/  HADD2.F32 R0, -RZ, R4.H0_H0 ;  /* 0x20000004ff007230 */ /* 0x010fca0000004100 */
[----:B------:R-:W-:-:S04]  /*6180*/  FMUL.FTZ R0, R0, 1 ;  /* 0x3f80000000007820 */ /* 0x000fc80000410000 */
[----:B------:R0:W4:Y:S01]  /*6190*/  F2F.F64.F32 R18, R0 ;  /* 0x0000000000127310 */ /* 0x0001220000201800 */
[----:B------:R-:W-:Y:S05]  /*61a0*/  BRA `(.L_x_2991) ;  /* 0x00000b2000007947 */ /* 0x000fea0003800000 */
.L_x_2996:
[----:B------:R0:W5:Y:S01]  /*61b0*/  LDG.E.64 R18, [R4.64] ;  /* 0x0000002404127981 */ /* 0x000162000c1e1b00 */
[----:B------:R-:W-:Y:S05]  /*61c0*/  BRA `(.L_x_2991) ;  /* 0x00000b0000007947 */ /* 0x000fea0003800000 */
.L_x_2986:
        /* <DEDUP_REMOVED lines=13> */
.L_x_3000:
[----:B------:R0:W5:Y:S01]  /*62a0*/  LDG.E.64 R18, [R4.64] ;  /* 0x0000002404127981 */ /* 0x000162000c1e1b00 */
[----:B------:R-:W-:Y:S05]  /*62b0*/  BRA `(.L_x_2991) ;  /* 0x00000a1000007947 */ /* 0x000fea0003800000 */
.L_x_2999:
        /* <DEDUP_REMOVED lines=28> */
.L_x_3002:
        /* <DEDUP_REMOVED lines=15> */
.L_x_3001:
[----:B----4-:R-:W4:Y:S02]  /*6570*/  LDG.E.U16 R0, [R4.64] ;  /* 0x0000002404007981 */ /* 0x010f24000c1e1500 */
[----:B----4-:R-:W-:-:S05]  /*6580*/  PRMT R0, RZ, 0x5410, R0 ;  /* 0x00005410ff007816 */ /* 0x010fca0000000000 */
[----:B------:R-:W-:-:S04]  /*6590*/  FMUL.FTZ R0, R0, 1 ;  /* 0x3f80000000007820 */ /* 0x000fc80000410000 */
[----:B------:R0:W4:Y:S01]  /*65a0*/  F2F.F64.F32 R18, R0 ;  /* 0x0000000000127310 */ /* 0x0001220000201800 */
[----:B------:R-:W-:Y:S05]  /*65b0*/  BRA `(.L_x_2991) ;  /* 0x0000071000007947 */ /* 0x000fea0003800000 */
.L_x_2998:
        /* <DEDUP_REMOVED lines=11> */
.L_x_3005:
        /* <DEDUP_REMOVED lines=21> */
.L_x_3009:
[----:B------:R-:W-:Y:S05]  /*67c0*/  BSYNC B1 ;  /* 0x0000000000017941 */ /* 0x000fea0003800000 */
.L_x_3008:
[----:B------:R-:W-:Y:S01]  /*67d0*/  LEA R5, R0, 0x3b800000, 0x17 ;  /* 0x3b80000000057811 */ /* 0x000fe200078eb8ff */
[----:B------:R-:W-:-:S05]  /*67e0*/  IMAD.SHL.U32 R0, R3, 0x100000, RZ ;  /* 0x0010000003007824 */ /* 0x000fca00078e00ff */
[----:B------:R-:W-:Y:S02]  /*67f0*/  LOP3.LUT R0, R5, R0, R6, 0xfe, !PT ;  /* 0x0000000005007212 */ /* 0x000fe400078efe06 */
.L_x_3007:
[----:B------:R-:W-:Y:S05]  /*6800*/  BSYNC B0 ;  /* 0x0000000000007941 */ /* 0x000fea0003800000 */
.L_x_3006:
[----:B------:R-:W-:-:S04]  /*6810*/  FMUL.FTZ R0, R0, 1 ;  /* 0x3f80000000007820 */ /* 0x000fc80000410000 */
[----:B------:R0:W4:Y:S01]  /*6820*/  F2F.F64.F32 R18, R0 ;  /* 0x0000000000127310 */ /* 0x0001220000201800 */
[----:B------:R-:W-:Y:S05]  /*6830*/  BRA `(.L_x_2991) ;  /* 0x0000049000007947 */ /* 0x000fea0003800000 */
.L_x_3004:
        /* <DEDUP_REMOVED lines=21> */
.L_x_3013:
[----:B------:R-:W-:Y:S05]  /*6990*/  BSYNC B1 ;  /* 0x0000000000017941 */ /* 0x000fea0003800000 */
.L_x_3012:
[----:B------:R-:W-:Y:S01]  /*69a0*/  LEA R5, R0, 0x37800000, 0x17 ;  /* 0x3780000000057811 */ /* 0x000fe200078eb8ff */
[----:B------:R-:W-:-:S05]  /*69b0*/  IMAD.SHL.U32 R0, R3, 0x200000, RZ ;  /* 0x0020000003007824 */ /* 0x000fca00078e00ff */
[----:B------:R-:W-:Y:S02]  /*69c0*/  LOP3.LUT R0, R5, R0, R6, 0xfe, !PT ;  /* 0x0000000005007212 */ /* 0x000fe400078efe06 */
.L_x_3011:
[----:B------:R-:W-:Y:S05]  /*69d0*/  BSYNC B0 ;  /* 0x0000000000007941 */ /* 0x000fea0003800000 */
.L_x_3010:
[----:B------:R-:W-:-:S04]  /*69e0*/  FMUL.FTZ R0, R0, 1 ;  /* 0x3f80000000007820 */ /* 0x000fc80000410000 */
[----:B------:R0:W4:Y:S01]  /*69f0*/  F2F.F64.F32 R18, R0 ;  /* 0x0000000000127310 */ /* 0x0001220000201800 */
[----:B------:R-:W-:Y:S05]  /*6a00*/  BRA `(.L_x_2991) ;  /* 0x000002c000007947 */ /* 0x000fea0003800000 */
.L_x_3003:
        /* <DEDUP_REMOVED lines=14> */
.L_x_3017:
[----:B------:R-:W-:Y:S05]  /*6af0*/  BSYNC B0 ;  /* 0x0000000000007941 */ /* 0x000fea0003800000 */
.L_x_3016:
[----:B------:R-:W-:-:S04]  /*6b00*/  FMUL.FTZ R0, R0, 1 ;  /* 0x3f80000000007820 */ /* 0x000fc80000410000 */
[----:B------:R0:W4:Y:S01]  /*6b10*/  F2F.F64.F32 R18, R0 ;  /* 0x0000000000127310 */ /* 0x0001220000201800 */
[----:B------:R-:W-:Y:S05]  /*6b20*/  BRA `(.L_x_2991) ;  /* 0x000001a000007947 */ /* 0x000fea0003800000 */
.L_x_2990:
        /* <DEDUP_REMOVED lines=21> */
.L_x_3015:
[----:B----4-:R-:W4:Y:S02]  /*6c80*/  LDG.E.64 R18, [R4.64] ;  /* 0x0000002404127981 */ /* 0x010f24000c1e1b00 */
[----:B----4-:R-:W0:Y:S01]  /*6c90*/  I2F.F64.U64 R18, R18 ;  /* 0x0000001200127312 */ /* 0x010e220000301800 */
[----:B------:R-:W-:Y:S05]  /*6ca0*/  BRA `(.L_x_2991) ;  /* 0x0000002000007947 */ /* 0x000fea0003800000 */
.L_x_3014:
[----:B----4-:R-:W4:Y:S02]  /*6cb0*/  LDG.E R4, [R4.64] ;  /* 0x0000002404047981 */ /* 0x010f24000c1e1900 */
[----:B----4-:R0:W4:Y:S02]  /*6cc0*/  I2F.F64.U32 R18, R4 ;  /* 0x0000000400127312 */ /* 0x0101240000201800 */
.L_x_2991:
        /* <DEDUP_REMOVED lines=17> */
.L_x_3021:
[----:B----4-:R-:W4:Y:S02]  /*6de0*/  LDG.E.U8 R4, [R4.64] ;  /* 0x0000002404047981 */ /* 0x010f24000c1e1100 */
[----:B----4-:R0:W4:Y:S01]  /*6df0*/  I2F.F64.U16 R22, R4 ;  /* 0x0000000400167312 */ /* 0x0101220000101800 */
[----:B------:R-:W-:Y:S05]  /*6e00*/  BRA `(.L_x_2985) ;  /* 0x00000de000007947 */ /* 0x000fea0003800000 */
.L_x_3020:
        /* <DEDUP_REMOVED lines=9> */
.L_x_3024:
[----:B----4-:R-:W4:Y:S02]  /*6ea0*/  LDG.E R4, [R4.64] ;  /* 0x0000002404047981 */ /* 0x010f24000c1e1900 */
[----:B----4-:R0:W4:Y:S01]  /*6eb0*/  I2F.F64 R22, R4 ;  /* 0x0000000400167312 */ /* 0x0101220000201c00 */
[----:B------:R-:W-:Y:S05]  /*6ec0*/  BRA `(.L_x_2985) ;  /* 0x00000d2000007947 */ /* 0x000fea0003800000 */
.L_x_3023:
[----:B----4-:R-:W4:Y:S02]  /*6ed0*/  LDG.E.U16 R4, [R4.64] ;  /* 0x0000002404047981 */ /* 0x010f24000c1e1500 */
[----:B----4-:R0:W4:Y:S01]  /*6ee0*/  I2F.F64.S16 R22, R4 ;  /* 0x0000000400167312 */ /* 0x0101220000101c00 */
[----:B------:R-:W-:Y:S05]  /*6ef0*/  BRA `(.L_x_2985) ;  /* 0x00000cf000007947 */ /* 0x000fea0003800000 */
.L_x_3019:
        /* <DEDUP_REMOVED lines=10> */
.L_x_3026:
[----:B----4-:R-:W4:Y:S02]  /*6fa0*/  LDG.E.U16 R0, [R4.64] ;  /* 0x0000002404007981 */ /* 0x010f24000c1e1500 */
[----:B----4-:R-:W-:-:S05]  /*6fb0*/  HADD2.F32 R0, -RZ, R0.H0_H0 ;  /* 0x20000000ff007230 */ /* 0x010fca0000004100 */
[----:B------:R-:W-:-:S04]  /*6fc0*/  FMUL.FTZ R0, R0, 1 ;  /* 0x3f80000000007820 */ /* 0x000fc80000410000 */
[----:B------:R0:W4:Y:S01]  /*6fd0*/  F2F.F64.F32 R22, R0 ;  /* 0x0000000000167310 */ /* 0x0001220000201800 */
[----:B------:R-:W-:Y:S05]  /*6fe0*/  BRA `(.L_x_2985) ;  /* 0x00000c0000007947 */ /* 0x000fea0003800000 */
.L_x_3025:
        /* <DEDUP_REMOVED lines=10> */
.L_x_3028:
[----:B----4-:R-:W4:Y:S02]  /*7090*/  LDG.E.U16 R4, [R4.64] ;  /* 0x0000002404047981 */ /* 0x010f24000c1e1500 */
[----:B----4-:R-:W-:-:S05]  /*70a0*/  HADD2.F32 R0, -RZ, R4.H0_H0 ;  /* 0x20000004ff007230 */ /* 0x010fca0000004100 */
[----:B------:R-:W-:-:S04]  /*70b0*/  FMUL.FTZ R0, R0, 1 ;  /* 0x3f80000000007820 */ /* 0x000fc80000410000 */
[----:B------:R0:W4:Y:S01]  /*70c0*/  F2F.F64.F32 R22, R0 ;  /* 0x0000000000167310 */ /* 0x0001220000201800 */
[----:B------:R-:W-:Y:S05]  /*70d0*/  BRA `(.L_x_2985) ;  /* 0x00000b1000007947 */ /* 0x000fea0003800000 */
.L_x_3027:
[----:B------:R0:W5:Y:S01]  /*70e0*/  LDG.E.64 R22, [R4.64] ;  /* 0x0000002404167981 */ /* 0x000162000c1e1b00 */
[----:B------:R-:W-:Y:S05]  /*70f0*/  BRA `(.L_x_2985) ;  /* 0x00000af000007947 */ /* 0x000fea0003800000 */
.L_x_3018:
        /* <DEDUP_REMOVED lines=13> */
.L_x_3031:
[----:B------:R0:W5:Y:S01]  /*71d0*/  LDG.E.64 R22, [R4.64] ;  /* 0x0000002404167981 */ /* 0x000162000c1e1b00 */
[----:B------:R-:W-:Y:S05]  /*71e0*/  BRA `(.L_x_2985) ;  /* 0x00000a0000007947 */ /* 0x000fea0003800000 */
.L_x_3030:
        /* <DEDUP_REMOVED lines=28> */
.L_x_3033:
        /* <DEDUP_REMOVED lines=15> */
.L_x_3032:
[----:B----4-:R-:W4:Y:S02]  /*74a0*/  LDG.E.U16 R0, [R4.64] ;  /* 0x0000002404007981 */ /* 0x010f24000c1e1500 */
[----:B----4-:R-:W-:-:S05]  /*74b0*/  PRMT R0, RZ, 0x5410, R0 ;  /* 0x00005410ff007816 */ /* 0x010fca0000000000 */
[----:B------:R-:W-:-:S04]  /*74c0*/  FMUL.FTZ R0, R0, 1 ;  /* 0x3f80000000007820 */ /* 0x000fc80000410000 */
[----:B------:R0:W4:Y:S01]  /*74d0*/  F2F.F64.F32 R22, R0 ;  /* 0x0000000000167310 */ /* 0x0001220000201800 */
[----:B------:R-:W-:Y:S05]  /*74e0*/  BRA `(.L_x_2985) ;  /* 0x0000070000007947 */ /* 0x000fea0003800000 */
.L_x_3029:
        /* <DEDUP_REMOVED lines=11> */
.L_x_3036:
        /* <DEDUP_REMOVED lines=21> */
.L_x_3040:
[----:B------:R-:W-:Y:S05]  /*76f0*/  BSYNC B1 ;  /* 0x0000000000017941 */ /* 0x000fea0003800000 */
.L_x_3039:
[----:B------:R-:W-:Y:S01]  /*7700*/  LEA R5, R0, 0x3b800000, 0x17 ;  /* 0x3b80000000057811 */ /* 0x000fe200078eb8ff */
[----:B------:R-:W-:-:S05]  /*7710*/  IMAD.SHL.U32 R0, R3, 0x100000, RZ ;  /* 0x0010000003007824 */ /* 0x000fca00078e00ff */
[----:B------:R-:W-:Y:S02]  /*7720*/  LOP3.LUT R0, R5, R0, R6, 0xfe, !PT ;  /* 0x0000000005007212 */ /* 0x000fe400078efe06 */
.L_x_3038:
[----:B------:R-:W-:Y:S05]  /*7730*/  BSYNC B0 ;  /* 0x0000000000007941 */ /* 0x000fea0003800000 */
.L_x_3037:
[----:B------:R-:W-:-:S04]  /*7740*/  FMUL.FTZ R0, R0, 1 ;  /* 0x3f80000000007820 */ /* 0x000fc80000410000 */
[----:B------:R0:W4:Y:S01]  /*7750*/  F2F.F64.F32 R22, R0 ;  /* 0x0000000000167310 */ /* 0x0001220000201800 */
[----:B------:R-:W-:Y:S05]  /*7760*/  BRA `(.L_x_2985) ;  /* 0x0000048000007947 */ /* 0x000fea0003800000 */
.L_x_3035:
        /* <DEDUP_REMOVED lines=21> */
.L_x_3044:
[----:B------:R-:W-:Y:S05]  /*78c0*/  BSYNC B1 ;  /* 0x0000000000017941 */ /* 0x000fea0003800000 */
.L_x_3043:
[----:B------:R-:W-:Y:S01]  /*78d0*/  LEA R5, R0, 0x37800000, 0x17 ;  /* 0x3780000000057811 */ /* 0x000fe200078eb8ff */
[----:B------:R-:W-:-:S05]  /*78e0*/  IMAD.SHL.U32 R0, R3, 0x200000, RZ ;  /* 0x0020000003007824 */ /* 0x000fca00078e00ff */
[----:B------:R-:W-:Y:S02]  /*78f0*/  LOP3.LUT R0, R5, R0, R6, 0xfe, !PT ;  /* 0x0000000005007212 */ /* 0x000fe400078efe06 */
.L_x_3042:
[----:B------:R-:W-:Y:S05]  /*7900*/  BSYNC B0 ;  /* 0x0000000000007941 */ /* 0x000fea0003800000 */
.L_x_3041:
[----:B------:R-:W-:-:S04]  /*7910*/  FMUL.FTZ R0, R0, 1 ;  /* 0x3f80000000007820 */ /* 0x000fc80000410000 */
[----:B------:R0:W4:Y:S01]  /*7920*/  F2F.F64.F32 R22, R0 ;  /* 0x0000000000167310 */ /* 0x0001220000201800 */
[----:B------:R-:W-:Y:S05]  /*7930*/  BRA `(.L_x_2985) ;  /* 0x000002b000007947 */ /* 0x000fea0003800000 */
.L_x_3034:
        /* <DEDUP_REMOVED lines=14> */
.L_x_3048:
[----:B------:R-:W-:Y:S05]  /*7a20*/  BSYNC B0 ;  /* 0x0000000000007941 */ /* 0x000fea0003800000 */
.L_x_3047:
[----:B------:R-:W-:-:S04]  /*7a30*/  FMUL.FTZ R0, R0, 1 ;  /* 0x3f80000000007820 */ /* 0x000fc80000410000 */
[----:B------:R0:W4:Y:S01]  /*7a40*/  F2F.F64.F32 R22, R0 ;  /* 0x0000000000167310 */ /* 0x0001220000201800 */
[----:B------:R-:W-:Y:S05]  /*7a50*/  BRA `(.L_x_2985) ;  /* 0x0000019000007947 */ /* 0x000fea0003800000 */
.L_x_3022:
        /* <DEDUP_REMOVED lines=19> */
[----:B------:R-:W-:Y:S05]  /*7b90*/  BRA `(.L_x_2985) ;  /* 0x0000005000007947 */ /* 0x000fea0003800000 */
.L_x_3046:
[----:B----4-:R-:W4:Y:S02]  /*7ba0*/  LDG.E.64 R22, [R4.64] ;  /* 0x0000002404167981 */ /* 0x010f24000c1e1b00 */
[----:B----4-:R-:W0:Y:S01]  /*7bb0*/  I2F.F64.U64 R22, R22 ;  /* 0x0000001600167312 */ /* 0x010e220000301800 */
[----:B------:R-:W-:Y:S05]  /*7bc0*/  BRA `(.L_x_2985) ;  /* 0x0000002000007947 */ /* 0x000fea0003800000 */
.L_x_3045:
[----:B----4-:R-:W4:Y:S02]  /*7bd0*/  LDG.E R4, [R4.64] ;  /* 0x0000002404047981 */ /* 0x010f24000c1e1900 */
[----:B----4-:R0:W4:Y:S02]  /*7be0*/  I2F.F64.U32 R22, R4 ;  /* 0x0000000400167312 */ /* 0x0101240000201800 */
.L_x_2985:
[----:B------:R-:W-:Y:S05]  /*7bf0*/  BSYNC B6 ;  /* 0x0000000000067941 */ /* 0x000fea0003800000 */
.L_x_2984:
[----:B------:R-:W4:Y:S01]  /*7c00*/  S2R R33, SR_TID.X ;  /* 0x0000000000217919 */ /* 0x000f220000002100 */
[----:B0-2--5:R-:W-:Y:S01]  /*7c10*/  DMUL R6, R26, c[0x0][0x168] ;  /* 0x00005a001a067a28 */ /* 0x025fe20000000000 */
[----:B------:R-:W-:Y:S03]  /*7c20*/  BSSY B6, `(.L_x_3049) ;  /* 0x0000118000067945 */ /* 0x000fe60003800000 */
[----:B------:R-:W0:-:S04]  /*7c30*/  DSETP.GT.AND P2, PT, R30, RZ, PT ;  /* 0x000000ff1e00722a */ /* 0x000e080003f44000 */
[----:B-1----:R1:W-:Y:S02]  /*7c40*/  DSETP.GT.AND P3, PT, R34, RZ, PT ;  /* 0x000000ff2200722a */ /* 0x0023e40003f64000 */
[----:B-1----:R-:W1:Y:S01]  /*7c50*/  LDC.U8 R34, c[0x0][0x1a0] ;  /* 0x00006800ff227b82 */ /* 0x002e620000000000 */
[----:B0-----:R-:W-:Y:S01]  /*7c60*/  FSEL R0, R26, R6, P2 ;  /* 0x000000061a007208 */ /* 0x001fe20001000000 */
[----:B---3--:R-:W0:Y:S01]  /*7c70*/  DMUL R8, R24, c[0x0][0x168] ;  /* 0x00005a0018087a28 */ /* 0x008e220000000000 */
[----:B------:R-:W-:-:S03]  /*7c80*/  FSEL R7, R27, R7, P2 ;  /* 0x000000071b077208 */ /* 0x000fc60001000000 */
[----:B----4-:R-:W-:-:S04]  /*7c90*/  DMUL R10, R16, c[0x0][0x168] ;  /* 0x00005a00100a7a28 */ /* 0x010fc80000000000 */
[----:B------:R-:W-:Y:S01]  /*7ca0*/  DMUL R4, R22, c[0x0][0x168] ;  /* 0x00005a0016047a28 */ /* 0x000fe20000000000 */
[----:B------:R-:W-:-:S03]  /*7cb0*/  ISETP.GE.AND P2, PT, R33, R2, PT ;  /* 0x000000022100720c */ /* 0x000fc60003f46270 */
[----:B------:R0:W2:Y:S02]  /*7cc0*/  DSETP.GT.AND P1, PT, R28, RZ, PT ;  /* 0x000000ff1c00722a */ /* 0x0000a40003f24000 */
[----:B0-----:R-:W-:Y:S02]  /*7cd0*/  FSEL R28, R24, R8, P3 ;  /* 0x00000008181c7208 */ /* 0x001fe40001800000 */
[----:B------:R-:W0:Y:S01]  /*7ce0*/  DSETP.GT.AND P0, PT, R18, RZ, PT ;  /* 0x000000ff1200722a */ /* 0x000e220003f04000 */
[----:B------:R-:W-:Y:S02]  /*7cf0*/  FSEL R29, R25, R9, P3 ;  /* 0x00000009191d7208 */ /* 0x000fe40001800000 */
[----:B--2---:R-:W-:Y:S02]  /*7d00*/  FSEL R24, R16, R10, P1 ;  /* 0x0000000a10187208 */ /* 0x004fe40000800000 */
[----:B------:R-:W-:Y:S02]  /*7d10*/  FSEL R25, R17, R11, P1 ;  /* 0x0000000b11197208 */ /* 0x000fe40000800000 */
[----:B0-----:R-:W-:Y:S01]  /*7d20*/  FSEL R16, R22, R4, P0 ;  /* 0x0000000416107208 */ /* 0x001fe20000000000 */
[----:B------:R-:W-:Y:S01]  /*7d30*/  IMAD.MOV.U32 R4, RZ, RZ, R0 ;  /* 0x000000ffff047224 */ /* 0x000fe200078e0000 */
[----:B------:R-:W-:Y:S01]  /*7d40*/  FSEL R17, R23, R5, P0 ;  /* 0x0000000517117208 */ /* 0x000fe20000000000 */
[----:B------:R-:W-:Y:S01]  /*7d50*/  IMAD.MOV.U32 R5, RZ, RZ, R7 ;  /* 0x000000ffff057224 */ /* 0x000fe200078e0007 */
[----:B------:R-:W-:Y:S05]  /*7d60*/  @P2 BRA `(.L_x_3050) ;  /* 0x0000103000002947 */ /* 0x000fea0003800000 */
[----:B-1----:R-:W-:Y:S01]  /*7d70*/  IMAD R0, R32, 0x200, R33 ;  /* 0x0000020020007824 */ /* 0x002fe200078e0221 */
[----:B------:R-:W-:-:S02]  /*7d80*/  PRMT R3, R34, 0x9910, RZ ;  /* 0x0000991022037816 */ /* 0x000fc400000000ff */
        /* <DEDUP_REMOVED lines=18> */
.L_x_3054:
[----:B------:R-:W0:Y:S02]  /*7eb0*/  F2I.S64.F64.TRUNC R4, R4 ;  /* 0x0000000400047311 */ /* 0x000e24000030d900 */
[----:B0-----:R-:W-:-:S05]  /*7ec0*/  IMAD.MOV.U32 R3, RZ, RZ, R4 ;  /* 0x000000ffff037224 */ /* 0x001fca00078e0004 */
[----:B------:R0:W-:Y:S01]  /*7ed0*/  STG.E.U8 [R8.64], R3 ;  /* 0x0000000308007986 */ /* 0x0001e2000c101124 */
[----:B------:R-:W-:Y:S05]  /*7ee0*/  BRA `(.L_x_3050) ;  /* 0x00000eb000007947 */ /* 0x000fea0003800000 */
.L_x_3053:
        /* <DEDUP_REMOVED lines=9> */
.L_x_3057:
[----:B------:R-:W0:Y:S02]  /*7f80*/  F2I.F64.TRUNC R5, R4 ;  /* 0x0000000400057311 */ /* 0x000e24000030d100 */
[----:B0-----:R0:W-:Y:S01]  /*7f90*/  STG.E [R8.64], R5 ;  /* 0x0000000508007986 */ /* 0x0011e2000c101924 */
[----:B------:R-:W-:Y:S05]  /*7fa0*/  BRA `(.L_x_3050) ;  /* 0x00000df000007947 */ /* 0x000fea0003800000 */
.L_x_3056:
[----:B------:R-:W0:Y:S02]  /*7fb0*/  F2I.F64.TRUNC R5, R4 ;  /* 0x0000000400057311 */ /* 0x000e24000030d100 */
[----:B0-----:R0:W-:Y:S01]  /*7fc0*/  STG.E.U16 [R8.64], R5 ;  /* 0x0000000508007986 */ /* 0x0011e2000c101524 */
[----:B------:R-:W-:Y:S05]  /*7fd0*/  BRA `(.L_x_3050) ;  /* 0x00000dc000007947 */ /* 0x000fea0003800000 */
.L_x_3052:
        /* <DEDUP_REMOVED lines=11> */
.L_x_3059:
[----:B------:R-:W0:Y:S01]  /*8090*/  F2F.F32.F64 R0, R4 ;  /* 0x0000000400007310 */ /* 0x000e220000301000 */
[----:B------:R-:W0:-:S14]  /*80a0*/  DSETP.GEU.AND P0, PT, |R4|, c[0x2][0x0], PT ;  /* 0x008000000400762a */ /* 0x000e1c0003f0e200 */
[----:B0-----:R-:W-:-:S05]  /*80b0*/  @!P0 FMUL R0, R0, 1.175494350822287508e-38 ;  /* 0x0080000000008820 */ /* 0x001fca0000400000 */
[----:B------:R-:W-:-:S05]  /*80c0*/  F2FP.PACK_AB R0, RZ, R0 ;  /* 0x00000000ff00723e */ /* 0x000fca00000000ff */
[----:B------:R0:W-:Y:S01]  /*80d0*/  STG.E.U16 [R8.64], R0 ;  /* 0x0000000008007986 */ /* 0x0001e2000c101524 */
[----:B------:R-:W-:Y:S05]  /*80e0*/  BRA `(.L_x_3050) ;  /* 0x00000cb000007947 */ /* 0x000fea0003800000 */
.L_x_3058:
        /* <DEDUP_REMOVED lines=12> */
.L_x_3061:
[----:B------:R-:W0:Y:S01]  /*81b0*/  F2F.F32.F64 R0, R4 ;  /* 0x0000000400007310 */ /* 0x000e220000301000 */
[----:B------:R-:W0:-:S14]  /*81c0*/  DSETP.GEU.AND P0, PT, |R4|, c[0x2][0x0], PT ;  /* 0x008000000400762a */ /* 0x000e1c0003f0e200 */
[----:B0-----:R-:W-:-:S05]  /*81d0*/  @!P0 FMUL R0, R0, 1.175494350822287508e-38 ;  /* 0x0080000000008820 */ /* 0x001fca0000400000 */
[----:B------:R-:W-:-:S04]  /*81e0*/  F2FP.PACK_AB R3, RZ, R0 ;  /* 0x00000000ff03723e */ /* 0x000fc800000000ff */
[----:B------:R-:W-:-:S05]  /*81f0*/  PRMT R3, R3, 0x5410, RZ ;  /* 0x0000541003037816 */ /* 0x000fca00000000ff */
[----:B------:R0:W-:Y:S01]  /*8200*/  STG.E [R8.64], R3 ;  /* 0x0000000308007986 */ /* 0x0001e2000c101924 */
[----:B------:R-:W-:Y:S05]  /*8210*/  BRA `(.L_x_3050) ;  /* 0x00000b8000007947 */ /* 0x000fea0003800000 */
.L_x_3060:
[----:B------:R0:W-:Y:S01]  /*8220*/  STG.E.64 [R8.64], R4 ;  /* 0x0000000408007986 */ /* 0x0001e2000c101b24 */
[----:B------:R-:W-:Y:S05]  /*8230*/  BRA `(.L_x_3050) ;  /* 0x00000b6000007947 */ /* 0x000fea0003800000 */
.L_x_3051:
        /* <DEDUP_REMOVED lines=12> */
.L_x_3064:
[----:B------:R-:W-:-:S05]  /*8300*/  CS2R R6, SRZ ;  /* 0x0000000000067805 */ /* 0x000fca000001ff00 */
[----:B------:R0:W-:Y:S01]  /*8310*/  STG.E.128 [R8.64], R4 ;  /* 0x0000000408007986 */ /* 0x0001e2000c101d24 */
[----:B------:R-:W-:Y:S05]  /*8320*/  BRA `(.L_x_3050) ;  /* 0x00000a7000007947 */ /* 0x000fea0003800000 */
.L_x_3063:
        /* <DEDUP_REMOVED lines=23> */
.L_x_3068:
[----:B------:R-:W-:Y:S05]  /*84a0*/  BSYNC B0 ;  /* 0x0000000000007941 */ /* 0x000fea0003800000 */
.L_x_3067:
[----:B------:R-:W-:-:S05]  /*84b0*/  LOP3.LUT R7, R0, R7, RZ, 0xfc, !PT ;  /* 0x0000000700077212 */ /* 0x000fca00078efcff */
[----:B------:R0:W-:Y:S01]  /*84c0*/  STG.E.U8 [R8.64], R7 ;  /* 0x0000000708007986 */ /* 0x0001e2000c101124 */
[----:B------:R-:W-:Y:S05]  /*84d0*/  BRA `(.L_x_3050) ;  /* 0x000008c000007947 */ /* 0x000fea0003800000 */
.L_x_3066:
        /* <DEDUP_REMOVED lines=15> */
.L_x_3070:
[----:B------:R-:W-:Y:S01]  /*85d0*/  IMAD.MOV.U32 R0, RZ, RZ, 0x7f ;  /* 0x0000007fff007424 */ /* 0x000fe200078e00ff */
[----:B------:R-:W-:-:S04]  /*85e0*/  ISETP.GT.U32.AND P0, PT, R3, 0x7f800000, PT ;  /* 0x7f8000000300780c */ /* 0x000fc80003f04070 */
[----:B------:R-:W-:-:S04]  /*85f0*/  SEL R0, R0, 0x7c, P0 ;  /* 0x0000007c00007807 */ /* 0x000fc80000000000 */
.L_x_3071:
[----:B------:R-:W-:Y:S05]  /*8600*/  BSYNC B0 ;  /* 0x0000000000007941 */ /* 0x000fea0003800000 */
.L_x_3069:
[----:B------:R-:W-:-:S04]  /*8610*/  LOP3.LUT R3, R7, 0x80000000, RZ, 0xc0, !PT ;  /* 0x8000000007037812 */ /* 0x000fc800078ec0ff */
[----:B------:R-:W-:-:S04]  /*8620*/  SHF.R.U32.HI R3, RZ, 0x18, R3 ;  /* 0x00000018ff037819 */ /* 0x000fc80000011603 */
[----:B------:R-:W-:-:S05]  /*8630*/  LOP3.LUT R3, R0, R3, RZ, 0xfc, !PT ;  /* 0x0000000300037212 */ /* 0x000fca00078efcff */
[----:B------:R0:W-:Y:S01]  /*8640*/  STG.E.U8 [R8.64], R3 ;  /* 0x0000000308007986 */ /* 0x0001e2000c101124 */
[----:B------:R-:W-:Y:S05]  /*8650*/  BRA `(.L_x_3050) ;  /* 0x0000074000007947 */ /* 0x000fea0003800000 */
.L_x_3065:
[----:B------:R-:W0:Y:S01]  /*8660*/  F2F.F32.F64 R0, R4 ;  /* 0x0000000400007310 */ /* 0x000e220000301000 */
[----:B------:R-:W0:-:S14]  /*8670*/  DSETP.GEU.AND P0, PT, |R4|, c[0x2][0x0], PT ;  /* 0x008000000400762a */ /* 0x000e1c0003f0e200 */
[----:B0-----:R-:W-:-:S05]  /*8680*/  @!P0 FMUL R0, R0, 1.175494350822287508e-38 ;  /* 0x0080000000008820 */ /* 0x001fca0000400000 */
[----:B------:R-:W-:-:S05]  /*8690*/  F2FP.BF16.PACK_AB R0, RZ, R0 ;  /* 0x00000000ff00723e */ /* 0x000fca00000010ff */
[----:B------:R0:W-:Y:S01]  /*86a0*/  STG.E.U16 [R8.64], R0 ;  /* 0x0000000008007986 */ /* 0x0001e2000c101524 */
[----:B------:R-:W-:Y:S05]  /*86b0*/  BRA `(.L_x_3050) ;  /* 0x000006e000007947 */ /* 0x000fea0003800000 */
.L_x_3062:
        /* <DEDUP_REMOVED lines=11> */
.L_x_3074:
        /* <DEDUP_REMOVED lines=19> */
.L_x_3077:
[----:B------:R-:W-:-:S04]  /*88a0*/  LOP3.LUT R0, R7, 0x80000000, RZ, 0xc0, !PT ;  /* 0x8000000007007812 */ /* 0x000fc800078ec0ff */
[----:B------:R-:W-:-:S04]  /*88b0*/  SHF.R.U32.HI R0, RZ, 0x18, R0 ;  /* 0x00000018ff007819 */ /* 0x000fc80000011600 */
[----:B------:R-:W-:Y:S02]  /*88c0*/  LOP3.LUT R0, R3, R0, RZ, 0xfc, !PT ;  /* 0x0000000003007212 */ /* 0x000fe400078efcff */
.L_x_3076:
[----:B------:R-:W-:Y:S05]  /*88d0*/  BSYNC B0 ;  /* 0x0000000000007941 */ /* 0x000fea0003800000 */
.L_x_3075:
[----:B------:R0:W-:Y:S01]  /*88e0*/  STG.E.U8 [R8.64], R0 ;  /* 0x0000000008007986 */ /* 0x0001e2000c101124 */
[----:B------:R-:W-:Y:S05]  /*88f0*/  BRA `(.L_x_3050) ;  /* 0x000004a000007947 */ /* 0x000fea0003800000 */
.L_x_3073:
        /* <DEDUP_REMOVED lines=19> */
.L_x_3080:
[----:B------:R-:W-:-:S04]  /*8a30*/  LOP3.LUT R0, R7, 0x80000000, RZ, 0xc0, !PT ;  /* 0x8000000007007812 */ /* 0x000fc800078ec0ff */
[----:B------:R-:W-:-:S04]  /*8a40*/  SHF.R.U32.HI R0, RZ, 0x18, R0 ;  /* 0x00000018ff007819 */ /* 0x000fc80000011600 */
[----:B------:R-:W-:Y:S02]  /*8a50*/  LOP3.LUT R0, R3, R0, RZ, 0xfc, !PT ;  /* 0x0000000003007212 */ /* 0x000fe400078efcff */
.L_x_3079:
[----:B------:R-:W-:Y:S05]  /*8a60*/  BSYNC B0 ;  /* 0x0000000000007941 */ /* 0x000fea0003800000 */
.L_x_3078:
[----:B------:R0:W-:Y:S01]  /*8a70*/  STG.E.U8 [R8.64], R0 ;  /* 0x0000000008007986 */ /* 0x0001e2000c101124 */
[----:B------:R-:W-:Y:S05]  /*8a80*/  BRA `(.L_x_3050) ;  /* 0x0000031000007947 */ /* 0x000fea0003800000 */
.L_x_3072:
        /* <DEDUP_REMOVED lines=24> */
.L_x_3055:
        /* <DEDUP_REMOVED lines=20> */
.L_x_3082:
[----:B------:R-:W0:Y:S02]  /*8d50*/  F2I.U64.F64.TRUNC R4, R4 ;  /* 0x0000000400047311 */ /* 0x000e24000030d800 */
[----:B0-----:R0:W-:Y:S01]  /*8d60*/  STG.E.64 [R8.64], R4 ;  /* 0x0000000408007986 */ /* 0x0011e2000c101b24 */
[----:B------:R-:W-:Y:S05]  /*8d70*/  BRA `(.L_x_3050) ;  /* 0x0000002000007947 */ /* 0x000fea0003800000 */
.L_x_3081:
[----:B------:R-:W0:Y:S02]  /*8d80*/  F2I.U32.F64.TRUNC R5, R4 ;  /* 0x0000000400057311 */ /* 0x000e24000030d000 */
[----:B0-----:R0:W-:Y:S02]  /*8d90*/  STG.E [R8.64], R5 ;  /* 0x0000000508007986 */ /* 0x0011e4000c101924 */
.L_x_3050:
[----:B-1----:R-:W-:Y:S05]  /*8da0*/  BSYNC B6 ;  /* 0x0000000000067941 */ /* 0x002fea0003800000 */
.L_x_3049:
        /* <DEDUP_REMOVED lines=22> */
.L_x_3088:
[----:B------:R-:W0:Y:S02]  /*8f10*/  F2I.S64.F64.TRUNC R28, R28 ;  /* 0x0000001c001c7311 */ /* 0x000e24000030d900 */
[----:B0-----:R-:W-:-:S05]  /*8f20*/  IMAD.MOV.U32 R3, RZ, RZ, R28 ;  /* 0x000000ffff037224 */ /* 0x001fca00078e001c */
[----:B------:R0:W-:Y:S01]  /*8f30*/  STG.E.U8 [R4.64], R3 ;  /* 0x0000000304007986 */ /* 0x0001e2000c101124 */
[----:B------:R-:W-:Y:S05]  /*8f40*/  BRA `(.L_x_3090) ;  /* 0x00000eb000007947 */ /* 0x000fea0003800000 */
.L_x_3087:
        /* <DEDUP_REMOVED lines=9> */
.L_x_3092:
[----:B------:R-:W0:Y:S02]  /*8fe0*/  F2I.F64.TRUNC R29, R28 ;  /* 0x0000001c001d7311 */ /* 0x000e24000030d100 */
[----:B0-----:R0:W-:Y:S01]  /*8ff0*/  STG.E [R4.64], R29 ;  /* 0x0000001d04007986 */ /* 0x0011e2000c101924 */
[----:B------:R-:W-:Y:S05]  /*9000*/  BRA `(.L_x_3090) ;  /* 0x00000df000007947 */ /* 0x000fea0003800000 */
.L_x_3091:
[----:B------:R-:W0:Y:S02]  /*9010*/  F2I.F64.TRUNC R29, R28 ;  /* 0x0000001c001d7311 */ /* 0x000e24000030d100 */
[----:B0-----:R0:W-:Y:S01]  /*9020*/  STG.E.U16 [R4.64], R29 ;  /* 0x0000001d04007986 */ /* 0x0011e2000c101524 */
[----:B------:R-:W-:Y:S05]  /*9030*/  BRA `(.L_x_3090) ;  /* 0x00000dc000007947 */ /* 0x000fea0003800000 */
.L_x_3086:
        /* <DEDUP_REMOVED lines=11> */
.L_x_3094:
[----:B------:R-:W0:Y:S01]  /*90f0*/  F2F.F32.F64 R0, R28 ;  /* 0x0000001c00007310 */ /* 0x000e220000301000 */
[----:B------:R-:W0:-:S14]  /*9100*/  DSETP.GEU.AND P0, PT, |R28|, c[0x2][0x0], PT ;  /* 0x008000001c00762a */ /* 0x000e1c0003f0e200 */
[----:B0-----:R-:W-:-:S05]  /*9110*/  @!P0 FMUL R0, R0, 1.175494350822287508e-38 ;  /* 0x0080000000008820 */ /* 0x001fca0000400000 */
[----:B------:R-:W-:-:S05]  /*9120*/  F2FP.PACK_AB R0, RZ, R0 ;  /* 0x00000000ff00723e */ /* 0x000fca00000000ff */
[----:B------:R0:W-:Y:S01]  /*9130*/  STG.E.U16 [R4.64], R0 ;  /* 0x0000000004007986 */ /* 0x0001e2000c101524 */
[----:B------:R-:W-:Y:S05]  /*9140*/  BRA `(.L_x_3090) ;  /* 0x00000cb000007947 */ /* 0x000fea0003800000 */
.L_x_3093:
        /* <DEDUP_REMOVED lines=12> */
.L_x_3096:
[----:B------:R-:W0:Y:S01]  /*9210*/  F2F.F32.F64 R0, R28 ;  /* 0x0000001c00007310 */ /* 0x000e220000301000 */
[----:B------:R-:W0:-:S14]  /*9220*/  DSETP.GEU.AND P0, PT, |R28|, c[0x2][0x0], PT ;  /* 0x008000001c00762a */ /* 0x000e1c0003f0e200 */
[----:B0-----:R-:W-:-:S05]  /*9230*/  @!P0 FMUL R0, R0, 1.175494350822287508e-38 ;  /* 0x0080000000008820 */ /* 0x001fca0000400000 */
[----:B------:R-:W-:-:S04]  /*9240*/  F2FP.PACK_AB R3, RZ, R0 ;  /* 0x00000000ff03723e */ /* 0x000fc800000000ff */
[----:B------:R-:W-:-:S05]  /*9250*/  PRMT R3, R3, 0x5410, RZ ;  /* 0x0000541003037816 */ /* 0x000fca00000000ff */
[----:B------:R0:W-:Y:S01]  /*9260*/  STG.E [R4.64], R3 ;  /* 0x0000000304007986 */ /* 0x0001e2000c101924 */
[----:B------:R-:W-:Y:S05]  /*9270*/  BRA `(.L_x_3090) ;  /* 0x00000b8000007947 */ /* 0x000fea0003800000 */
.L_x_3095:
[----:B------:R0:W-:Y:S01]  /*9280*/  STG.E.64 [R4.64], R28 ;  /* 0x0000001c04007986 */ /* 0x0001e2000c101b24 */
[----:B------:R-:W-:Y:S05]  /*9290*/  BRA `(.L_x_3090) ;  /* 0x00000b6000007947 */ /* 0x000fea0003800000 */
.L_x_3085:
        /* <DEDUP_REMOVED lines=12> */
.L_x_3099:
[----:B------:R-:W-:-:S05]  /*9360*/  CS2R R30, SRZ ;  /* 0x00000000001e7805 */ /* 0x000fca000001ff00 */
[----:B------:R0:W-:Y:S01]  /*9370*/  STG.E.128 [R4.64], R28 ;  /* 0x0000001c04007986 */ /* 0x0001e2000c101d24 */
[----:B------:R-:W-:Y:S05]  /*9380*/  BRA `(.L_x_3090) ;  /* 0x00000a7000007947 */ /* 0x000fea0003800000 */
.L_x_3098:
        /* <DEDUP_REMOVED lines=23> */
.L_x_3103:
[----:B------:R-:W-:Y:S05]  /*9500*/  BSYNC B0 ;  /* 0x0000000000007941 */ /* 0x000fea0003800000 */
.L_x_3102:
[----:B------:R-:W-:-:S05]  /*9510*/  LOP3.LUT R7, R0, R7, RZ, 0xfc, !PT ;  /* 0x0000000700077212 */ /* 0x000fca00078efcff */
[----:B------:R0:W-:Y:S01]  /*9520*/  STG.E.U8 [R4.64], R7 ;  /* 0x0000000704007986 */ /* 0x0001e2000c101124 */
[----:B------:R-:W-:Y:S05]  /*9530*/  BRA `(.L_x_3090) ;  /* 0x000008c000007947 */ /* 0x000fea0003800000 */
.L_x_3101:
        /* <DEDUP_REMOVED lines=15> */
.L_x_3105:
[----:B------:R-:W-:Y:S01]  /*9630*/  IMAD.MOV.U32 R0, RZ, RZ, 0x7f ;  /* 0x0000007fff007424 */ /* 0x000fe200078e00ff */
[----:B------:R-:W-:-:S04]  /*9640*/  ISETP.GT.U32.AND P0, PT, R3, 0x7f800000, PT ;  /* 0x7f8000000300780c */ /* 0x000fc80003f04070 */
[----:B------:R-:W-:-:S04]  /*9650*/  SEL R0, R0, 0x7c, P0 ;  /* 0x0000007c00007807 */ /* 0x000fc80000000000 */
.L_x_3106:
[----:B------:R-:W-:Y:S05]  /*9660*/  BSYNC B0 ;  /* 0x0000000000007941 */ /* 0x000fea0003800000 */
.L_x_3104:
[----:B------:R-:W-:-:S04]  /*9670*/  LOP3.LUT R3, R7, 0x80000000, RZ, 0xc0, !PT ;  /* 0x8000000007037812 */ /* 0x000fc800078ec0ff */
[----:B------:R-:W-:-:S04]  /*9680*/  SHF.R.U32.HI R3, RZ, 0x18, R3 ;  /* 0x00000018ff037819 */ /* 0x000fc80000011603 */
[----:B------:R-:W-:-:S05]  /*9690*/  LOP3.LUT R3, R0, R3, RZ, 0xfc, !PT ;  /* 0x0000000300037212 */ /* 0x000fca00078efcff */
[----:B------:R0:W-:Y:S01]  /*96a0*/  STG.E.U8 [R4.64], R3 ;  /* 0x0000000304007986 */ /* 0x0001e2000c101124 */
[----:B------:R-:W-:Y:S05]  /*96b0*/  BRA `(.L_x_3090) ;  /* 0x0000074000007947 */ /* 0x000fea0003800000 */
.L_x_3100:
[----:B------:R-:W0:Y:S01]  /*96c0*/  F2F.F32.F64 R0, R28 ;  /* 0x0000001c00007310 */ /* 0x000e220000301000 */
[----:B------:R-:W0:-:S14]  /*96d0*/  DSETP.GEU.AND P0, PT, |R28|, c[0x2][0x0], PT ;  /* 0x008000001c00762a */ /* 0x000e1c0003f0e200 */
[----:B0-----:R-:W-:-:S05]  /*96e0*/  @!P0 FMUL R0, R0, 1.175494350822287508e-38 ;  /* 0x0080000000008820 */ /* 0x001fca0000400000 */
[----:B------:R-:W-:-:S05]  /*96f0*/  F2FP.BF16.PACK_AB R0, RZ, R0 ;  /* 0x00000000ff00723e */ /* 0x000fca00000010ff */
[----:B------:R0:W-:Y:S01]  /*9700*/  STG.E.U16 [R4.64], R0 ;  /* 0x0000000004007986 */ /* 0x0001e2000c101524 */
[----:B------:R-:W-:Y:S05]  /*9710*/  BRA `(.L_x_3090) ;  /* 0x000006e000007947 */ /* 0x000fea0003800000 */
.L_x_3097:
        /* <DEDUP_REMOVED lines=11> */
.L_x_3109:
        /* <DEDUP_REMOVED lines=19> */
.L_x_3112:
[----:B------:R-:W-:-:S04]  /*9900*/  LOP3.LUT R0, R7, 0x80000000, RZ, 0xc0, !PT ;  /* 0x8000000007007812 */ /* 0x000fc800078ec0ff */
[----:B------:R-:W-:-:S04]  /*9910*/  SHF.R.U32.HI R0, RZ, 0x18, R0 ;  /* 0x00000018ff007819 */ /* 0x000fc80000011600 */
[----:B------:R-:W-:Y:S02]  /*9920*/  LOP3.LUT R0, R3, R0, RZ, 0xfc, !PT ;  /* 0x0000000003007212 */ /* 0x000fe400078efcff */
.L_x_3111:
[----:B------:R-:W-:Y:S05]  /*9930*/  BSYNC B0 ;  /* 0x0000000000007941 */ /* 0x000fea0003800000 */
.L_x_3110:
[----:B------:R0:W-:Y:S01]  /*9940*/  STG.E.U8 [R4.64], R0 ;  /* 0x0000000004007986 */ /* 0x0001e2000c101124 */
[----:B------:R-:W-:Y:S05]  /*9950*/  BRA `(.L_x_3090) ;  /* 0x000004a000007947 */ /* 0x000fea0003800000 */
.L_x_3108:
        /* <DEDUP_REMOVED lines=19> */
.L_x_3115:
[----:B------:R-:W-:-:S04]  /*9a90*/  LOP3.LUT R0, R7, 0x80000000, RZ, 0xc0, !PT ;  /* 0x8000000007007812 */ /* 0x000fc800078ec0ff */
[----:B------:R-:W-:-:S04]  /*9aa0*/  SHF.R.U32.HI R0, RZ, 0x18, R0 ;  /* 0x00000018ff007819 */ /* 0x000fc80000011600 */
[----:B------:R-:W-:Y:S02]  /*9ab0*/  LOP3.LUT R0, R3, R0, RZ, 0xfc, !PT ;  /* 0x0000000003007212 */ /* 0x000fe400078efcff */
.L_x_3114:
[----:B------:R-:W-:Y:S05]  /*9ac0*/  BSYNC B0 ;  /* 0x0000000000007941 */ /* 0x000fea0003800000 */
.L_x_3113:
[----:B------:R0:W-:Y:S01]  /*9ad0*/  STG.E.U8 [R4.64], R0 ;  /* 0x0000000004007986 */ /* 0x0001e2000c101124 */
[----:B------:R-:W-:Y:S05]  /*9ae0*/  BRA `(.L_x_3090) ;  /* 0x0000031000007947 */ /* 0x000fea0003800000 */
.L_x_3107:
        /* <DEDUP_REMOVED lines=24> */
.L_x_3089:
        /* <DEDUP_REMOVED lines=20> */
.L_x_3117:
[----:B------:R-:W0:Y:S02]  /*9db0*/  F2I.U64.F64.TRUNC R28, R28 ;  /* 0x0000001c001c7311 */ /* 0x000e24000030d800 */
[----:B0-----:R0:W-:Y:S01]  /*9dc0*/  STG.E.64 [R4.64], R28 ;  /* 0x0000001c04007986 */ /* 0x0011e2000c101b24 */
[----:B------:R-:W-:Y:S05]  /*9dd0*/  BRA `(.L_x_3090) ;  /* 0x0000002000007947 */ /* 0x000fea0003800000 */
.L_x_3116:
[----:B------:R-:W0:Y:S02]  /*9de0*/  F2I.U32.F64.TRUNC R29, R28 ;  /* 0x0000001c001d7311 */ /* 0x000e24000030d000 */
[----:B0-----:R0:W-:Y:S02]  /*9df0*/  STG.E [R4.64], R29 ;  /* 0x0000001d04007986 */ /* 0x0011e4000c101924 */
.L_x_3090:
        /* <DEDUP_REMOVED lines=22> */
.L_x_3121:
[----:B------:R-:W0:Y:S02]  /*9f60*/  F2I.S64.F64.TRUNC R24, R24 ;  /* 0x0000001800187311 */ /* 0x000e24000030d900 */
[----:B0-----:R-:W-:-:S05]  /*9f70*/  IMAD.MOV.U32 R3, RZ, RZ, R24 ;  /* 0x000000ffff037224 */ /* 0x001fca00078e0018 */
[----:B------:R0:W-:Y:S01]  /*9f80*/  STG.E.U8 [R4.64], R3 ;  /* 0x0000000304007986 */ /* 0x0001e2000c101124 */
[----:B------:R-:W-:Y:S05]  /*9f90*/  BRA `(.L_x_3123) ;  /* 0x00000eb000007947 */ /* 0x000fea0003800000 */
.L_x_3120:
        /* <DEDUP_REMOVED lines=9> */
.L_x_3125:
[----:B------:R-:W0:Y:S02]  /*a030*/  F2I.F64.TRUNC R25, R24 ;  /* 0x0000001800197311 */ /* 0x000e24000030d100 */
[----:B0-----:R0:W-:Y:S01]  /*a040*/  STG.E [R4.64], R25 ;  /* 0x0000001904007986 */ /* 0x0011e2000c101924 */
[----:B------:R-:W-:Y:S05]  /*a050*/  BRA `(.L_x_3123) ;  /* 0x00000df000007947 */ /* 0x000fea0003800000 */
.L_x_3124:
[----:B------:R-:W0:Y:S02]  /*a060*/  F2I.F64.TRUNC R25, R24 ;  /* 0x0000001800197311 */ /* 0x000e24000030d100 */
[----:B0-----:R0:W-:Y:S01]  /*a070*/  STG.E.U16 [R4.64], R25 ;  /* 0x0000001904007986 */ /* 0x0011e2000c101524 */
[----:B------:R-:W-:Y:S05]  /*a080*/  BRA `(.L_x_3123) ;  /* 0x00000dc000007947 */ /* 0x000fea0003800000 */
.L_x_3119:
        /* <DEDUP_REMOVED lines=11> */
.L_x_3127:
[----:B------:R-:W0:Y:S01]  /*a140*/  F2F.F32.F64 R0, R24 ;  /* 0x0000001800007310 */ /* 0x000e220000301000 */
[----:B------:R-:W0:-:S14]  /*a150*/  DSETP.GEU.AND P0, PT, |R24|, c[0x2][0x0], PT ;  /* 0x008000001800762a */ /* 0x000e1c0003f0e200 */
[----:B0-----:R-:W-:-:S05]  /*a160*/  @!P0 FMUL R0, R0, 1.175494350822287508e-38 ;  /* 0x0080000000008820 */ /* 0x001fca0000400000 */
[----:B------:R-:W-:-:S05]  /*a170*/  F2FP.PACK_AB R0, RZ, R0 ;  /* 0x00000000ff00723e */ /* 0x000fca00000000ff */
[----:B------:R0:W-:Y:S01]  /*a180*/  STG.E.U16 [R4.64], R0 ;  /* 0x0000000004007986 */ /* 0x0001e2000c101524 */
[----:B------:R-:W-:Y:S05]  /*a190*/  BRA `(.L_x_3123) ;  /* 0x00000cb000007947 */ /* 0x000fea0003800000 */
.L_x_3126:
        /* <DEDUP_REMOVED lines=12> */
.L_x_3129:
[----:B------:R-:W0:Y:S01]  /*a260*/  F2F.F32.F64 R0, R24 ;  /* 0x0000001800007310 */ /* 0x000e220000301000 */
[----:B------:R-:W0:-:S14]  /*a270*/  DSETP.GEU.AND P0, PT, |R24|, c[0x2][0x0], PT ;  /* 0x008000001800762a */ /* 0x000e1c0003f0e200 */
[----:B0-----:R-:W-:-:S05]  /*a280*/  @!P0 FMUL R0, R0, 1.175494350822287508e-38 ;  /* 0x0080000000008820 */ /* 0x001fca0000400000 */
[----:B------:R-:W-:-:S04]  /*a290*/  F2FP.PACK_AB R3, RZ, R0 ;  /* 0x00000000ff03723e */ /* 0x000fc800000000ff */
[----:B------:R-:W-:-:S05]  /*a2a0*/  PRMT R3, R3, 0x5410, RZ ;  /* 0x0000541003037816 */ /* 0x000fca00000000ff */
[----:B------:R0:W-:Y:S01]  /*a2b0*/  STG.E [R4.64], R3 ;  /* 0x0000000304007986 */ /* 0x0001e2000c101924 */
[----:B------:R-:W-:Y:S05]  /*a2c0*/  BRA `(.L_x_3123) ;  /* 0x00000b8000007947 */ /* 0x000fea0003800000 */
.L_x_3128:
[----:B------:R0:W-:Y:S01]  /*a2d0*/  STG.E.64 [R4.64], R24 ;  /* 0x0000001804007986 */ /* 0x0001e2000c101b24 */
[----:B------:R-:W-:Y:S05]  /*a2e0*/  BRA `(.L_x_3123) ;  /* 0x00000b6000007947 */ /* 0x000fea0003800000 */
.L_x_3118:
        /* <DEDUP_REMOVED lines=12> */
.L_x_3132:
[----:B------:R-:W-:-:S05]  /*a3b0*/  CS2R R26, SRZ ;  /* 0x00000000001a7805 */ /* 0x000fca000001ff00 */
[----:B------:R0:W-:Y:S01]  /*a3c0*/  STG.E.128 [R4.64], R24 ;  /* 0x0000001804007986 */ /* 0x0001e2000c101d24 */
[----:B------:R-:W-:Y:S05]  /*a3d0*/  BRA `(.L_x_3123) ;  /* 0x00000a7000007947 */ /* 0x000fea0003800000 */
.L_x_3131:
        /* <DEDUP_REMOVED lines=23> */
.L_x_3136:
[----:B------:R-:W-:Y:S05]  /*a550*/  BSYNC B0 ;  /* 0x0000000000007941 */ /* 0x000fea0003800000 */
.L_x_3135:
[----:B------:R-:W-:-:S05]  /*a560*/  LOP3.LUT R7, R0, R7, RZ, 0xfc, !PT ;  /* 0x0000000700077212 */ /* 0x000fca00078efcff */
[----:B------:R0:W-:Y:S01]  /*a570*/  STG.E.U8 [R4.64], R7 ;  /* 0x0000000704007986 */ /* 0x0001e2000c101124 */
[----:B------:R-:W-:Y:S05]  /*a580*/  BRA `(.L_x_3123) ;  /* 0x000008c000007947 */ /* 0x000fea0003800000 */
.L_x_3134:
        /* <DEDUP_REMOVED lines=15> */
.L_x_3138:
[----:B------:R-:W-:Y:S01]  /*a680*/  IMAD.MOV.U32 R0, RZ, RZ, 0x7f ;  /* 0x0000007fff007424 */ /* 0x000fe200078e00ff */
[----:B------:R-:W-:-:S04]  /*a690*/  ISETP.GT.U32.AND P0, PT, R3, 0x7f800000, PT ;  /* 0x7f8000000300780c */ /* 0x000fc80003f04070 */
[----:B------:R-:W-:-:S04]  /*a6a0*/  SEL R0, R0, 0x7c, P0 ;  /* 0x0000007c00007807 */ /* 0x000fc80000000000 */
.L_x_3139:
[----:B------:R-:W-:Y:S05]  /*a6b0*/  BSYNC B0 ;  /* 0x0000000000007941 */ /* 0x000fea0003800000 */
.L_x_3137:
[----:B------:R-:W-:-:S04]  /*a6c0*/  LOP3.LUT R3, R7, 0x80000000, RZ, 0xc0, !PT ;  /* 0x8000000007037812 */ /* 0x000fc800078ec0ff */
[----:B------:R-:W-:-:S04]  /*a6d0*/  SHF.R.U32.HI R3, RZ, 0x18, R3 ;  /* 0x00000018ff037819 */ /* 0x000fc80000011603 */
[----:B------:R-:W-:-:S05]  /*a6e0*/  LOP3.LUT R3, R0, R3, RZ, 0xfc, !PT ;  /* 0x0000000300037212 */ /* 0x000fca00078efcff */
[----:B------:R0:W-:Y:S01]  /*a6f0*/  STG.E.U8 [R4.64], R3 ;  /* 0x0000000304007986 */ /* 0x0001e2000c101124 */
[----:B------:R-:W-:Y:S05]  /*a700*/  BRA `(.L_x_3123) ;  /* 0x0000074000007947 */ /* 0x000fea0003800000 */
.L_x_3133:
[----:B------:R-:W0:Y:S01]  /*a710*/  F2F.F32.F64 R0, R24 ;  /* 0x0000001800007310 */ /* 0x000e220000301000 */
[----:B------:R-:W0:-:S14]  /*a720*/  DSETP.GEU.AND P0, PT, |R24|, c[0x2][0x0], PT ;  /* 0x008000001800762a */ /* 0x000e1c0003f0e200 */
[----:B0-----:R-:W-:-:S05]  /*a730*/  @!P0 FMUL R0, R0, 1.175494350822287508e-38 ;  /* 0x0080000000008820 */ /* 0x001fca0000400000 */
[----:B------:R-:W-:-:S05]  /*a740*/  F2FP.BF16.PACK_AB R0, RZ, R0 ;  /* 0x00000000ff00723e */ /* 0x000fca00000010ff */
[----:B------:R0:W-:Y:S01]  /*a750*/  STG.E.U16 [R4.64], R0 ;  /* 0x0000000004007986 */ /* 0x0001e2000c101524 */
[----:B------:R-:W-:Y:S05]  /*a760*/  BRA `(.L_x_3123) ;  /* 0x000006e000007947 */ /* 0x000fea0003800000 */
.L_x_3130:
        /* <DEDUP_REMOVED lines=11> */
.L_x_3142:
        /* <DEDUP_REMOVED lines=19> */
.L_x_3145:
[----:B------:R-:W-:-:S04]  /*a950*/  LOP3.LUT R0, R7, 0x80000000, RZ, 0xc0, !PT ;  /* 0x8000000007007812 */ /* 0x000fc800078ec0ff */
[----:B------:R-:W-:-:S04]  /*a960*/  SHF.R.U32.HI R0, RZ, 0x18, R0 ;  /* 0x00000018ff007819 */ /* 0x000fc80000011600 */
[----:B------:R-:W-:Y:S02]  /*a970*/  LOP3.LUT R0, R3, R0, RZ, 0xfc, !PT ;  /* 0x0000000003007212 */ /* 0x000fe400078efcff */
.L_x_3144:
[----:B------:R-:W-:Y:S05]  /*a980*/  BSYNC B0 ;  /* 0x0000000000007941 */ /* 0x000fea0003800000 */
.L_x_3143:
[----:B------:R0:W-:Y:S01]  /*a990*/  STG.E.U8 [R4.64], R0 ;  /* 0x0000000004007986 */ /* 0x0001e2000c101124 */
[----:B------:R-:W-:Y:S05]  /*a9a0*/  BRA `(.L_x_3123) ;  /* 0x000004a000007947 */ /* 0x000fea0003800000 */
.L_x_3141:
        /* <DEDUP_REMOVED lines=19> */
.L_x_3148:
[----:B------:R-:W-:-:S04]  /*aae0*/  LOP3.LUT R0, R7, 0x80000000, RZ, 0xc0, !PT ;  /* 0x8000000007007812 */ /* 0x000fc800078ec0ff */
[----:B------:R-:W-:-:S04]  /*aaf0*/  SHF.R.U32.HI R0, RZ, 0x18, R0 ;  /* 0x00000018ff007819 */ /* 0x000fc80000011600 */
[----:B------:R-:W-:Y:S02]  /*ab00*/  LOP3.LUT R0, R3, R0, RZ, 0xfc, !PT ;  /* 0x0000000003007212 */ /* 0x000fe400078efcff */
.L_x_3147:
[----:B------:R-:W-:Y:S05]  /*ab10*/  BSYNC B0 ;  /* 0x0000000000007941 */ /* 0x000fea0003800000 */
.L_x_3146:
[----:B------:R0:W-:Y:S01]  /*ab20*/  STG.E.U8 [R4.64], R0 ;  /* 0x0000000004007986 */ /* 0x0001e2000c101124 */
[----:B------:R-:W-:Y:S05]  /*ab30*/  BRA `(.L_x_3123) ;  /* 0x0000031000007947 */ /* 0x000fea0003800000 */
.L_x_3140:
        /* <DEDUP_REMOVED lines=24> */
.L_x_3122:
        /* <DEDUP_REMOVED lines=20> */
.L_x_3150:
[----:B------:R-:W0:Y:S02]  /*ae00*/  F2I.U64.F64.TRUNC R24, R24 ;  /* 0x0000001800187311 */ /* 0x000e24000030d800 */
[----:B0-----:R0:W-:Y:S01]  /*ae10*/  STG.E.64 [R4.64], R24 ;  /* 0x0000001804007986 */ /* 0x0011e2000c101b24 */
[----:B------:R-:W-:Y:S05]  /*ae20*/  BRA `(.L_x_3123) ;  /* 0x0000002000007947 */ /* 0x000fea0003800000 */
.L_x_3149:
[----:B------:R-:W0:Y:S02]  /*ae30*/  F2I.U32.F64.TRUNC R25, R24 ;  /* 0x0000001800197311 */ /* 0x000e24000030d000 */
[----:B0-----:R0:W-:Y:S02]  /*ae40*/  STG.E [R4.64], R25 ;  /* 0x0000001904007986 */ /* 0x0011e4000c101924 */
.L_x_3123:
[----:B------:R-:W-:Y:S02]  /*ae50*/  IADD3 R33, R33, 0x80, RZ ;  /* 0x0000008021217810 */ /* 0x000fe40007ffe0ff */
.L_x_3084:
[----:B------:R-:W-:Y:S05]  /*ae60*/  BSYNC B6 ;  /* 0x0000000000067941 */ /* 0x000fea0003800000 */
.L_x_3083:
        /* <DEDUP_REMOVED lines=20> */
.L_x_3154:
[----:B------:R-:W0:Y:S02]  /*afb0*/  F2I.S64.F64.TRUNC R16, R16 ;  /* 0x0000001000107311 */ /* 0x000e24000030d900 */
[----:B0-----:R-:W-:-:S05]  /*afc0*/  IMAD.MOV.U32 R5, RZ, RZ, R16 ;  /* 0x000000ffff057224 */ /* 0x001fca00078e0010 */
[----:B------:R-:W-:Y:S01]  /*afd0*/  STG.E.U8 [R2.64], R5 ;  /* 0x0000000502007986 */ /* 0x000fe2000c101124 */
[----:B------:R-:W-:Y:S05]  /*afe0*/  EXIT ;  /* 0x000000000000794d */ /* 0x000fea0003800000 */
.L_x_3153:
        /* <DEDUP_REMOVED lines=9> */
.L_x_3157:
[----:B------:R-:W0:Y:S02]  /*b080*/  F2I.F64.TRUNC R17, R16 ;  /* 0x0000001000117311 */ /* 0x000e24000030d100 */
[----:B0-----:R-:W-:Y:S01]  /*b090*/  STG.E [R2.64], R17 ;  /* 0x0000001102007986 */ /* 0x001fe2000c101924 */
[----:B------:R-:W-:Y:S05]  /*b0a0*/  EXIT ;  /* 0x000000000000794d */ /* 0x000fea0003800000 */
.L_x_3156:
[----:B------:R-:W0:Y:S02]  /*b0b0*/  F2I.F64.TRUNC R17, R16 ;  /* 0x0000001000117311 */ /* 0x000e24000030d100 */
[----:B0-----:R-:W-:Y:S01]  /*b0c0*/  STG.E.U16 [R2.64], R17 ;  /* 0x0000001102007986 */ /* 0x001fe2000c101524 */
[----:B------:R-:W-:Y:S05]  /*b0d0*/  EXIT ;  /* 0x000000000000794d */ /* 0x000fea0003800000 */
.L_x_3152:
        /* <DEDUP_REMOVED lines=11> */
.L_x_3159:
[----:B------:R-:W0:Y:S01]  /*b190*/  F2F.F32.F64 R0, R16 ;  /* 0x0000001000007310 */ /* 0x000e220000301000 */
[----:B------:R-:W0:-:S14]  /*b1a0*/  DSETP.GEU.AND P0, PT, |R16|, c[0x2][0x0], PT ;  /* 0x008000001000762a */ /* 0x000e1c0003f0e200 */
[----:B0-----:R-:W-:-:S05]  /*b1b0*/  @!P0 FMUL R0, R0, 1.175494350822287508e-38 ;  /* 0x0080000000008820 */ /* 0x001fca0000400000 */
[----:B------:R-:W-:-:S05]  /*b1c0*/  F2FP.PACK_AB R0, RZ, R0 ;  /* 0x00000000ff00723e */ /* 0x000fca00000000ff */
[----:B------:R-:W-:Y:S01]  /*b1d0*/  STG.E.U16 [R2.64], R0 ;  /* 0x0000000002007986 */ /* 0x000fe2000c101524 */
[----:B------:R-:W-:Y:S05]  /*b1e0*/  EXIT ;  /* 0x000000000000794d */ /* 0x000fea0003800000 */
.L_x_3158:
        /* <DEDUP_REMOVED lines=12> */
.L_x_3161:
[----:B------:R-:W0:Y:S01]  /*b2b0*/  F2F.F32.F64 R0, R16 ;  /* 0x0000001000007310 */ /* 0x000e220000301000 */
[----:B------:R-:W0:-:S14]  /*b2c0*/  DSETP.GEU.AND P0, PT, |R16|, c[0x2][0x0], PT ;  /* 0x008000001000762a */ /* 0x000e1c0003f0e200 */
[----:B0-----:R-:W-:-:S05]  /*b2d0*/  @!P0 FMUL R0, R0, 1.175494350822287508e-38 ;  /* 0x0080000000008820 */ /* 0x001fca0000400000 */
[----:B------:R-:W-:-:S04]  /*b2e0*/  F2FP.PACK_AB R5, RZ, R0 ;  /* 0x00000000ff05723e */ /* 0x000fc800000000ff */
[----:B------:R-:W-:-:S05]  /*b2f0*/  PRMT R5, R5, 0x5410, RZ ;  /* 0x0000541005057816 */ /* 0x000fca00000000ff */
[----:B------:R-:W-:Y:S01]  /*b300*/  STG.E [R2.64], R5 ;  /* 0x0000000502007986 */ /* 0x000fe2000c101924 */
[----:B------:R-:W-:Y:S05]  /*b310*/  EXIT ;  /* 0x000000000000794d */ /* 0x000fea0003800000 */
.L_x_3160:
[----:B------:R-:W-:Y:S01]  /*b320*/  STG.E.64 [R2.64], R16 ;  /* 0x0000001002007986 */ /* 0x000fe2000c101b24 */
[----:B------:R-:W-:Y:S05]  /*b330*/  EXIT ;  /* 0x000000000000794d */ /* 0x000fea0003800000 */
.L_x_3151:
        /* <DEDUP_REMOVED lines=12> */
.L_x_3164:
[----:B------:R-:W-:-:S05]  /*b400*/  CS2R R18, SRZ ;  /* 0x0000000000127805 */ /* 0x000fca000001ff00 */
[----:B------:R-:W-:Y:S01]  /*b410*/  STG.E.128 [R2.64], R16 ;  /* 0x0000001002007986 */ /* 0x000fe2000c101d24 */
[----:B------:R-:W-:Y:S05]  /*b420*/  EXIT ;  /* 0x000000000000794d */ /* 0x000fea0003800000 */
.L_x_3163:
        /* <DEDUP_REMOVED lines=23> */
.L_x_3168:
[----:B------:R-:W-:Y:S05]  /*b5a0*/  BSYNC B0 ;  /* 0x0000000000007941 */ /* 0x000fea0003800000 */
.L_x_3167:
[----:B------:R-:W-:-:S05]  /*b5b0*/  LOP3.LUT R5, R0, R5, RZ, 0xfc, !PT ;  /* 0x0000000500057212 */ /* 0x000fca00078efcff */
[----:B------:R-:W-:Y:S01]  /*b5c0*/  STG.E.U8 [R2.64], R5 ;  /* 0x0000000502007986 */ /* 0x000fe2000c101124 */
[----:B------:R-:W-:Y:S05]  /*b5d0*/  EXIT ;  /* 0x000000000000794d */ /* 0x000fea0003800000 */
.L_x_3166:
        /* <DEDUP_REMOVED lines=15> */
.L_x_3170:
[----:B------:R-:W-:Y:S01]  /*b6d0*/  IMAD.MOV.U32 R0, RZ, RZ, 0x7f ;  /* 0x0000007fff007424 */ /* 0x000fe200078e00ff */
[----:B------:R-:W-:-:S04]  /*b6e0*/  ISETP.GT.U32.AND P0, PT, R4, 0x7f800000, PT ;  /* 0x7f8000000400780c */ /* 0x000fc80003f04070 */
[----:B------:R-:W-:-:S04]  /*b6f0*/  SEL R0, R0, 0x7c, P0 ;  /* 0x0000007c00007807 */ /* 0x000fc80000000000 */
.L_x_3171:
[----:B------:R-:W-:Y:S05]  /*b700*/  BSYNC B0 ;  /* 0x0000000000007941 */ /* 0x000fea0003800000 */
.L_x_3169:
[----:B------:R-:W-:-:S04]  /*b710*/  LOP3.LUT R4, R5, 0x80000000, RZ, 0xc0, !PT ;  /* 0x8000000005047812 */ /* 0x000fc800078ec0ff */
[----:B------:R-:W-:-:S04]  /*b720*/  SHF.R.U32.HI R5, RZ, 0x18, R4 ;  /* 0x00000018ff057819 */ /* 0x000fc80000011604 */
[----:B------:R-:W-:-:S05]  /*b730*/  LOP3.LUT R5, R0, R5, RZ, 0xfc, !PT ;  /* 0x0000000500057212 */ /* 0x000fca00078efcff */
[----:B------:R-:W-:Y:S01]  /*b740*/  STG.E.U8 [R2.64], R5 ;  /* 0x0000000502007986 */ /* 0x000fe2000c101124 */
[----:B------:R-:W-:Y:S05]  /*b750*/  EXIT ;  /* 0x000000000000794d */ /* 0x000fea0003800000 */
.L_x_3165:
[----:B------:R-:W0:Y:S01]  /*b760*/  F2F.F32.F64 R0, R16 ;  /* 0x0000001000007310 */ /* 0x000e220000301000 */
[----:B------:R-:W0:-:S14]  /*b770*/  DSETP.GEU.AND P0, PT, |R16|, c[0x2][0x0], PT ;  /* 0x008000001000762a */ /* 0x000e1c0003f0e200 */
[----:B0-----:R-:W-:-:S05]  /*b780*/  @!P0 FMUL R0, R0, 1.175494350822287508e-38 ;  /* 0x0080000000008820 */ /* 0x001fca0000400000 */
[----:B------:R-:W-:-:S05]  /*b790*/  F2FP.BF16.PACK_AB R0, RZ, R0 ;  /* 0x00000000ff00723e */ /* 0x000fca00000010ff */
[----:B------:R-:W-:Y:S01]  /*b7a0*/  STG.E.U16 [R2.64], R0 ;  /* 0x0000000002007986 */ /* 0x000fe2000c101524 */
[----:B------:R-:W-:Y:S05]  /*b7b0*/  EXIT ;  /* 0x000000000000794d */ /* 0x000fea0003800000 */
.L_x_3162:
        /* <DEDUP_REMOVED lines=11> */
.L_x_3174:
        /* <DEDUP_REMOVED lines=19> */
.L_x_3177:
[----:B------:R-:W-:-:S04]  /*b9a0*/  LOP3.LUT R0, R7, 0x80000000, RZ, 0xc0, !PT ;  /* 0x8000000007007812 */ /* 0x000fc800078ec0ff */
[----:B------:R-:W-:-:S04]  /*b9b0*/  SHF.R.U32.HI R5, RZ, 0x18, R0 ;  /* 0x00000018ff057819 */ /* 0x000fc80000011600 */
[----:B------:R-:W-:-:S04]  /*b9c0*/  LOP3.LUT R4, R4, R5, RZ, 0xfc, !PT ;  /* 0x0000000504047212 */ /* 0x000fc800078efcff */
[----:B------:R-:W-:Y:S02]  /*b9d0*/  PRMT R0, R4, 0x7610, R0 ;  /* 0x0000761004007816 */ /* 0x000fe40000000000 */
.L_x_3176:
[----:B------:R-:W-:Y:S05]  /*b9e0*/  BSYNC B0 ;  /* 0x0000000000007941 */ /* 0x000fea0003800000 */
.L_x_3175:
[----:B------:R-:W-:Y:S01]  /*b9f0*/  STG.E.U8 [R2.64], R0 ;  /* 0x0000000002007986 */ /* 0x000fe2000c101124 */
[----:B------:R-:W-:Y:S05]  /*ba00*/  EXIT ;  /* 0x000000000000794d */ /* 0x000fea0003800000 */
.L_x_3173:
        /* <DEDUP_REMOVED lines=19> */
.L_x_3180:
[----:B------:R-:W-:-:S04]  /*bb40*/  LOP3.LUT R0, R7, 0x80000000, RZ, 0xc0, !PT ;  /* 0x8000000007007812 */ /* 0x000fc800078ec0ff */
[----:B------:R-:W-:-:S04]  /*bb50*/  SHF.R.U32.HI R5, RZ, 0x18, R0 ;  /* 0x00000018ff057819 */ /* 0x000fc80000011600 */
[----:B------:R-:W-:-:S04]  /*bb60*/  LOP3.LUT R4, R4, R5, RZ, 0xfc, !PT ;  /* 0x0000000504047212 */ /* 0x000fc800078efcff */
[----:B------:R-:W-:Y:S02]  /*bb70*/  PRMT R0, R4, 0x7610, R0 ;  /* 0x0000761004007816 */ /* 0x000fe40000000000 */
.L_x_3179:
[----:B------:R-:W-:Y:S05]  /*bb80*/  BSYNC B0 ;  /* 0x0000000000007941 */ /* 0x000fea0003800000 */
.L_x_3178:
[----:B------:R-:W-:Y:S01]  /*bb90*/  STG.E.U8 [R2.64], R0 ;  /* 0x0000000002007986 */ /* 0x000fe2000c101124 */
[----:B------:R-:W-:Y:S05]  /*bba0*/  EXIT ;  /* 0x000000000000794d */ /* 0x000fea0003800000 */
.L_x_3172:
        /* <DEDUP_REMOVED lines=24> */
.L_x_3155:
[----:B------:R-:W-:Y:S01]  /*bd30*/  MOV R0, 0x0 ;  /* 0x0000000000007802 */ /* 0x000fe20000000f00 */
[----:B------:R-:W-:Y:S02]  /*bd40*/  IMAD.MOV.U32 R4, RZ, RZ, c[0x4][0x128] ;  /* 0x01004a00ff047624 */ /* 0x000fe400078e00ff */
[----:B------:R-:W-:Y:S01]  /*bd50*/  IMAD.MOV.U32 R5, RZ, RZ, c[0x4][0x12c] ;  /* 0x01004b00ff057624 */ /* 0x000fe200078e00ff */
[----:B------:R0:W1:Y:S01]  /*bd60*/  LDC.64 R2, c[0x4][R0] ;  /* 0x0100000000027b82 */ /* 0x0000620000000a00 */
[----:B------:R-:W-:Y:S02]  /*bd70*/  IMAD.MOV.U32 R6, RZ, RZ, c[0x4][0x130] ;  /* 0x01004c00ff067624 */ /* 0x000fe400078e00ff */
[----:B------:R-:W-:Y:S02]  /*bd80*/  IMAD.MOV.U32 R7, RZ, RZ, c[0x4][0x134] ;  /* 0x01004d00ff077624 */ /* 0x000fe400078e00ff */
[----:B------:R-:W-:-:S02]  /*bd90*/  IMAD.MOV.U32 R8, RZ, RZ, 0x65 ;  /* 0x00000065ff087424 */ /* 0x000fc400078e00ff */
[----:B------:R-:W-:Y:S02]  /*bda0*/  IMAD.MOV.U32 R10, RZ, RZ, c[0x4][0x10] ;  /* 0x01000400ff0a7624 */ /* 0x000fe400078e00ff */
[----:B------:R-:W-:Y:S02]  /*bdb0*/  IMAD.MOV.U32 R11, RZ, RZ, c[0x4][0x14] ;  /* 0x01000500ff0b7624 */ /* 0x000fe400078e00ff */
[----:B------:R-:W-:Y:S02]  /*bdc0*/  IMAD.MOV.U32 R12, RZ, RZ, 0x1 ;  /* 0x00000001ff0c7424 */ /* 0x000fe400078e00ff */
[----:B------:R-:W-:Y:S02]  /*bdd0*/  IMAD.MOV.U32 R13, RZ, RZ, RZ ;  /* 0x000000ffff0d7224 */ /* 0x000fe400078e00ff */
[----:B0-----:R-:W-:Y:S01]  /*bde0*/  LEPC R14 ;  /* 0x00000000000e734e */ /* 0x001fe20000000000 */
[----:B------:R-:W-:Y:S02]  /*bdf0*/  MOV R9, 0xbe60 ;  /* 0x0000be6000097802 */ /* 0x000fe40000000f00 */
[----:B------:R-:W-:Y:S02]  /*be00*/  MOV R20, 0xbde0 ;  /* 0x0000bde000147802 */ /* 0x000fe40000000f00 */
[----:B------:R-:W-:-:S02]  /*be10*/  MOV R21, 0x0 ;  /* 0x0000000000157802 */ /* 0x000fc40000000f00 */
[----:B------:R-:W-:Y:S02]  /*be20*/  MOV R0, 0x0 ;  /* 0x0000000000007802 */ /* 0x000fe40000000f00 */
[----:B------:R-:W-:-:S04]  /*be30*/  IADD3 R20, P0, P1, -R20, R9, R14 ;  /* 0x0000000914147210 */ /* 0x000fc8000791e10e */
[----:B------:R-:W-:-:S04]  /*be40*/  IADD3.X R21, ~R0, R21, R15, P0, P1 ;  /* 0x0000001500157210 */ /* 0x000fc800007e250f */
[----:B-1----:R-:W-:Y:S05]  /*be50*/  CALL.ABS.NOINC R2 ;  /* 0x0000000002007343 */ /* 0x002fea0003c00000 */
[----:B------:R-:W-:Y:S05]  /*be60*/  EXIT ;  /* 0x000000000000794d */ /* 0x000fea0003800000 */
.L_x_3182:
[----:B------:R-:W0:Y:S02]  /*be70*/  F2I.U64.F64.TRUNC R16, R16 ;  /* 0x0000001000107311 */ /* 0x000e24000030d800 */
[----:B0-----:R-:W-:Y:S01]  /*be80*/  STG.E.64 [R2.64], R16 ;  /* 0x0000001002007986 */ /* 0x001fe2000c101b24 */
[----:B------:R-:W-:Y:S05]  /*be90*/  EXIT ;  /* 0x000000000000794d */ /* 0x000fea0003800000 */
.L_x_3181:
[----:B------:R-:W0:Y:S02]  /*bea0*/  F2I.U32.F64.TRUNC R17, R16 ;  /* 0x0000001000117311 */ /* 0x000e24000030d000 */
[----:B0-----:R-:W-:Y:S01]  /*beb0*/  STG.E [R2.64], R17 ;  /* 0x0000001102007986 */ /* 0x001fe2000c101924 */
[----:B------:R-:W-:Y:S05]  /*bec0*/  EXIT ;  /* 0x000000000000794d */ /* 0x000fea0003800000 */
.L_x_3183:
        /* <DEDUP_REMOVED lines=11> */
.L_x_5460:


//--------------------- .text._ZN2at6native18elementwise_kernelILi128ELi2EZNS0_22gpu_kernel_impl_nocastIZZZNS0_66_GLOBAL__N__d53a5ca4_28_ActivationLeakyReluKernel_cu_9e10b42f_310526leaky_relu_backward_kernelERNS_18TensorIteratorBaseERKN3c106ScalarEENKUlvE_clEvENKUlvE_clEvEUlddE_EEvS5_RKT_EUliE_EEviT1_ --------------------------
	.section	.text._ZN2at6native18elementwise_kernelILi128ELi2EZNS0_22gpu_kernel_impl_nocastIZZZNS0_66_GLOBAL__N__d53a5ca4_28_ActivationLeakyReluKernel_cu_9e10b42f_310526leaky_relu_backward_kernelERNS_18TensorIteratorBaseERKN3c106ScalarEENKUlvE_clEvENKUlvE_clEvEUlddE_EEvS5_RKT_EUliE_EEviT1_,"ax",@progbits
	.sectioninfo	@"SHI_REGISTERS=14"
	.align	128
        .global         _ZN2at6native18elementwise_kernelILi128ELi2EZNS0_22gpu_kernel_impl_nocastIZZZNS0_66_GLOBAL__N__d53a5ca4_28_ActivationLeakyReluKernel_cu_9e10b42f_310526leaky_relu_backward_kernelERNS_18TensorIteratorBaseERKN3c106ScalarEENKUlvE_clEvENKUlvE_clEvEUlddE_EEvS5_RKT_EUliE_EEviT1_
        .type           _ZN2at6native18elementwise_kernelILi128ELi2EZNS0_22gpu_kernel_impl_nocastIZZZNS0_66_GLOBAL__N__d53a5ca4_28_ActivationLeakyReluKernel_cu_9e10b42f_310526leaky_relu_backward_kernelERNS_18TensorIteratorBaseERKN3c106ScalarEENKUlvE_clEvENKUlvE_clEvEUlddE_EEvS5_RKT_EUliE_EEviT1_,@function
        .size           _ZN2at6native18elementwise_kernelILi128ELi2EZNS0_22gpu_kernel_impl_nocastIZZZNS0_66_GLOBAL__N__d53a5ca4_28_ActivationLeakyReluKernel_cu_9e10b42f_310526leaky_relu_backward_kernelERNS_18TensorIteratorBaseERKN3c106ScalarEENKUlvE_clEvENKUlvE_clEvEUlddE_EEvS5_RKT_EUliE_EEviT1_,(.L_x_5461 - _ZN2at6native18elementwise_kernelILi128ELi2EZNS0_22gpu_kernel_impl_nocastIZZZNS0_66_GLOBAL__N__d53a5ca4_28_ActivationLeakyReluKernel_cu_9e10b42f_310526leaky_relu_backward_kernelERNS_18TensorIteratorBaseERKN3c106ScalarEENKUlvE_clEvENKUlvE_clEvEUlddE_EEvS5_RKT_EUliE_EEviT1_)
        .other          _ZN2at6native18elementwise_kernelILi128ELi2EZNS0_22gpu_kernel_impl_nocastIZZZNS0_66_GLOBAL__N__d53a5ca4_28_ActivationLeakyReluKernel_cu_9e10b42f_310526leaky_relu_backward_kernelERNS_18TensorIteratorBaseERKN3c106ScalarEENKUlvE_clEvENKUlvE_clEvEUlddE_EEvS5_RKT_EUliE_EEviT1_,@"STO_CUDA_ENTRY STV_DEFAULT"
_ZN2at6native18elementwise_kernelILi128ELi2EZNS0_22gpu_kernel_impl_nocastIZZZNS0_66_GLOBAL__N__d53a5ca4_28_ActivationLeakyReluKernel_cu_9e10b42f_310526leaky_relu_backward_kernelERNS_18TensorIteratorBaseERKN3c106ScalarEENKUlvE_clEvENKUlvE_clEvEUlddE_EEvS5_RKT_EUliE_EEviT1_:
.text._ZN2at6native18elementwise_kernelILi128ELi2EZNS0_22gpu_kernel_impl_nocastIZZZNS0_66_GLOBAL__N__d53a5ca4_28_ActivationLeakyReluKernel_cu_9e10b42f_310526leaky_relu_backward_kernelERNS_18TensorIteratorBaseERKN3c106ScalarEENKUlvE_clEvENKUlvE_clEvEUlddE_EEvS5_RKT_EUliE_EEviT1_:
        /* <DEDUP_REMOVED lines=261> */
[----:B------:R-:W-:-:S05]  /*1050*/  @P0 IMAD R4, R9, c[0x0][0x3c0], R4 ;  /* 0x0000f00009040a24 */ /* 0x000fca00078e0204 */
.L_x_3186:
[----:B------:R-:W-:Y:S02]  /*1060*/  IADD3 R6, P1, R4, c[0x0][0x3d8], RZ ;  /* 0x0000f60004067a10 */ /* 0x000fe40007f3e0ff */
[----:B------:R-:W-:Y:S02]  /*1070*/  IADD3 R4, P0, R3, c[0x0][0x3d0], RZ ;  /* 0x0000f40003047a10 */ /* 0x000fe40007f1e0ff */
[----:B------:R-:W-:Y:S02]  /*1080*/  IADD3.X R7, RZ, c[0x0][0x3dc], RZ, P1, !PT ;  /* 0x0000f700ff077a10 */ /* 0x000fe40000ffe4ff */
[----:B------:R-:W-:-:S04]  /*1090*/  IADD3.X R5, RZ, c[0x0][0x3d4], RZ, P0, !PT ;  /* 0x0000f500ff057a10 */ /* 0x000fc800007fe4ff */
[----:B------:R-:W2:Y:S04]  /*10a0*/  LDG.E.64 R6, [R6.64] ;  /* 0x0000000406067981 */ /* 0x000ea8000c1e1b00 */
[----:B------:R-:W3:Y:S01]  /*10b0*/  LDG.E.64 R4, [R4.64] ;  /* 0x0000000404047981 */ /* 0x000ee2000c1e1b00 */
[----:B------:R-:W-:-:S04]  /*10c0*/  IADD3 R10, P1, R2, c[0x0][0x3c8], RZ ;  /* 0x0000f200020a7a10 */ /* 0x000fc80007f3e0ff */
[----:B------:R-:W-:Y:S01]  /*10d0*/  IADD3.X R11, RZ, c[0x0][0x3cc], RZ, P1, !PT ;  /* 0x0000f300ff0b7a10 */ /* 0x000fe20000ffe4ff */
[----:B--2---:R-:W-:-:S04]  /*10e0*/  DMUL R8, R6, c[0x0][0x3e0] ;  /* 0x0000f80006087a28 */ /* 0x004fc80000000000 */
[----:B---3--:R-:W0:-:S06]  /*10f0*/  DSETP.GT.AND P0, PT, R4, RZ, PT ;  /* 0x000000ff0400722a */ /* 0x008e0c0003f04000 */
[----:B0-----:R-:W-:Y:S02]  /*1100*/  FSEL R2, R6, R8, P0 ;  /* 0x0000000806027208 */ /* 0x001fe40000000000 */
[----:B------:R-:W-:Y:S02]  /*1110*/  FSEL R3, R7, R9, P0 ;  /* 0x0000000907037208 */ /* 0x000fe40000000000 */
[----:B------:R-:W-:-:S03]  /*1120*/  IADD3 R9, R0, 0x80, RZ ;  /* 0x0000008000097810 */ /* 0x000fc60007ffe0ff */
[----:B------:R0:W-:Y:S04]  /*1130*/  STG.E.64 [R10.64], R2 ;  /* 0x000000020a007986 */ /* 0x0001e8000c101b04 */
.L_x_3185:
[----:B------:R-:W-:Y:S05]  /*1140*/  BSYNC B0 ;  /* 0x0000000000007941 */ /* 0x000fea0003800000 */
.L_x_3184:
[----:B------:R-:W-:-:S13]  /*1150*/  ISETP.GE.AND P0, PT, R9, c[0x0][0x160], PT ;  /* 0x0000580009007a0c */ /* 0x000fda0003f06270 */
[----:B------:R-:W-:Y:S05]  /*1160*/  @P0 EXIT ;  /* 0x000000000000094d */ /* 0x000fea0003800000 */
[----:B------:R-:W-:Y:S01]  /*1170*/  ISETP.NE.AND P0, PT, RZ, c[0x0][0x168], PT ;  /* 0x00005a00ff007a0c */ /* 0x000fe20003f05270 */
[----:B0-----:R-:W-:Y:S01]  /*1180*/  CS2R R2, SRZ ;  /* 0x0000000000027805 */ /* 0x001fe2000001ff00 */
[----:B------:R-:W-:-:S11]  /*1190*/  MOV R0, RZ ;  /* 0x000000ff00007202 */ /* 0x000fd60000000f00 */
[----:B------:R-:W-:Y:S05]  /*11a0*/  @!P0 BRA `(.L_x_3187) ;  /* 0x00000f9000008947 */ /* 0x000fea0003800000 */
[----:B------:R-:W-:Y:S01]  /*11b0*/  HFMA2.MMA R2, -RZ, RZ, 0, 0 ;  /* 0x00000000ff027435 */ /* 0x000fe200000001ff */
[----:B------:R-:W-:Y:S02]  /*11c0*/  MOV R3, R9 ;  /* 0x0000000900037202 */ /* 0x000fe40000000f00 */
[----:B------:R-:W-:-:S04]  /*11d0*/  MOV R8, c[0x0][0x168] ;  /* 0x00005a0000087a02 */ /* 0x000fc80000000f00 */
[----:B------:R-:W-:-:S03]  /*11e0*/  ISETP.NE.AND P0, PT, R8, 0x1, PT ;  /* 0x000000010800780c */ /* 0x000fc60003f05270 */
[----:B------:R-:W-:-:S05]  /*11f0*/  IMAD.HI.U32 R4, R9, c[0x0][0x170], R2 ;  /* 0x00005c0009047a27 */ /* 0x000fca00078e0002 */
        /* <DEDUP_REMOVED lines=243> */
[----:B------:R-:W-:-:S05]  /*2130*/  @P0 IMAD R3, R7, c[0x0][0x3c0], R3 ;  /* 0x0000f00007030a24 */ /* 0x000fca00078e0203 */
.L_x_3187:
        /* <DEDUP_REMOVED lines=11> */
[----:B------:R-:W-:-:S05]  /*21f0*/  FSEL R7, R5, R7, P0 ;  /* 0x0000000705077208 */ /* 0x000fca0000000000 */
[----:B------:R-:W-:Y:S01]  /*2200*/  STG.E.64 [R8.64], R6 ;  /* 0x0000000608007986 */ /* 0x000fe2000c101b04 */
[----:B------:R-:W-:Y:S05]  /*2210*/  EXIT ;  /* 0x000000000000794d */ /* 0x000fea0003800000 */
.L_x_3188:
        /* <DEDUP_REMOVED lines=14> */
.L_x_5461:


//--------------------- .text._ZN2at6native27unrolled_elementwise_kernelIZZZNS0_66_GLOBAL__N__d53a5ca4_28_ActivationLeakyReluKernel_cu_9e10b42f_310526leaky_relu_backward_kernelERNS_18TensorIteratorBaseERKN3c106ScalarEENKUlvE_clEvENKUlvE_clEvEUlddE_St5arrayIPcLm3EELi4E23TrivialOffsetCalculatorILi2EjESF_ILi1EjENS0_6memory15LoadWithoutCastENSI_16StoreWithoutCastEEEviT_T0_T2_T3_T4_T5_ --------------------------
	.section	.text._ZN2at6native27unrolled_elementwise_kernelIZZZNS0_66_GLOBAL__N__d53a5ca4_28_ActivationLeakyReluKernel_cu_9e10b42f_310526leaky_relu_backward_kernelERNS_18TensorIteratorBaseERKN3c106ScalarEENKUlvE_clEvENKUlvE_clEvEUlddE_St5arrayIPcLm3EELi4E23TrivialOffsetCalculatorILi2EjESF_ILi1EjENS0_6memory15LoadWithoutCastENSI_16StoreWithoutCastEEEviT_T0_T2_T3_T4_T5_,"ax",@progbits
	.sectioninfo	@"SHI_REGISTERS=30"
	.align	128
        .global         _ZN2at6native27unrolled_elementwise_kernelIZZZNS0_66_GLOBAL__N__d53a5ca4_28_ActivationLeakyReluKernel_cu_9e10b42f_310526leaky_relu_backward_kernelERNS_18TensorIteratorBaseERKN3c106ScalarEENKUlvE_clEvENKUlvE_clEvEUlddE_St5arrayIPcLm3EELi4E23TrivialOffsetCalculatorILi2EjESF_ILi1EjENS0_6memory15LoadWithoutCastENSI_16StoreWithoutCastEEEviT_T0_T2_T3_T4_T5_
        .type           _ZN2at6native27unrolled_elementwise_kernelIZZZNS0_66_GLOBAL__N__d53a5ca4_28_ActivationLeakyReluKernel_cu_9e10b42f_310526leaky_relu_backward_kernelERNS_18TensorIteratorBaseERKN3c106ScalarEENKUlvE_clEvENKUlvE_clEvEUlddE_St5arrayIPcLm3EELi4E23TrivialOffsetCalculatorILi2EjESF_ILi1EjENS0_6memory15LoadWithoutCastENSI_16StoreWithoutCastEEEviT_T0_T2_T3_T4_T5_,@function
        .size           _ZN2at6native27unrolled_elementwise_kernelIZZZNS0_66_GLOBAL__N__d53a5ca4_28_ActivationLeakyReluKernel_cu_9e10b42f_310526leaky_relu_backward_kernelERNS_18TensorIteratorBaseERKN3c106ScalarEENKUlvE_clEvENKUlvE_clEvEUlddE_St5arrayIPcLm3EELi4E23TrivialOffsetCalculatorILi2EjESF_ILi1EjENS0_6memory15LoadWithoutCastENSI_16StoreWithoutCastEEEviT_T0_T2_T3_T4_T5_,(.L_x_5462 - _ZN2at6native27unrolled_elementwise_kernelIZZZNS0_66_GLOBAL__N__d53a5ca4_28_ActivationLeakyReluKernel_cu_9e10b42f_310526leaky_relu_backward_kernelERNS_18TensorIteratorBaseERKN3c106ScalarEENKUlvE_clEvENKUlvE_clEvEUlddE_St5arrayIPcLm3EELi4E23TrivialOffsetCalculatorILi2EjESF_ILi1EjENS0_6memory15LoadWithoutCastENSI_16StoreWithoutCastEEEviT_T0_T2_T3_T4_T5_)
        .other          _ZN2at6native27unrolled_elementwise_kernelIZZZNS0_66_GLOBAL__N__d53a5ca4_28_ActivationLeakyReluKernel_cu_9e10b42f_310526leaky_relu_backward_kernelERNS_18TensorIteratorBaseERKN3c106ScalarEENKUlvE_clEvENKUlvE_clEvEUlddE_St5arrayIPcLm3EELi4E23TrivialOffsetCalculatorILi2EjESF_ILi1EjENS0_6memory15LoadWithoutCastENSI_16StoreWithoutCastEEEviT_T0_T2_T3_T4_T5_,@"STO_CUDA_ENTRY STV_DEFAULT"
_ZN2at6native27unrolled_elementwise_kernelIZZZNS0_66_GLOBAL__N__d53a5ca4_28_ActivationLeakyReluKernel_cu_9e10b42f_310526leaky_relu_backward_kernelERNS_18TensorIteratorBaseERKN3c106ScalarEENKUlvE_clEvENKUlvE_clEvEUlddE_St5arrayIPcLm3EELi4E23TrivialOffsetCalculatorILi2EjESF_ILi1EjENS0_6memory15LoadWithoutCastENSI_16StoreWithoutCastEEEviT_T0_T2_T3_T4_T5_:
.text._ZN2at6native27unrolled_elementwise_kernelIZZZNS0_66_GLOBAL__N__d53a5ca4_28_ActivationLeakyReluKernel_cu_9e10b42f_310526leaky_relu_backward_kernelERNS_18TensorIteratorBaseERKN3c106ScalarEENKUlvE_clEvENKUlvE_clEvEUlddE_St5arrayIPcLm3EELi4E23TrivialOffsetCalculatorILi2EjESF_ILi1EjENS0_6memory15LoadWithoutCastENSI_16StoreWithoutCastEEEviT_T0_T2_T3_T4_T5_:
[----:B------:R-:W-:Y:S02]  /*0000*/  IMAD.MOV.U32 R1, RZ, RZ, c[0x0][0x28] ;  /* 0x00000a00ff017624 */ /* 0x000fe400078e00ff */
[----:B------:R-:W0:Y:S01]  /*0010*/  S2R R0, SR_CTAID.X ;  /* 0x0000000000007919 */ /* 0x000e220000002500 */
[----:B------:R-:W-:Y:S01]  /*0020*/  IMAD.MOV.U32 R3, RZ, RZ, -0x200 ;  /* 0xfffffe00ff037424 */ /* 0x000fe200078e00ff */
[----:B------:R-:W-:Y:S01]  /*0030*/  CS2R R6, SRZ ;  /* 0x0000000000067805 */ /* 0x000fe2000001ff00 */
        /* <DEDUP_REMOVED lines=9> */
[----:B------:R-:W-:-:S04]  /*00d0*/  @!P2 IMAD.WIDE.U32 R20, R8, R9, c[0x0][0x188] ;  /* 0x000062000814a625 */ /* 0x000fc800078e0009 */
[----:B------:R-:W-:Y:S01]  /*00e0*/  @!P2 IMAD.WIDE.U32 R8, R8, R9, c[0x0][0x180] ;  /* 0x000060000808a625 */ /* 0x000fe200078e0009 */
[----:B------:R-:W2:Y:S05]  /*00f0*/  @!P2 LDG.E.64 R6, [R20.64] ;  /* 0x000000041406a981 */ /* 0x000eaa000c1e1b00 */
[----:B------:R-:W3:Y:S02]  /*0100*/  @!P2 LDG.E.64 R8, [R8.64] ;  /* 0x000000040808a981 */ /* 0x000ee4000c1e1b00 */
[----:B------:R-:W-:Y:S01]  /*0110*/  @!P5 LEA R24, R0, R15, 0x9 ;  /* 0x0000000f0018d211 */ /* 0x000fe200078e48ff */
[----:B------:R-:W-:Y:S01]  /*0120*/  @!P5 IMAD.MOV.U32 R25, RZ, RZ, 0x8 ;  /* 0x00000008ff19d424 */ /* 0x000fe200078e00ff */
[----:B------:R-:W-:-:S03]  /*0130*/  @!P5 IADD3 R15, R15, 0x80, RZ ;  /* 0x000000800f0fd810 */ /* 0x000fc60007ffe0ff */
[----:B------:R-:W-:Y:S01]  /*0140*/  @!P5 IMAD.WIDE.U32 R10, R24, R25, c[0x0][0x180] ;  /* 0x00006000180ad625 */ /* 0x000fe200078e0019 */
[----:B------:R-:W-:-:S05]  /*0150*/  ISETP.GE.AND P6, PT, R15, R12, PT ;  /* 0x0000000c0f00720c */ /* 0x000fca0003fc6270 */
[----:B------:R-:W4:Y:S08]  /*0160*/  @!P5 LDG.E.64 R10, [R10.64] ;  /* 0x000000040a0ad981 */ /* 0x000f30000c1e1b00 */
[----:B------:R-:W-:Y:S01]  /*0170*/  @!P6 MOV R17, 0x8 ;  /* 0x000000080011e802 */ /* 0x000fe20000000f00 */
[----:B------:R-:W-:-:S04]  /*0180*/  @!P6 IMAD R14, R0, 0x200, R15 ;  /* 0x00000200000ee824 */ /* 0x000fc800078e020f */
[----:B------:R-:W-:Y:S01]  /*0190*/  @!P6 IMAD.WIDE.U32 R18, R14, R17, c[0x0][0x180] ;  /* 0x000060000e12e625 */ /* 0x000fe200078e0011 */
[----:B------:R-:W-:Y:S01]  /*01a0*/  CS2R R2, SRZ ;  /* 0x0000000000027805 */ /* 0x000fe2000001ff00 */
[----:B------:R-:W-:Y:S02]  /*01b0*/  CS2R R4, SRZ ;  /* 0x0000000000047805 */ /* 0x000fe4000001ff00 */
[----:B------:R-:W-:Y:S02]  /*01c0*/  @!P5 IMAD.WIDE.U32 R24, R24, R25, c[0x0][0x188] ;  /* 0x000062001818d625 */ /* 0x000fe400078e0019 */
[----:B------:R-:W4:Y:S02]  /*01d0*/  @!P6 LDG.E.64 R18, [R18.64] ;  /* 0x000000041212e981 */ /* 0x000f24000c1e1b00 */
[----:B------:R-:W-:Y:S02]  /*01e0*/  @!P6 IMAD.WIDE.U32 R26, R14, R17, c[0x0][0x188] ;  /* 0x000062000e1ae625 */ /* 0x000fe400078e0011 */
[----:B------:R-:W4:Y:S04]  /*01f0*/  @!P5 LDG.E.64 R2, [R24.64] ;  /* 0x000000041802d981 */ /* 0x000f28000c1e1b00 */
[----:B------:R-:W4:Y:S01]  /*0200*/  @!P6 LDG.E.64 R4, [R26.64] ;  /* 0x000000041a04e981 */ /* 0x000f22000c1e1b00 */
[----:B------:R-:W-:-:S02]  /*0210*/  @!P6 IADD3 R15, R15, 0x80, RZ ;  /* 0x000000800f0fe810 */ /* 0x000fc40007ffe0ff */
[----:B------:R-:W-:Y:S02]  /*0220*/  PLOP3.LUT P4, PT, PT, PT, PT, 0x8, 0x0 ;  /* 0x000000000000781c */ /* 0x000fe40003f8e170 */
[----:B------:R-:W-:Y:S02]  /*0230*/  ISETP.GE.AND P0, PT, R15, R12, PT ;  /* 0x0000000c0f00720c */ /* 0x000fe40003f06270 */
[----:B------:R-:W-:-:S11]  /*0240*/  PLOP3.LUT P1, PT, PT, PT, PT, 0x8, 0x0 ;  /* 0x000000000000781c */ /* 0x000fd60003f2e170 */
[----:B------:R-:W-:Y:S02]  /*0250*/  @!P0 IMAD R22, R0, 0x200, R15 ;  /* 0x0000020000168824 */ /* 0x000fe400078e020f */
[----:B------:R-:W-:Y:S01]  /*0260*/  @!P0 IMAD.MOV.U32 R23, RZ, RZ, 0x8 ;  /* 0x00000008ff178424 */ /* 0x000fe200078e00ff */
[----:B------:R-:W-:-:S03]  /*0270*/  CS2R R14, SRZ ;  /* 0x00000000000e7805 */ /* 0x000fc6000001ff00 */
[----:B------:R-:W-:-:S04]  /*0280*/  @!P0 IMAD.WIDE.U32 R16, R22, R23, c[0x0][0x180] ;  /* 0x0000600016108625 */ /* 0x000fc800078e0017 */
[----:B------:R-:W-:Y:S01]  /*0290*/  @!P0 IMAD.WIDE.U32 R22, R22, R23, c[0x0][0x188] ;  /* 0x0000620016168625 */ /* 0x000fe200078e0017 */
[----:B------:R-:W-:Y:S01]  /*02a0*/  PLOP3.LUT P3, PT, PT, PT, PT, 0x8, 0x0 ;  /* 0x000000000000781c */ /* 0x000fe20003f6e170 */
[----:B------:R-:W5:Y:S04]  /*02b0*/  @!P0 LDG.E.64 R16, [R16.64] ;  /* 0x0000000410108981 */ /* 0x000f68000c1e1b00 */
[----:B------:R0:W5:Y:S01]  /*02c0*/  @!P0 LDG.E.64 R14, [R22.64] ;  /* 0x00000004160e8981 */ /* 0x000162000c1e1b00 */
[----:B------:R-:W-:Y:S01]  /*02d0*/  BSSY B0, `(.L_x_3189) ;  /* 0x0000021000007945 */ /* 0x000fe20003800000 */
[----:B--2---:R-:W-:-:S04]  /*02e0*/  DMUL R20, R6, c[0x0][0x168] ;  /* 0x00005a0006147a28 */ /* 0x004fc80000000000 */
[----:B---3--:R1:W2:Y:S02]  /*02f0*/  @!P2 DSETP.GT.AND P4, PT, R8, RZ, PT ;  /* 0x000000ff0800a22a */ /* 0x0082a40003f84000 */
[----:B-1----:R-:W-:Y:S02]  /*0300*/  IADD3 R8, R13, 0x80, RZ ;  /* 0x000000800d087810 */ /* 0x002fe40007ffe0ff */
[----:B----4-:R1:W-:Y:S02]  /*0310*/  @!P5 DSETP.GT.AND P1, PT, R10, RZ, PT ;  /* 0x000000ff0a00d22a */ /* 0x0103e40003f24000 */
[--C-:B-1----:R-:W-:Y:S02]  /*0320*/  IMAD.MOV.U32 R11, RZ, RZ, R13.reuse ;  /* 0x000000ffff0b7224 */ /* 0x102fe400078e000d */
[----:B------:R-:W-:Y:S02]  /*0330*/  @!P2 IMAD R10, R0, 0x200, R13 ;  /* 0x00000200000aa824 */ /* 0x000fe400078e020d */
[----:B------:R-:W-:-:S04]  /*0340*/  @!P2 IMAD.MOV.U32 R13, RZ, RZ, 0x8 ;  /* 0x00000008ff0da424 */ /* 0x000fc800078e00ff */
[----:B--2---:R-:W-:Y:S02]  /*0350*/  FSEL R6, R6, R20, P4 ;  /* 0x0000001406067208 */ /* 0x004fe40002000000 */
[----:B------:R-:W-:Y:S01]  /*0360*/  FSEL R7, R7, R21, P4 ;  /* 0x0000001507077208 */ /* 0x000fe20002000000 */
[----:B------:R-:W-:Y:S01]  /*0370*/  @!P2 IMAD.WIDE.U32 R20, R10, R13, c[0x0][0x178] ;  /* 0x00005e000a14a625 */ /* 0x000fe200078e000d */
[----:B------:R-:W-:-:S04]  /*0380*/  @!P2 MOV R11, R8 ;  /* 0x00000008000ba202 */ /* 0x000fc80000000f00 */
[----:B------:R0:W-:Y:S01]  /*0390*/  @!P2 STG.E.64 [R20.64], R6 ;  /* 0x000000061400a986 */ /* 0x0001e2000c101b04 */
[----:B------:R-:W-:Y:S01]  /*03a0*/  ISETP.GE.AND P5, PT, R11, R12, PT ;  /* 0x0000000c0b00720c */ /* 0x000fe20003fa6270 */
[----:B------:R-:W-:-:S04]  /*03b0*/  @!P6 DSETP.GT.AND P3, PT, R18, RZ, PT ;  /* 0x000000ff1200e22a */ /* 0x000fc80003f64000 */
[----:B------:R-:W1:-:S04]  /*03c0*/  DMUL R18, R2, c[0x0][0x168] ;  /* 0x00005a0002127a28 */ /* 0x000e480000000000 */
[----:B------:R-:W2:Y:S01]  /*03d0*/  DMUL R8, R4, c[0x0][0x168] ;  /* 0x00005a0004087a28 */ /* 0x000ea20000000000 */
[----:B------:R-:W-:-:S05]  /*03e0*/  PLOP3.LUT P4, PT, PT, PT, PT, 0x8, 0x0 ;  /* 0x000000000000781c */ /* 0x000fca0003f8e170 */
[----:B-1----:R-:W-:Y:S02]  /*03f0*/  FSEL R2, R2, R18, P1 ;  /* 0x0000001202027208 */ /* 0x002fe40000800000 */
[----:B------:R-:W-:Y:S02]  /*0400*/  FSEL R3, R3, R19, P1 ;  /* 0x0000001303037208 */ /* 0x000fe40000800000 */
[----:B--2---:R-:W-:Y:S02]  /*0410*/  FSEL R8, R4, R8, P3 ;  /* 0x0000000804087208 */ /* 0x004fe40001800000 */
[----:B------:R-:W-:Y:S01]  /*0420*/  FSEL R9, R5, R9, P3 ;  /* 0x0000000905097208 */ /* 0x000fe20001800000 */
[----:B------:R-:W-:Y:S05]  /*0430*/  @P5 BRA `(.L_x_3190) ;  /* 0x000000a000005947 */ /* 0x000fea0003800000 */
[----:B0-----:R-:W-:Y:S01]  /*0440*/  LEA R4, R0, R11, 0x9 ;  /* 0x0000000b00047211 */ /* 0x001fe200078e48ff */
[----:B------:R-:W-:Y:S01]  /*0450*/  IMAD.MOV.U32 R7, RZ, RZ, 0x8 ;  /* 0x00000008ff077424 */ /* 0x000fe200078e00ff */
[----:B------:R-:W-:-:S03]  /*0460*/  IADD3 R11, R11, 0x80, RZ ;  /* 0x000000800b0b7810 */ /* 0x000fc60007ffe0ff */
[----:B------:R-:W-:Y:S01]  /*0470*/  IMAD.WIDE.U32 R4, R4, R7, c[0x0][0x178] ;  /* 0x00005e0004047625 */ /* 0x000fe200078e0007 */
[----:B------:R-:W-:-:S04]  /*0480*/  ISETP.GE.AND P1, PT, R11, R12, PT ;  /* 0x0000000c0b00720c */ /* 0x000fc80003f26270 */
[----:B------:R0:W-:Y:S09]  /*0490*/  STG.E.64 [R4.64], R2 ;  /* 0x0000000204007986 */ /* 0x0001f2000c101b04 */
[----:B------:R-:W-:Y:S01]  /*04a0*/  @!P1 IMAD R6, R0, 0x200, R11 ;  /* 0x0000020000069824 */ /* 0x000fe200078e020b */
[----:B------:R-:W-:-:S03]  /*04b0*/  @!P1 IADD3 R11, R11, 0x80, RZ ;  /* 0x000000800b0b9810 */ /* 0x000fc60007ffe0ff */
[----:B------:R-:W-:-:S05]  /*04c0*/  @!P1 IMAD.WIDE.U32 R6, R6, R7, c[0x0][0x178] ;  /* 0x00005e0006069625 */ /* 0x000fca00078e0007 */
[----:B------:R0:W-:Y:S02]  /*04d0*/  @!P1 STG.E.64 [R6.64], R8 ;  /* 0x0000000806009986 */ /* 0x0001e4000c101b04 */
.L_x_3190:
[----:B0-----:R-:W-:Y:S05]  /*04e0*/  BSYNC B0 ;  /* 0x0000000000007941 */ /* 0x001fea0003800000 */
.L_x_3189:
[----:B------:R-:W-:Y:S01]  /*04f0*/  ISETP.GE.AND P1, PT, R11, R12, PT ;  /* 0x0000000c0b00720c */ /* 0x000fe20003f26270 */
[----:B-----5:R0:W1:-:S04]  /*0500*/  @!P0 DSETP.GT.AND P4, PT, R16, RZ, PT ;  /* 0x000000ff1000822a */ /* 0x0200480003f84000 */
[----:B------:R0:W2:-:S08]  /*0510*/  DMUL R2, R14, c[0x0][0x168] ;  /* 0x00005a000e027a28 */ /* 0x0000900000000000 */
[----:B------:R-:W-:Y:S05]  /*0520*/  @P1 EXIT ;  /* 0x000000000000194d */ /* 0x000fea0003800000 */
[----:B012---:R-:W-:Y:S01]  /*0530*/  LEA R0, R0, R11, 0x9 ;  /* 0x0000000b00007211 */ /* 0x007fe200078e48ff */
[----:B------:R-:W-:Y:S01]  /*0540*/  IMAD.MOV.U32 R7, RZ, RZ, 0x8 ;  /* 0x00000008ff077424 */ /* 0x000fe200078e00ff */
[----:B------:R-:W-:Y:S02]  /*0550*/  FSEL R4, R14, R2, P4 ;  /* 0x000000020e047208 */ /* 0x000fe40002000000 */
[----:B------:R-:W-:Y:S01]  /*0560*/  FSEL R5, R15, R3, P4 ;  /* 0x000000030f057208 */ /* 0x000fe20002000000 */
[----:B------:R-:W-:-:S05]  /*0570*/  IMAD.WIDE.U32 R2, R0, R7, c[0x0][0x178] ;  /* 0x00005e0000027625 */ /* 0x000fca00078e0007 */
[----:B------:R-:W-:Y:S01]  /*0580*/  STG.E.64 [R2.64], R4 ;  /* 0x0000000402007986 */ /* 0x000fe2000c101b04 */
[----:B------:R-:W-:Y:S05]  /*0590*/  EXIT ;  /* 0x000000000000794d */ /* 0x000fea0003800000 */
.L_x_3191:
        /* <DEDUP_REMOVED lines=14> */
.L_x_5462:


//--------------------- .text._ZN2at6native29vectorized_elementwise_kernelILi2EZZZNS0_66_GLOBAL__N__d53a5ca4_28_ActivationLeakyReluKernel_cu_9e10b42f_310526leaky_relu_backward_kernelERNS_18TensorIteratorBaseERKN3c106ScalarEENKUlvE_clEvENKUlvE_clEvEUlddE_St5arrayIPcLm3EEEEviT0_T1_ --------------------------
	.section	.text._ZN2at6native29vectorized_elementwise_kernelILi2EZZZNS0_66_GLOBAL__N__d53a5ca4_28_ActivationLeakyReluKernel_cu_9e10b42f_310526leaky_relu_backward_kernelERNS_18TensorIteratorBaseERKN3c106ScalarEENKUlvE_clEvENKUlvE_clEvEUlddE_St5arrayIPcLm3EEEEviT0_T1_,"ax",@progbits
	.sectioninfo	@"SHI_REGISTERS=32"
	.align	128
        .global         _ZN2at6native29vectorized_elementwise_kernelILi2EZZZNS0_66_GLOBAL__N__d53a5ca4_28_ActivationLeakyReluKernel_cu_9e10b42f_310526leaky_relu_backward_kernelERNS_18TensorIteratorBaseERKN3c106ScalarEENKUlvE_clEvENKUlvE_clEvEUlddE_St5arrayIPcLm3EEEEviT0_T1_
        .type           _ZN2at6native29vectorized_elementwise_kernelILi2EZZZNS0_66_GLOBAL__N__d53a5ca4_28_ActivationLeakyReluKernel_cu_9e10b42f_310526leaky_relu_backward_kernelERNS_18TensorIteratorBaseERKN3c106ScalarEENKUlvE_clEvENKUlvE_clEvEUlddE_St5arrayIPcLm3EEEEviT0_T1_,@function
        .size           _ZN2at6native29vectorized_elementwise_kernelILi2EZZZNS0_66_GLOBAL__N__d53a5ca4_28_ActivationLeakyReluKernel_cu_9e10b42f_310526leaky_relu_backward_kernelERNS_18TensorIteratorBaseERKN3c106ScalarEENKUlvE_clEvENKUlvE_clEvEUlddE_St5arrayIPcLm3EEEEviT0_T1_,(.L_x_5463 - _ZN2at6native29vectorized_elementwise_kernelILi2EZZZNS0_66_GLOBAL__N__d53a5ca4_28_ActivationLeakyReluKernel_cu_9e10b42f_310526leaky_relu_backward_kernelERNS_18TensorIteratorBaseERKN3c106ScalarEENKUlvE_clEvENKUlvE_clEvEUlddE_St5arrayIPcLm3EEEEviT0_T1_)
        .other          _ZN2at6native29vectorized_elementwise_kernelILi2EZZZNS0_66_GLOBAL__N__d53a5ca4_28_ActivationLeakyReluKernel_cu_9e10b42f_310526leaky_relu_backward_kernelERNS_18TensorIteratorBaseERKN3c106ScalarEENKUlvE_clEvENKUlvE_clEvEUlddE_St5arrayIPcLm3EEEEviT0_T1_,@"STO_CUDA_ENTRY STV_DEFAULT"
_ZN2at6native29vectorized_elementwise_kernelILi2EZZZNS0_66_GLOBAL__N__d53a5ca4_28_ActivationLeakyReluKernel_cu_9e10b42f_310526leaky_relu_backward_kernelERNS_18TensorIteratorBaseERKN3c106ScalarEENKUlvE_clEvENKUlvE_clEvEUlddE_St5arrayIPcLm3EEEEviT0_T1_:
.text._ZN2at6native29vectorized_elementwise_kernelILi2EZZZNS0_66_GLOBAL__N__d53a5ca4_28_ActivationLeakyReluKernel_cu_9e10b42f_310526leaky_relu_backward_kernelERNS_18TensorIteratorBaseERKN3c106ScalarEENKUlvE_clEvENKUlvE_clEvEUlddE_St5arrayIPcLm3EEEEviT0_T1_:
        /* <DEDUP_REMOVED lines=11> */
[----:B------:R-:W2:Y:S04]  /*00b0*/  LDG.E.128 R20, [R24.64+0x800] ;  /* 0x0008000418147981 */ /* 0x000ea8000c1e1d00 */
[----:B------:R-:W3:Y:S01]  /*00c0*/  LDG.E.128 R16, [R24.64] ;  /* 0x0000000418107981 */ /* 0x000ee2000c1e1d00 */
[----:B------:R-:W-:-:S03]  /*00d0*/  IMAD.WIDE R28, R3, R0, c[0x0][0x188] ;  /* 0x00006200031c7625 */ /* 0x000fc600078e0200 */
[----:B------:R0:W4:Y:S03]  /*00e0*/  LDG.E.128 R4, [R24.64+0x1000] ;  /* 0x0010000418047981 */ /* 0x000126000c1e1d00 */
[----:B------:R-:W-:-:S05]  /*00f0*/  IMAD.WIDE.U32 R28, R2, 0x10, R28 ;  /* 0x00000010021c7825 */ /* 0x000fca00078e001c */
[----:B------:R-:W5:Y:S04]  /*0100*/  LDG.E.128 R8, [R28.64] ;  /* 0x000000041c087981 */ /* 0x000f68000c1e1d00 */
[----:B------:R-:W4:Y:S01]  /*0110*/  LDG.E.128 R12, [R28.64+0x800] ;  /* 0x000800041c0c7981 */ /* 0x000f22000c1e1d00 */
[----:B--2---:R-:W-:-:S04]  /*0120*/  DSETP.GT.AND P5, PT, R20, RZ, PT ;  /* 0x000000ff1400722a */ /* 0x004fc80003fa4000 */
[----:B------:R1:W-:Y:S02]  /*0130*/  DSETP.GT.AND P2, PT, R22, RZ, PT ;  /* 0x000000ff1600722a */ /* 0x0003e40003f44000 */
[----:B-1----:R-:W2:Y:S02]  /*0140*/  LDG.E.128 R20, [R28.64+0x1000] ;  /* 0x001000041c147981 */ /* 0x002ea4000c1e1d00 */
[----:B---3--:R-:W-:-:S04]  /*0150*/  DSETP.GT.AND P3, PT, R16, RZ, PT ;  /* 0x000000ff1000722a */ /* 0x008fc80003f64000 */
[----:B------:R1:W-:Y:S02]  /*0160*/  DSETP.GT.AND P4, PT, R18, RZ, PT ;  /* 0x000000ff1200722a */ /* 0x0003e40003f84000 */
[----:B-1----:R0:W3:Y:S04]  /*0170*/  LDG.E.128 R16, [R24.64+0x1800] ;  /* 0x0018000418107981 */ /* 0x0020e8000c1e1d00 */
[----:B0-----:R-:W3:Y:S01]  /*0180*/  LDG.E.128 R24, [R28.64+0x1800] ;  /* 0x001800041c187981 */ /* 0x001ee2000c1e1d00 */
[----:B----4-:R-:W-:-:S04]  /*0190*/  DSETP.GT.AND P1, PT, R4, RZ, PT ;  /* 0x000000ff0400722a */ /* 0x010fc80003f24000 */
[----:B-----5:R-:W0:-:S04]  /*01a0*/  DMUL R4, R8, c[0x0][0x168] ;  /* 0x00005a0008047a28 */ /* 0x020e080000000000 */
[----:B------:R-:W-:-:S04]  /*01b0*/  DSETP.GT.AND P0, PT, R6, RZ, PT ;  /* 0x000000ff0600722a */ /* 0x000fc80003f04000 */
[----:B------:R-:W1:Y:S02]  /*01c0*/  DMUL R6, R10, c[0x0][0x168] ;  /* 0x00005a000a067a28 */ /* 0x000e640000000000 */
[----:B0-----:R-:W-:Y:S02]  /*01d0*/  FSEL R4, R8, R4, P3 ;  /* 0x0000000408047208 */ /* 0x001fe40001800000 */
[----:B------:R-:W-:Y:S01]  /*01e0*/  FSEL R5, R9, R5, P3 ;  /* 0x0000000509057208 */ /* 0x000fe20001800000 */
[----:B------:R-:W0:-:S05]  /*01f0*/  DMUL R8, R12, c[0x0][0x168] ;  /* 0x00005a000c087a28 */ /* 0x000e0a0000000000 */
[----:B-1----:R-:W-:Y:S02]  /*0200*/  FSEL R6, R10, R6, P4 ;  /* 0x000000060a067208 */ /* 0x002fe40002000000 */
[----:B------:R-:W-:Y:S01]  /*0210*/  FSEL R7, R11, R7, P4 ;  /* 0x000000070b077208 */ /* 0x000fe20002000000 */
[----:B------:R-:W1:Y:S02]  /*0220*/  DMUL R10, R14, c[0x0][0x168] ;  /* 0x00005a000e0a7a28 */ /* 0x000e640000000000 */
[----:B0-----:R-:W-:Y:S02]  /*0230*/  FSEL R8, R12, R8, P5 ;  /* 0x000000080c087208 */ /* 0x001fe40002800000 */
[----:B------:R-:W-:-:S06]  /*0240*/  FSEL R9, R13, R9, P5 ;  /* 0x000000090d097208 */ /* 0x000fcc0002800000 */
[----:B-1----:R-:W-:Y:S02]  /*0250*/  FSEL R10, R14, R10, P2 ;  /* 0x0000000a0e0a7208 */ /* 0x002fe40001000000 */
[----:B------:R-:W-:Y:S01]  /*0260*/  FSEL R11, R15, R11, P2 ;  /* 0x0000000b0f0b7208 */ /* 0x000fe20001000000 */
[----:B--2---:R-:W0:-:S04]  /*0270*/  DMUL R12, R20, c[0x0][0x168] ;  /* 0x00005a00140c7a28 */ /* 0x004e080000000000 */
[----:B---3--:R-:W-:-:S04]  /*0280*/  DSETP.GT.AND P3, PT, R16, RZ, PT ;  /* 0x000000ff1000722a */ /* 0x008fc80003f64000 */
[----:B------:R-:W1:Y:S02]  /*0290*/  DMUL R16, R22, c[0x0][0x168] ;  /* 0x00005a0016107a28 */ /* 0x000e640000000000 */
[----:B0-----:R-:W-:Y:S02]  /*02a0*/  FSEL R12, R20, R12, P1 ;  /* 0x0000000c140c7208 */ /* 0x001fe40000800000 */
[----:B------:R-:W-:Y:S01]  /*02b0*/  DSETP.GT.AND P4, PT, R18, RZ, PT ;  /* 0x000000ff1200722a */ /* 0x000fe20003f84000 */
[----:B------:R-:W-:-:S03]  /*02c0*/  FSEL R13, R21, R13, P1 ;  /* 0x0000000d150d7208 */ /* 0x000fc60000800000 */
[----:B------:R-:W0:Y:S01]  /*02d0*/  DMUL R18, R26, c[0x0][0x168] ;  /* 0x00005a001a127a28 */ /* 0x000e220000000000 */
[----:B------:R-:W-:-:S03]  /*02e0*/  IMAD.WIDE.U32 R20, R3, R0, c[0x0][0x178] ;  /* 0x00005e0003147625 */ /* 0x000fc600078e0000 */
[----:B------:R-:W2:Y:S01]  /*02f0*/  DMUL R14, R24, c[0x0][0x168] ;  /* 0x00005a00180e7a28 */ /* 0x000ea20000000000 */
[----:B-1----:R-:W-:Y:S02]  /*0300*/  FSEL R0, R22, R16, P0 ;  /* 0x0000001016007208 */ /* 0x002fe40000000000 */
[----:B------:R-:W-:Y:S01]  /*0310*/  FSEL R23, R23, R17, P0 ;  /* 0x0000001117177208 */ /* 0x000fe20000000000 */
[----:B------:R-:W-:Y:S02]  /*0320*/  IMAD.WIDE R16, R2, 0x10, R20 ;  /* 0x0000001002107825 */ /* 0x000fe400078e0214 */
[----:B0-----:R-:W-:Y:S02]  /*0330*/  FSEL R2, R26, R18, P4 ;  /* 0x000000121a027208 */ /* 0x001fe40002000000 */
[----:B------:R-:W-:Y:S02]  /*0340*/  FSEL R3, R27, R19, P4 ;  /* 0x000000131b037208 */ /* 0x000fe40002000000 */
[----:B--2---:R-:W-:-:S02]  /*0350*/  FSEL R15, R25, R15, P3 ;  /* 0x0000000f190f7208 */ /* 0x004fc40001800000 */
[----:B------:R-:W-:Y:S01]  /*0360*/  FSEL R14, R24, R14, P3 ;  /* 0x0000000e180e7208 */ /* 0x000fe20001800000 */
[----:B------:R0:W-:Y:S01]  /*0370*/  STG.E.128 [R16.64], R4 ;  /* 0x0000000410007986 */ /* 0x0001e2000c101d04 */
[----:B------:R-:W-:Y:S02]  /*0380*/  IMAD.MOV.U32 R20, RZ, RZ, R12 ;  /* 0x000000ffff147224 */ /* 0x000fe400078e000c */
[----:B------:R-:W-:Y:S02]  /*0390*/  IMAD.MOV.U32 R21, RZ, RZ, R13 ;  /* 0x000000ffff157224 */ /* 0x000fe400078e000d */
[----:B------:R-:W-:Y:S01]  /*03a0*/  IMAD.MOV.U32 R22, RZ, RZ, R0 ;  /* 0x000000ffff167224 */ /* 0x000fe200078e0000 */
[----:B------:R-:W-:Y:S04]  /*03b0*/  STG.E.128 [R16.64+0x800], R8 ;  /* 0x0008000810007986 */ /* 0x000fe8000c101d04 */
[----:B------:R-:W-:Y:S01]  /*03c0*/  STG.E.128 [R16.64+0x1000], R20 ;  /* 0x0010001410007986 */ /* 0x000fe2000c101d04 */
[----:B0-----:R-:W-:Y:S01]  /*03d0*/  IMAD.MOV.U32 R6, RZ, RZ, R2 ;  /* 0x000000ffff067224 */ /* 0x001fe200078e0002 */
[----:B------:R-:W-:Y:S01]  /*03e0*/  MOV R4, R14 ;  /* 0x0000000e00047202 */ /* 0x000fe20000000f00 */
[----:B------:R-:W-:-:S02]  /*03f0*/  IMAD.MOV.U32 R7, RZ, RZ, R3 ;  /* 0x000000ffff077224 */ /* 0x000fc400078e0003 */
[----:B------:R-:W-:-:S05]  /*0400*/  IMAD.MOV.U32 R5, RZ, RZ, R15 ;  /* 0x000000ffff057224 */ /* 0x000fca00078e000f */
[----:B------:R-:W-:Y:S01]  /*0410*/  STG.E.128 [R16.64+0x1800], R4 ;  /* 0x0018000410007986 */ /* 0x000fe2000c101d04 */
[----:B------:R-:W-:Y:S05]  /*0420*/  EXIT ;  /* 0x000000000000794d */ /* 0x000fea0003800000 */
.L_x_3192:
[----:B------:R-:W0:Y:S01]  /*0430*/  S2R R2, SR_TID.X ;  /* 0x0000000000027919 */ /* 0x000e220000002100 */
[----:B------:R-:W-:Y:S01]  /*0440*/  CS2R R10, SRZ ;  /* 0x00000000000a7805 */ /* 0x000fe2000001ff00 */
[----:B------:R-:W-:Y:S01]  /*0450*/  CS2R R16, SRZ ;  /* 0x0000000000107805 */ /* 0x000fe2000001ff00 */
[----:B0-----:R-:W-:Y:S01]  /*0460*/  ISETP.GE.AND P1, PT, R2, R5, PT ;  /* 0x000000050200720c */ /* 0x001fe20003f26270 */
[----:B------:R-:W-:-:S12]  /*0470*/  IMAD.MOV.U32 R0, RZ, RZ, R2 ;  /* 0x000000ffff007224 */ /* 0x000fd800078e0002 */
[----:B------:R-:W-:Y:S01]  /*0480*/  @!P1 IMAD.IADD R14, R3, 0x1, R0 ;  /* 0x00000001030e9824 */ /* 0x000fe200078e0200 */
[----:B------:R-:W-:Y:S01]  /*0490*/  @!P1 IADD3 R0, R0, 0x80, RZ ;  /* 0x0000008000009810 */ /* 0x000fe20007ffe0ff */
[----:B------:R-:W-:-:S03]  /*04a0*/  @!P1 IMAD.MOV.U32 R15, RZ, RZ, 0x8 ;  /* 0x00000008ff0f9424 */ /* 0x000fc600078e00ff */
[----:B------:R-:W-:Y:S01]  /*04b0*/  ISETP.GE.AND P2, PT, R0, R5, PT ;  /* 0x000000050000720c */ /* 0x000fe20003f46270 */
[----:B------:R-:W-:-:S12]  /*04c0*/  @!P1 IMAD.WIDE.U32 R12, R14, R15, c[0x0][0x180] ;  /* 0x000060000e0c9625 */ /* 0x000fd800078e000f */
[----:B------:R-:W-:Y:S01]  /*04d0*/  @!P2 IMAD.IADD R6, R3, 0x1, R0 ;  /* 0x000000010306a824 */ /* 0x000fe200078e0200 */
[----:B------:R-:W-:Y:S01]  /*04e0*/  @!P2 IADD3 R0, R0, 0x80, RZ ;  /* 0x000000800000a810 */ /* 0x000fe20007ffe0ff */
[----:B------:R-:W-:Y:S01]  /*04f0*/  @!P1 IMAD.WIDE.U32 R14, R14, R15, c[0x0][0x188] ;  /* 0x000062000e0e9625 */ /* 0x000fe200078e000f */
[----:B------:R0:W2:Y:S02]  /*0500*/  @!P1 LDG.E.64 R10, [R12.64] ;  /* 0x000000040c0a9981 */ /* 0x0000a4000c1e1b00 */
[----:B------:R-:W-:Y:S02]  /*0510*/  ISETP.GE.AND P4, PT, R0, R5, PT ;  /* 0x000000050000720c */ /* 0x000fe40003f86270 */
[----:B------:R1:W3:Y:S01]  /*0520*/  @!P1 LDG.E.64 R16, [R14.64] ;  /* 0x000000040e109981 */ /* 0x0002e2000c1e1b00 */
[----:B------:R-:W-:Y:S01]  /*0530*/  @!P2 IMAD.MOV.U32 R19, RZ, RZ, 0x8 ;  /* 0x00000008ff13a424 */ /* 0x000fe200078e00ff */
[----:B------:R-:W-:-:S03]  /*0540*/  CS2R R8, SRZ ;  /* 0x0000000000087805 */ /* 0x000fc6000001ff00 */
[----:B------:R-:W-:-:S06]  /*0550*/  @!P2 IMAD.WIDE.U32 R22, R6, R19, c[0x0][0x180] ;  /* 0x000060000616a625 */ /* 0x000fcc00078e0013 */
[----:B------:R-:W-:Y:S01]  /*0560*/  @!P4 IMAD.IADD R28, R3, 0x1, R0 ;  /* 0x00000001031cc824 */ /* 0x000fe200078e0200 */
[----:B------:R-:W-:Y:S01]  /*0570*/  @!P4 IADD3 R0, R0, 0x80, RZ ;  /* 0x000000800000c810 */ /* 0x000fe20007ffe0ff */
[----:B------:R-:W-:Y:S01]  /*0580*/  @!P4 IMAD.MOV.U32 R29, RZ, RZ, 0x8 ;  /* 0x00000008ff1dc424 */ /* 0x000fe200078e00ff */
[----:B------:R4:W5:Y:S02]  /*0590*/  @!P2 LDG.E.64 R8, [R22.64] ;  /* 0x000000041608a981 */ /* 0x000964000c1e1b00 */
[----:B------:R-:W-:-:S13]  /*05a0*/  ISETP.GE.AND P5, PT, R0, R5, PT ;  /* 0x000000050000720c */ /* 0x000fda0003fa6270 */
[----:B------:R-:W-:Y:S02]  /*05b0*/  @!P5 IADD3 R26, R3, R0, RZ ;  /* 0x00000000031ad210 */ /* 0x000fe40007ffe0ff */
[----:B------:R-:W-:-:S04]  /*05c0*/  @!P5 IADD3 R0, R0, 0x80, RZ ;  /* 0x000000800000d810 */ /* 0x000fc80007ffe0ff */
[----:B------:R-:W-:-:S13]  /*05d0*/  ISETP.GE.AND P3, PT, R0, R5, PT ;  /* 0x000000050000720c */ /* 0x000fda0003f66270 */
[----:B-1----:R-:W-:Y:S02]  /*05e0*/  @!P3 IMAD.IADD R15, R3, 0x1, R0 ;  /* 0x00000001030fb824 */ /* 0x002fe400078e0200 */
[----:B------:R-:W-:-:S04]  /*05f0*/  @!P3 IMAD.MOV.U32 R4, RZ, RZ, 0x8 ;  /* 0x00000008ff04b424 */ /* 0x000fc800078e00ff */
[----:B------:R-:W-:-:S06]  /*0600*/  @!P3 IMAD.WIDE.U32 R24, R15, R4, c[0x0][0x180] ;  /* 0x000060000f18b625 */ /* 0x000fcc00078e0004 */
[----:B------:R-:W5:Y:S01]  /*0610*/  @!P3 LDG.E.64 R24, [R24.64] ;  /* 0x000000041818b981 */ /* 0x000f62000c1e1b00 */
[----:B------:R-:W-:Y:S01]  /*0620*/  @!P2 IMAD.WIDE.U32 R18, R6, R19, c[0x0][0x188] ;  /* 0x000062000612a625 */ /* 0x000fe200078e0013 */
[----:B0-----:R-:W-:Y:S01]  /*0630*/  CS2R R12, SRZ ;  /* 0x00000000000c7805 */ /* 0x001fe2000001ff00 */
[----:B------:R-:W-:Y:S02]  /*0640*/  CS2R R6, SRZ ;  /* 0x0000000000067805 */ /* 0x000fe4000001ff00 */
[----:B----4-:R-:W-:Y:S01]  /*0650*/  @!P4 IMAD.WIDE.U32 R22, R28, R29, c[0x0][0x180] ;  /* 0x000060001c16c625 */ /* 0x010fe200078e001d */
[----:B------:R-:W-:-:S03]  /*0660*/  @!P3 IADD3 R0, R0, 0x80, RZ ;  /* 0x000000800000b810 */ /* 0x000fc60007ffe0ff */
[----:B------:R-:W-:Y:S01]  /*0670*/  @!P4 IMAD.WIDE.U32 R28, R28, R29, c[0x0][0x188] ;  /* 0x000062001c1cc625 */ /* 0x000fe200078e001d */
[----:B------:R0:W4:Y:S04]  /*0680*/  @!P4 LDG.E.64 R6, [R22.64] ;  /* 0x000000041606c981 */ /* 0x000128000c1e1b00 */
[----:B------:R1:W4:Y:S01]  /*0690*/  @!P4 LDG.E.64 R12, [R28.64] ;  /* 0x000000041c0cc981 */ /* 0x000322000c1e1b00 */
[----:B------:R-:W-:Y:S01]  /*06a0*/  ISETP.GE.AND P4, PT, R0, R5, PT ;  /* 0x000000050000720c */ /* 0x000fe20003f86270 */
[----:B------:R-:W-:Y:S01]  /*06b0*/  CS2R R20, SRZ ;  /* 0x0000000000147805 */ /* 0x000fe2000001ff00 */
[----:B------:R-:W-:-:S05]  /*06c0*/  @!P5 IMAD.MOV.U32 R27, RZ, RZ, 0x8 ;  /* 0x00000008ff1bd424 */ /* 0x000fca00078e00ff */
[----:B------:R0:W4:Y:S01]  /*06d0*/  @!P2 LDG.E.64 R20, [R18.64] ;  /* 0x000000041214a981 */ /* 0x000122000c1e1b00 */
[----:B-1----:R-:W-:Y:S02]  /*06e0*/  @!P3 IMAD.WIDE.U32 R28, R15, R4, c[0x0][0x188] ;  /* 0x000062000f1cb625 */ /* 0x002fe400078e0004 */
[----:B------:R-:W-:Y:S02]  /*06f0*/  CS2R R14, SRZ ;  /* 0x00000000000e7805 */ /* 0x000fe4000001ff00 */
[----:B0-----:R-:W-:Y:S01]  /*0700*/  @!P5 IMAD.WIDE.U32 R22, R26, R27, c[0x0][0x180] ;  /* 0x000060001a16d625 */ /* 0x001fe200078e001b */
[----:B------:R-:W-:-:S03]  /*0710*/  CS2R R18, SRZ ;  /* 0x0000000000127805 */ /* 0x000fc6000001ff00 */
[----:B------:R0:W4:Y:S01]  /*0720*/  @!P3 LDG.E.64 R14, [R28.64] ;  /* 0x000000041c0eb981 */ /* 0x000122000c1e1b00 */
[----:B------:R-:W-:-:S03]  /*0730*/  @!P4 IMAD.IADD R4, R3, 0x1, R0 ;  /* 0x000000010304c824 */ /* 0x000fc600078e0200 */
[----:B------:R1:W4:Y:S01]  /*0740*/  @!P5 LDG.E.64 R18, [R22.64] ;  /* 0x000000041612d981 */ /* 0x000322000c1e1b00 */
[----:B0-----:R-:W-:-:S04]  /*0750*/  @!P4 IMAD.MOV.U32 R29, RZ, RZ, 0x8 ;  /* 0x00000008ff1dc424 */ /* 0x001fc800078e00ff */
[----:B-1----:R-:W-:-:S06]  /*0760*/  @!P4 IMAD.WIDE.U32 R22, R4, R29, c[0x0][0x180] ;  /* 0x000060000416c625 */ /* 0x002fcc00078e001d */
[----:B------:R-:W4:Y:S01]  /*0770*/  @!P4 LDG.E.64 R22, [R22.64] ;  /* 0x000000041616c981 */ /* 0x000f22000c1e1b00 */
[----:B------:R-:W-:-:S04]  /*0780*/  @!P4 IADD3 R0, R0, 0x80, RZ ;  /* 0x000000800000c810 */ /* 0x000fc80007ffe0ff */
[----:B------:R-:W-:Y:S01]  /*0790*/  ISETP.GE.AND P6, PT, R0, R5, PT ;  /* 0x000000050000720c */ /* 0x000fe20003fc6270 */
[----:B------:R-:W-:Y:S01]  /*07a0*/  @!P5 IMAD.WIDE.U32 R26, R26, R27, c[0x0][0x188] ;  /* 0x000062001a1ad625 */ /* 0x000fe200078e001b */
[----:B------:R-:W-:-:S03]  /*07b0*/  PLOP3.LUT P2, PT, PT, PT, PT, 0x8, 0x0 ;  /* 0x000000000000781c */ /* 0x000fc60003f4e170 */
[----:B------:R-:W-:-:S08]  /*07c0*/  @!P4 IMAD.WIDE.U32 R28, R4, R29, c[0x0][0x188] ;  /* 0x00006200041cc625 */ /* 0x000fd000078e001d */
[----:B------:R-:W-:Y:S01]  /*07d0*/  @!P6 IMAD.IADD R4, R3, 0x1, R0 ;  /* 0x000000010304e824 */ /* 0x000fe200078e0200 */
[----:B--2---:R-:W-:-:S04]  /*07e0*/  DSETP.GT.AND P0, PT, R10, RZ, PT ;  /* 0x000000ff0a00722a */ /* 0x004fc80003f04000 */
[----:B---3--:R-:W0:-:S10]  /*07f0*/  DMUL R10, R16, c[0x0][0x168] ;  /* 0x00005a00100a7a28 */ /* 0x008e140000000000 */
[----:B0-----:R-:W-:Y:S02]  /*0800*/  FSEL R16, R16, R10, P0 ;  /* 0x0000000a10107208 */ /* 0x001fe40000000000 */
[----:B------:R-:W-:Y:S02]  /*0810*/  FSEL R17, R17, R11, P0 ;  /* 0x0000000b11117208 */ /* 0x000fe40000000000 */
[----:B------:R-:W-:-:S06]  /*0820*/  CS2R R10, SRZ ;  /* 0x00000000000a7805 */ /* 0x000fcc000001ff00 */
[----:B------:R0:W2:Y:S02]  /*0830*/  @!P5 LDG.E.64 R10, [R26.64] ;  /* 0x000000041a0ad981 */ /* 0x0000a4000c1e1b00 */
[----:B0-----:R-:W-:Y:S01]  /*0840*/  @!P6 MOV R27, 0x8 ;  /* 0x00000008001be802 */ /* 0x001fe20000000f00 */
[----:B-----5:R0:W-:-:S04]  /*0850*/  @!P3 DSETP.GT.AND P2, PT, R24, RZ, PT ;  /* 0x000000ff1800b22a */ /* 0x0201c80003f44000 */
[----:B0-----:R-:W-:-:S06]  /*0860*/  @!P6 IMAD.WIDE.U32 R24, R4, R27, c[0x0][0x180] ;  /* 0x000060000418e625 */ /* 0x001fcc00078e001b */
[----:B------:R-:W3:Y:S01]  /*0870*/  @!P6 LDG.E.64 R24, [R24.64] ;  /* 0x000000041818e981 */ /* 0x000ee2000c1e1b00 */
[----:B------:R0:W-:Y:S01]  /*0880*/  DSETP.GT.AND P0, PT, R8, RZ, PT ;  /* 0x000000ff0800722a */ /* 0x0001e20003f04000 */
[----:B------:R-:W-:Y:S01]  /*0890*/  PLOP3.LUT P3, PT, PT, PT, PT, 0x8, 0x0 ;  /* 0x000000000000781c */ /* 0x000fe20003f6e170 */
[----:B0-----:R-:W-:Y:S01]  /*08a0*/  CS2R R8, SRZ ;  /* 0x0000000000087805 */ /* 0x001fe2000001ff00 */
[----:B------:R-:W-:-:S05]  /*08b0*/  @!P6 IADD3 R0, R0, 0x80, RZ ;  /* 0x000000800000e810 */ /* 0x000fca0007ffe0ff */
[----:B------:R0:W5:Y:S01]  /*08c0*/  @!P4 LDG.E.64 R8, [R28.64] ;  /* 0x000000041c08c981 */ /* 0x000162000c1e1b00 */
[----:B----4-:R1:W-:Y:S01]  /*08d0*/  @!P4 DSETP.GT.AND P3, PT, R22, RZ, PT ;  /* 0x000000ff1600c22a */ /* 0x0103e20003f64000 */
[----:B------:R-:W-:Y:S01]  /*08e0*/  ISETP.GE.AND P4, PT, R0, R5, PT ;  /* 0x000000050000720c */ /* 0x000fe20003f86270 */
[----:B-1----:R-:W-:Y:S02]  /*08f0*/  @!P6 IMAD.WIDE.U32 R22, R4, R27, c[0x0][0x188] ;  /* 0x000062000416e625 */ /* 0x002fe400078e001b */
[----:B------:R-:W-:-:S06]  /*0900*/  CS2R R26, SRZ ;  /* 0x00000000001a7805 */ /* 0x000fcc000001ff00 */
[----:B------:R1:W4:Y:S04]  /*0910*/  @!P6 LDG.E.64 R26, [R22.64] ;  /* 0x00000004161ae981 */ /* 0x000328000c1e1b00 */
[----:B------:R-:W-:Y:S02]  /*0920*/  @!P4 IMAD.IADD R0, R3, 0x1, R0 ;  /* 0x000000010300c824 */ /* 0x000fe400078e0200 */
[----:B------:R-:W-:-:S04]  /*0930*/  @!P4 IMAD.MOV.U32 R4, RZ, RZ, 0x8 ;  /* 0x00000008ff04c424 */ /* 0x000fc800078e00ff */
[----:B-1----:R-:W-:-:S06]  /*0940*/  @!P4 IMAD.WIDE.U32 R22, R0, R4, c[0x0][0x180] ;  /* 0x000060000016c625 */ /* 0x002fcc00078e0004 */
[----:B------:R-:W2:Y:S01]  /*0950*/  @!P4 LDG.E.64 R22, [R22.64] ;  /* 0x000000041616c981 */ /* 0x000ea2000c1e1b00 */
[----:B------:R-:W-:Y:S01]  /*0960*/  PLOP3.LUT P5, PT, PT, PT, PT, 0x8, 0x0 ;  /* 0x000000000000781c */ /* 0x000fe20003fae170 */
[----:B0-----:R-:W-:-:S06]  /*0970*/  @!P4 IMAD.WIDE.U32 R28, R0, R4, c[0x0][0x188] ;  /* 0x00006200001cc625 */ /* 0x001fcc00078e0004 */
[----:B---3--:R0:W-:Y:S02]  /*0980*/  @!P6 DSETP.GT.AND P5, PT, R24, RZ, PT ;  /* 0x000000ff1800e22a */ /* 0x0081e40003fa4000 */
[----:B0-----:R-:W-:-:S06]  /*0990*/  CS2R R24, SRZ ;  /* 0x0000000000187805 */ /* 0x001fcc000001ff00 */
[----:B------:R-:W3:Y:S01]  /*09a0*/  @!P4 LDG.E.64 R24, [R28.64] ;  /* 0x000000041c18c981 */ /* 0x000ee2000c1e1b00 */
[----:B------:R-:W-:Y:S02]  /*09b0*/  PLOP3.LUT P6, PT, PT, PT, PT, 0x8, 0x0 ;  /* 0x000000000000781c */ /* 0x000fe40003fce170 */
[----:B------:R-:W-:Y:S01]  /*09c0*/  IADD3 R0, R2, 0x80, RZ ;  /* 0x0000008002007810 */ /* 0x000fe20007ffe0ff */
[----:B------:R-:W-:Y:S01]  /*09d0*/  BSSY B0, `(.L_x_3193) ;  /* 0x000004a000007945 */ /* 0x000fe20003800000 */
[----:B------:R-:W-:Y:S03]  /*09e0*/  BSSY B1, `(.L_x_3194) ;  /* 0x0000042000017945 */ /* 0x000fe60003800000 */
[----:B--2---:R-:W-:-:S04]  /*09f0*/  @!P4 DSETP.GT.AND P6, PT, R22, RZ, PT ;  /* 0x000000ff1600c22a */ /* 0x004fc80003fc4000 */
[----:B------:R-:W0:-:S04]  /*0a00*/  DMUL R22, R20, c[0x0][0x168] ;  /* 0x00005a0014167a28 */ /* 0x000e080000000000 */
[----:B------:R0:W-:-:S06]  /*0a10*/  DSETP.GT.AND P4, PT, R6, RZ, PT ;  /* 0x000000ff0600722a */ /* 0x0001cc0003f84000 */
[----:B0-----:R-:W-:Y:S02]  /*0a20*/  FSEL R6, R20, R22, P0 ;  /* 0x0000001614067208 */ /* 0x001fe40000000000 */
[----:B------:R-:W-:Y:S01]  /*0a30*/  FSEL R7, R21, R23, P0 ;  /* 0x0000001715077208 */ /* 0x000fe20000000000 */
[----:B------:R-:W0:-:S04]  /*0a40*/  DMUL R22, R12, c[0x0][0x168] ;  /* 0x00005a000c167a28 */ /* 0x000e080000000000 */
[----:B------:R-:W-:-:S04]  /*0a50*/  DMUL R20, R10, c[0x0][0x168] ;  /* 0x00005a000a147a28 */ /* 0x000fc80000000000 */
[----:B------:R-:W1:Y:S02]  /*0a60*/  DSETP.GT.AND P0, PT, R18, RZ, PT ;  /* 0x000000ff1200722a */ /* 0x000e640003f04000 */
[----:B0-----:R-:W-:Y:S01]  /*0a70*/  FSEL R12, R12, R22, P4 ;  /* 0x000000160c0c7208 */ /* 0x001fe20002000000 */
[----:B------:R-:W-:Y:S01]  /*0a80*/  @!P1 IMAD.IADD R22, R3, 0x1, R2 ;  /* 0x0000000103169824 */ /* 0x000fe200078e0202 */
[----:B------:R-:W-:Y:S01]  /*0a90*/  FSEL R13, R13, R23, P4 ;  /* 0x000000170d0d7208 */ /* 0x000fe20002000000 */
[----:B------:R-:W-:Y:S01]  /*0aa0*/  @!P1 IMAD.MOV.U32 R23, RZ, RZ, 0x8 ;  /* 0x00000008ff179424 */ /* 0x000fe200078e00ff */
[----:B-1----:R-:W-:-:S03]  /*0ab0*/  FSEL R10, R10, R20, P0 ;  /* 0x000000140a0a7208 */ /* 0x002fc60000000000 */
[----:B------:R-:W-:Y:S01]  /*0ac0*/  @!P1 IMAD.WIDE.U32 R22, R22, R23, c[0x0][0x178] ;  /* 0x00005e0016169625 */ /* 0x000fe200078e0017 */
[----:B------:R-:W-:Y:S01]  /*0ad0*/  FSEL R11, R11, R21, P0 ;  /* 0x000000150b0b7208 */ /* 0x000fe20000000000 */
[----:B------:R-:W0:Y:S02]  /*0ae0*/  DMUL R18, R14, c[0x0][0x168] ;  /* 0x00005a000e127a28 */ /* 0x000e240000000000 */
[----:B------:R-:W-:Y:S01]  /*0af0*/  @!P1 IMAD.MOV.U32 R2, RZ, RZ, R0 ;  /* 0x000000ffff029224 */ /* 0x000fe200078e0000 */
[----:B------:R1:W-:Y:S01]  /*0b00*/  @!P1 STG.E.64 [R22.64], R16 ;  /* 0x0000001016009986 */ /* 0x0003e2000c101b04 */
[----:B-----5:R-:W2:-:S03]  /*0b10*/  DMUL R20, R8, c[0x0][0x168] ;  /* 0x00005a0008147a28 */ /* 0x020e860000000000 */
[----:B------:R-:W-:-:S03]  /*0b20*/  ISETP.GE.AND P0, PT, R2, R5, PT ;  /* 0x000000050200720c */ /* 0x000fc60003f06270 */
[----:B0-----:R-:W-:Y:S02]  /*0b30*/  FSEL R14, R14, R18, P2 ;  /* 0x000000120e0e7208 */ /* 0x001fe40001000000 */
[----:B------:R-:W-:Y:S01]  /*0b40*/  FSEL R15, R15, R19, P2 ;  /* 0x000000130f0f7208 */ /* 0x000fe20001000000 */
[----:B----4-:R-:W0:Y:S01]  /*0b50*/  DMUL R18, R26, c[0x0][0x168] ;  /* 0x00005a001a127a28 */ /* 0x010e220000000000 */
[----:B--2---:R-:W-:Y:S02]  /*0b60*/  FSEL R8, R8, R20, P3 ;  /* 0x0000001408087208 */ /* 0x004fe40001800000 */
[----:B------:R-:W-:-:S07]  /*0b70*/  FSEL R9, R9, R21, P3 ;  /* 0x0000001509097208 */ /* 0x000fce0001800000 */
[----:B0-----:R-:W-:Y:S02]  /*0b80*/  FSEL R18, R26, R18, P5 ;  /* 0x000000121a127208 */ /* 0x001fe40002800000 */
[----:B------:R-:W-:Y:S01]  /*0b90*/  FSEL R19, R27, R19, P5 ;  /* 0x000000131b137208 */ /* 0x000fe20002800000 */
[----:B---3--:R-:W0:-:S10]  /*0ba0*/  DMUL R20, R24, c[0x0][0x168] ;  /* 0x00005a0018147a28 */ /* 0x008e140000000000 */
[----:B0-----:R-:W-:Y:S02]  /*0bb0*/  FSEL R20, R24, R20, P6 ;  /* 0x0000001418147208 */ /* 0x001fe40003000000 */
[----:B------:R-:W-:Y:S01]  /*0bc0*/  FSEL R21, R25, R21, P6 ;  /* 0x0000001519157208 */ /* 0x000fe20003000000 */
[----:B------:R-:W-:Y:S05]  /*0bd0*/  @P0 BRA `(.L_x_3195) ;  /* 0x000000c000000947 */ /* 0x000fea0003800000 */
[----:B-1----:R-:W-:Y:S01]  /*0be0*/  MOV R17, 0x8 ;  /* 0x0000000800117802 */ /* 0x002fe20000000f00 */
[----:B------:R-:W-:Y:S01]  /*0bf0*/  IMAD.IADD R16, R3, 0x1, R2 ;  /* 0x0000000103107824 */ /* 0x000fe200078e0202 */
[----:B------:R-:W-:-:S03]  /*0c00*/  IADD3 R2, R2, 0x80, RZ ;  /* 0x0000008002027810 */ /* 0x000fc60007ffe0ff */
[----:B------:R-:W-:Y:S01]  /*0c10*/  IMAD.WIDE.U32 R16, R16, R17, c[0x0][0x178] ;  /* 0x00005e0010107625 */ /* 0x000fe200078e0011 */
[----:B------:R-:W-:-:S04]  /*0c20*/  ISETP.GE.AND P0, PT, R2, R5, PT ;  /* 0x000000050200720c */ /* 0x000fc80003f06270 */
[----:B------:R0:W-:Y:S09]  /*0c30*/  STG.E.64 [R16.64], R6 ;  /* 0x0000000610007986 */ /* 0x0001f2000c101b04 */
[----:B------:R-:W-:Y:S05]  /*0c40*/  @P0 BRA `(.L_x_3196) ;  /* 0x000000c000000947 */ /* 0x000fea0003800000 */
[----:B0-----:R-:W-:Y:S01]  /*0c50*/  IMAD.IADD R6, R3, 0x1, R2 ;  /* 0x0000000103067824 */ /* 0x001fe200078e0202 */
[----:B------:R-:W-:Y:S01]  /*0c60*/  IADD3 R2, R2, 0x80, RZ ;  /* 0x0000008002027810 */ /* 0x000fe20007ffe0ff */
[----:B------:R-:W-:-:S04]  /*0c70*/  IMAD.MOV.U32 R7, RZ, RZ, 0x8 ;  /* 0x00000008ff077424 */ /* 0x000fc800078e00ff */
[----:B------:R-:W-:-:S05]  /*0c80*/  IMAD.WIDE.U32 R6, R6, R7, c[0x0][0x178] ;  /* 0x00005e0006067625 */ /* 0x000fca00078e0007 */
[----:B------:R0:W-:Y:S02]  /*0c90*/  STG.E.64 [R6.64], R12 ;  /* 0x0000000c06007986 */ /* 0x0001e4000c101b04 */
.L_x_3195:
[----:B-1----:R-:W-:-:S13]  /*0ca0*/  ISETP.GE.AND P0, PT, R2, R5, PT ;  /* 0x000000050200720c */ /* 0x002fda0003f06270 */
[----:B------:R-:W-:Y:S05]  /*0cb0*/  @P0 BRA `(.L_x_3197) ;  /* 0x000000c000000947 */ /* 0x000fea0003800000 */
[----:B0-----:R-:W-:Y:S01]  /*0cc0*/  IMAD.IADD R6, R3, 0x1, R2 ;  /* 0x0000000103067824 */ /* 0x001fe200078e0202 */
[----:B------:R-:W-:Y:S01]  /*0cd0*/  IADD3 R2, R2, 0x80, RZ ;  /* 0x0000008002027810 */ /* 0x000fe20007ffe0ff */
[----:B------:R-:W-:-:S04]  /*0ce0*/  IMAD.MOV.U32 R7, RZ, RZ, 0x8 ;  /* 0x00000008ff077424 */ /* 0x000fc800078e00ff */
[----:B------:R-:W-:-:S05]  /*0cf0*/  IMAD.WIDE.U32 R6, R6, R7, c[0x0][0x178] ;  /* 0x00005e0006067625 */ /* 0x000fca00078e0007 */
[----:B------:R0:W-:Y:S02]  /*0d00*/  STG.E.64 [R6.64], R10 ;  /* 0x0000000a06007986 */ /* 0x0001e4000c101b04 */
.L_x_3196:
[----:B------:R-:W-:-:S13]  /*0d10*/  ISETP.GE.AND P0, PT, R2, R5, PT ;  /* 0x000000050200720c */ /* 0x000fda0003f06270 */
[----:B------:R-:W-:Y:S05]  /*0d20*/  @P0 BRA `(.L_x_3198) ;  /* 0x000000d000000947 */ /* 0x000fea0003800000 */
[----:B0-----:R-:W-:Y:S01]  /*0d30*/  IMAD.IADD R6, R3, 0x1, R2 ;  /* 0x0000000103067824 */ /* 0x001fe200078e0202 */
[----:B------:R-:W-:Y:S01]  /*0d40*/  IADD3 R2, R2, 0x80, RZ ;  /* 0x0000008002027810 */ /* 0x000fe20007ffe0ff */
[----:B------:R-:W-:-:S04]  /*0d50*/  IMAD.MOV.U32 R7, RZ, RZ, 0x8 ;  /* 0x00000008ff077424 */ /* 0x000fc800078e00ff */
[----:B------:R-:W-:-:S05]  /*0d60*/  IMAD.WIDE.U32 R6, R6, R7, c[0x0][0x178] ;  /* 0x00005e0006067625 */ /* 0x000fca00078e0007 */
[----:B------:R0:W-:Y:S02]  /*0d70*/  STG.E.64 [R6.64], R14 ;  /* 0x0000000e06007986 */ /* 0x0001e4000c101b04 */
.L_x_3197:
[----:B------:R-:W-:-:S13]  /*0d80*/  ISETP.GE.AND P0, PT, R2, R5, PT ;  /* 0x000000050200720c */ /* 0x000fda0003f06270 */
[----:B------:R-:W-:Y:S01]  /*0d90*/  @P0 BREAK B1 ;  /* 0x0000000000010942 */ /* 0x000fe20003800000 */
[----:B------:R-:W-:Y:S05]  /*0da0*/  @P0 BRA `(.L_x_3199) ;  /* 0x000000c000000947 */ /* 0x000fea0003800000 */
[----:B0-----:R-:W-:Y:S01]  /*0db0*/  IADD3 R6, R3, R2, RZ ;  /* 0x0000000203067210 */ /* 0x001fe20007ffe0ff */
[----:B------:R-:W-:Y:S01]  /*0dc0*/  IMAD.MOV.U32 R7, RZ, RZ, 0x8 ;  /* 0x00000008ff077424 */ /* 0x000fe200078e00ff */
[----:B------:R-:W-:-:S03]  /*0dd0*/  IADD3 R2, R2, 0x80, RZ ;  /* 0x0000008002027810 */ /* 0x000fc60007ffe0ff */
[----:B------:R-:W-:-:S05]  /*0de0*/  IMAD.WIDE.U32 R6, R6, R7, c[0x0][0x178] ;  /* 0x00005e0006067625 */ /* 0x000fca00078e0007 */
[----:B------:R0:W-:Y:S02]  /*0df0*/  STG.E.64 [R6.64], R8 ;  /* 0x0000000806007986 */ /* 0x0001e4000c101b04 */
.L_x_3198:
[----:B------:R-:W-:Y:S05]  /*0e00*/  BSYNC B1 ;  /* 0x0000000000017941 */ /* 0x000fea0003800000 */
.L_x_3194:
[----:B------:R-:W-:-:S13]  /*0e10*/  ISETP.GE.AND P0, PT, R2, R5, PT ;  /* 0x000000050200720c */ /* 0x000fda0003f06270 */
[----:B0-----:R-:W-:Y:S01]  /*0e20*/  @!P0 IMAD.IADD R6, R3, 0x1, R2 ;  /* 0x0000000103068824 */ /* 0x001fe200078e0202 */
[----:B------:R-:W-:Y:S01]  /*0e30*/  @!P0 IADD3 R2, R2, 0x80, RZ ;  /* 0x0000008002028810 */ /* 0x000fe20007ffe0ff */
[----:B------:R-:W-:-:S04]  /*0e40*/  @!P0 IMAD.MOV.U32 R7, RZ, RZ, 0x8 ;  /* 0x00000008ff078424 */ /* 0x000fc800078e00ff */
[----:B------:R-:W-:-:S05]  /*0e50*/  @!P0 IMAD.WIDE.U32 R6, R6, R7, c[0x0][0x178] ;  /* 0x00005e0006068625 */ /* 0x000fca00078e0007 */
[----:B------:R0:W-:Y:S02]  /*0e60*/  @!P0 STG.E.64 [R6.64], R18 ;  /* 0x0000001206008986 */ /* 0x0001e4000c101b04 */
.L_x_3199:
[----:B------:R-:W-:Y:S05]  /*0e70*/  BSYNC B0 ;  /* 0x0000000000007941 */ /* 0x000fea0003800000 */
.L_x_3193:
[----:B------:R-:W-:Y:S01]  /*0e80*/  WARPSYNC 0xffffffff ;  /* 0xffffffff00007948 */ /* 0x000fe20003800000 */
[----:B------:R-:W-:-:S13]  /*0e90*/  ISETP.GE.AND P0, PT, R2, R5, PT ;  /* 0x000000050200720c */ /* 0x000fda0003f06270 */
[----:B------:R-:W-:Y:S05]  /*0ea0*/  @P0 EXIT ;  /* 0x000000000000094d */ /* 0x000fea0003800000 */
[----:B------:R-:W-:Y:S02]  /*0eb0*/  IMAD.IADD R2, R3, 0x1, R2 ;  /* 0x0000000103027824 */ /* 0x000fe400078e0202 */
[----:B------:R-:W-:-:S04]  /*0ec0*/  IMAD.MOV.U32 R3, RZ, RZ, 0x8 ;  /* 0x00000008ff037424 */ /* 0x000fc800078e00ff */
[----:B------:R-:W-:-:S05]  /*0ed0*/  IMAD.WIDE.U32 R2, R2, R3, c[0x0][0x178] ;  /* 0x00005e0002027625 */ /* 0x000fca00078e0003 */
[----:B------:R-:W-:Y:S01]  /*0ee0*/  STG.E.64 [R2.64], R20 ;  /* 0x0000001402007986 */ /* 0x000fe2000c101b04 */
[----:B------:R-:W-:Y:S05]  /*0ef0*/  EXIT ;  /* 0x000000000000794d */ /* 0x000fea0003800000 */
.L_x_3200:
        /* <DEDUP_REMOVED lines=16> */
.L_x_5463:


//--------------------- .text._ZN2at6native29vectorized_elementwise_kernelILi4EZZZNS0_66_GLOBAL__N__d53a5ca4_28_ActivationLeakyReluKernel_cu_9e10b42f_310526leaky_relu_backward_kernelERNS_18TensorIteratorBaseERKN3c106ScalarEENKUlvE_clEvENKUlvE_clEvEUlddE_St5arrayIPcLm3EEEEviT0_T1_ --------------------------
	.section	.text._ZN2at6native29vectorized_elementwise_kernelILi4EZZZNS0_66_GLOBAL__N__d53a5ca4_28_ActivationLeakyReluKernel_cu_9e10b42f_310526leaky_relu_backward_kernelERNS_18TensorIteratorBaseERKN3c106ScalarEENKUlvE_clEvENKUlvE_clEvEUlddE_St5arrayIPcLm3EEEEviT0_T1_,"ax",@progbits
	.sectioninfo	@"SHI_REGISTERS=32"
	.align	128
        .global         _ZN2at6native29vectorized_elementwise_kernelILi4EZZZNS0_66_GLOBAL__N__d53a5ca4_28_ActivationLeakyReluKernel_cu_9e10b42f_310526leaky_relu_backward_kernelERNS_18TensorIteratorBaseERKN3c106ScalarEENKUlvE_clEvENKUlvE_clEvEUlddE_St5arrayIPcLm3EEEEviT0_T1_
        .type           _ZN2at6native29vectorized_elementwise_kernelILi4EZZZNS0_66_GLOBAL__N__d53a5ca4_28_ActivationLeakyReluKernel_cu_9e10b42f_310526leaky_relu_backward_kernelERNS_18TensorIteratorBaseERKN3c106ScalarEENKUlvE_clEvENKUlvE_clEvEUlddE_St5arrayIPcLm3EEEEviT0_T1_,@function
        .size           _ZN2at6native29vectorized_elementwise_kernelILi4EZZZNS0_66_GLOBAL__N__d53a5ca4_28_ActivationLeakyReluKernel_cu_9e10b42f_310526leaky_relu_backward_kernelERNS_18TensorIteratorBaseERKN3c106ScalarEENKUlvE_clEvENKUlvE_clEvEUlddE_St5arrayIPcLm3EEEEviT0_T1_,(.L_x_5464 - _ZN2at6native29vectorized_elementwise_kernelILi4EZZZNS0_66_GLOBAL__N__d53a5ca4_28_ActivationLeakyReluKernel_cu_9e10b42f_310526leaky_relu_backward_kernelERNS_18TensorIteratorBaseERKN3c106ScalarEENKUlvE_clEvENKUlvE_clEvEUlddE_St5arrayIPcLm3EEEEviT0_T1_)
        .other          _ZN2at6native29vectorized_elementwise_kernelILi4EZZZNS0_66_GLOBAL__N__d53a5ca4_28_ActivationLeakyReluKernel_cu_9e10b42f_310526leaky_relu_backward_kernelERNS_18TensorIteratorBaseERKN3c106ScalarEENKUlvE_clEvENKUlvE_clEvEUlddE_St5arrayIPcLm3EEEEviT0_T1_,@"STO_CUDA_ENTRY STV_DEFAULT"
_ZN2at6native29vectorized_elementwise_kernelILi4EZZZNS0_66_GLOBAL__N__d53a5ca4_28_ActivationLeakyReluKernel_cu_9e10b42f_310526leaky_relu_backward_kernelERNS_18TensorIteratorBaseERKN3c106ScalarEENKUlvE_clEvENKUlvE_clEvEUlddE_St5arrayIPcLm3EEEEviT0_T1_:
.text._ZN2at6native29vectorized_elementwise_kernelILi4EZZZNS0_66_GLOBAL__N__d53a5ca4_28_ActivationLeakyReluKernel_cu_9e10b42f_310526leaky_relu_backward_kernelERNS_18TensorIteratorBaseERKN3c106ScalarEENKUlvE_clEvENKUlvE_clEvEUlddE_St5arrayIPcLm3EEEEviT0_T1_:
        /* <DEDUP_REMOVED lines=67> */
.L_x_3201:
        /* <DEDUP_REMOVED lines=135> */
.L_x_3204:
[----:B-1----:R-:W-:-:S13]  /*0ca0*/  ISETP.GE.AND P0, PT, R2, R5, PT ;  /* 0x000000050200720c */ /* 0x002fda0003f06270 */
[----:B------:R-:W-:Y:S05]  /*0cb0*/  @P0 BRA `(.L_x_3206) ;  /* 0x000000c000000947 */ /* 0x000fea0003800000 */
[----:B0-----:R-:W-:Y:S01]  /*0cc0*/  IMAD.IADD R6, R3, 0x1, R2 ;  /* 0x0000000103067824 */ /* 0x001fe200078e0202 */
[----:B------:R-:W-:Y:S01]  /*0cd0*/  IADD3 R2, R2, 0x80, RZ ;  /* 0x0000008002027810 */ /* 0x000fe20007ffe0ff */
[----:B------:R-:W-:-:S04]  /*0ce0*/  IMAD.MOV.U32 R7, RZ, RZ, 0x8 ;  /* 0x00000008ff077424 */ /* 0x000fc800078e00ff */
[----:B------:R-:W-:-:S05]  /*0cf0*/  IMAD.WIDE.U32 R6, R6, R7, c[0x0][0x178] ;  /* 0x00005e0006067625 */ /* 0x000fca00078e0007 */
[----:B------:R0:W-:Y:S02]  /*0d00*/  STG.E.64 [R6.64], R10 ;  /* 0x0000000a06007986 */ /* 0x0001e4000c101b04 */
.L_x_3205:
[----:B------:R-:W-:-:S13]  /*0d10*/  ISETP.GE.AND P0, PT, R2, R5, PT ;  /* 0x000000050200720c */ /* 0x000fda0003f06270 */
[----:B------:R-:W-:Y:S05]  /*0d20*/  @P0 BRA `(.L_x_3207) ;  /* 0x000000d000000947 */ /* 0x000fea0003800000 */
[----:B0-----:R-:W-:Y:S01]  /*0d30*/  IMAD.IADD R6, R3, 0x1, R2 ;  /* 0x0000000103067824 */ /* 0x001fe200078e0202 */
[----:B------:R-:W-:Y:S01]  /*0d40*/  IADD3 R2, R2, 0x80, RZ ;  /* 0x0000008002027810 */ /* 0x000fe20007ffe0ff */
[----:B------:R-:W-:-:S04]  /*0d50*/  IMAD.MOV.U32 R7, RZ, RZ, 0x8 ;  /* 0x00000008ff077424 */ /* 0x000fc800078e00ff */
[----:B------:R-:W-:-:S05]  /*0d60*/  IMAD.WIDE.U32 R6, R6, R7, c[0x0][0x178] ;  /* 0x00005e0006067625 */ /* 0x000fca00078e0007 */
[----:B------:R0:W-:Y:S02]  /*0d70*/  STG.E.64 [R6.64], R14 ;  /* 0x0000000e06007986 */ /* 0x0001e4000c101b04 */
.L_x_3206:
        /* <DEDUP_REMOVED lines=8> */
.L_x_3207:
[----:B------:R-:W-:Y:S05]  /*0e00*/  BSYNC B1 ;  /* 0x0000000000017941 */ /* 0x000fea0003800000 */
.L_x_3203:
[----:B------:R-:W-:-:S13]  /*0e10*/  ISETP.GE.AND P0, PT, R2, R5, PT ;  /* 0x000000050200720c */ /* 0x000fda0003f06270 */
[----:B0-----:R-:W-:Y:S01]  /*0e20*/  @!P0 IMAD.IADD R6, R3, 0x1, R2 ;  /* 0x0000000103068824 */ /* 0x001fe200078e0202 */
[----:B------:R-:W-:Y:S01]  /*0e30*/  @!P0 IADD3 R2, R2, 0x80, RZ ;  /* 0x0000008002028810 */ /* 0x000fe20007ffe0ff */
[----:B------:R-:W-:-:S04]  /*0e40*/  @!P0 IMAD.MOV.U32 R7, RZ, RZ, 0x8 ;  /* 0x00000008ff078424 */ /* 0x000fc800078e00ff */
[----:B------:R-:W-:-:S05]  /*0e50*/  @!P0 IMAD.WIDE.U32 R6, R6, R7, c[0x0][0x178] ;  /* 0x00005e0006068625 */ /* 0x000fca00078e0007 */
[----:B------:R0:W-:Y:S02]  /*0e60*/  @!P0 STG.E.64 [R6.64], R18 ;  /* 0x0000001206008986 */ /* 0x0001e4000c101b04 */
.L_x_3208:
[----:B------:R-:W-:Y:S05]  /*0e70*/  BSYNC B0 ;  /* 0x0000000000007941 */ /* 0x000fea0003800000 */
.L_x_3202:
        /* <DEDUP_REMOVED lines=8> */
.L_x_3209:
        /* <DEDUP_REMOVED lines=16> */
.L_x_5464:


//--------------------- .text._ZN2at6native29vectorized_elementwise_kernelILi8EZZZNS0_66_GLOBAL__N__d53a5ca4_28_ActivationLeakyReluKernel_cu_9e10b42f_310526leaky_relu_backward_kernelERNS_18TensorIteratorBaseERKN3c106ScalarEENKUlvE_clEvENKUlvE_clEvEUlddE_St5arrayIPcLm3EEEEviT0_T1_ --------------------------
	.section	.text._ZN2at6native29vectorized_elementwise_kernelILi8EZZZNS0_66_GLOBAL__N__d53a5ca4_28_ActivationLeakyReluKernel_cu_9e10b42f_310526leaky_relu_backward_kernelERNS_18TensorIteratorBaseERKN3c106ScalarEENKUlvE_clEvENKUlvE_clEvEUlddE_St5arrayIPcLm3EEEEviT0_T1_,"ax",@progbits
	.sectioninfo	@"SHI_REGISTERS=4"
	.align	128
        .global         _ZN2at6native29vectorized_elementwise_kernelILi8EZZZNS0_66_GLOBAL__N__d53a5ca4_28_ActivationLeakyReluKernel_cu_9e10b42f_310526leaky_relu_backward_kernelERNS_18TensorIteratorBaseERKN3c106ScalarEENKUlvE_clEvENKUlvE_clEvEUlddE_St5arrayIPcLm3EEEEviT0_T1_
        .type           _ZN2at6native29vectorized_elementwise_kernelILi8EZZZNS0_66_GLOBAL__N__d53a5ca4_28_ActivationLeakyReluKernel_cu_9e10b42f_310526leaky_relu_backward_kernelERNS_18TensorIteratorBaseERKN3c106ScalarEENKUlvE_clEvENKUlvE_clEvEUlddE_St5arrayIPcLm3EEEEviT0_T1_,@function
        .size           _ZN2at6native29vectorized_elementwise_kernelILi8EZZZNS0_66_GLOBAL__N__d53a5ca4_28_ActivationLeakyReluKernel_cu_9e10b42f_310526leaky_relu_backward_kernelERNS_18TensorIteratorBaseERKN3c106ScalarEENKUlvE_clEvENKUlvE_clEvEUlddE_St5arrayIPcLm3EEEEviT0_T1_,(.L_x_5465 - _ZN2at6native29vectorized_elementwise_kernelILi8EZZZNS0_66_GLOBAL__N__d53a5ca4_28_ActivationLeakyReluKernel_cu_9e10b42f_310526leaky_relu_backward_kernelERNS_18TensorIteratorBaseERKN3c106ScalarEENKUlvE_clEvENKUlvE_clEvEUlddE_St5arrayIPcLm3EEEEviT0_T1_)
        .other          _ZN2at6native29vectorized_elementwise_kernelILi8EZZZNS0_66_GLOBAL__N__d53a5ca4_28_ActivationLeakyReluKernel_cu_9e10b42f_310526leaky_relu_backward_kernelERNS_18TensorIteratorBaseERKN3c106ScalarEENKUlvE_clEvENKUlvE_clEvEUlddE_St5arrayIPcLm3EEEEviT0_T1_,@"STO_CUDA_ENTRY STV_DEFAULT"
_ZN2at6native29vectorized_elementwise_kernelILi8EZZZNS0_66_GLOBAL__N__d53a5ca4_28_ActivationLeakyReluKernel_cu_9e10b42f_310526leaky_relu_backward_kernelERNS_18TensorIteratorBaseERKN3c106ScalarEENKUlvE_clEvENKUlvE_clEvEUlddE_St5arrayIPcLm3EEEEviT0_T1_:
.text._ZN2at6native29vectorized_elementwise_kernelILi8EZZZNS0_66_GLOBAL__N__d53a5ca4_28_ActivationLeakyReluKernel_cu_9e10b42f_310526leaky_relu_backward_kernelERNS_18TensorIteratorBaseERKN3c106ScalarEENKUlvE_clEvENKUlvE_clEvEUlddE_St5arrayIPcLm3EEEEviT0_T1_:
[----:B------:R-:W-:Y:S02]  /*0000*/  MOV R1, c[0x0][0x28] ;  /* 0x00000a0000017a02 */ /* 0x000fe40000000f00 */
[----:B------:R-:W-:Y:S05]  /*0010*/  EXIT ;  /* 0x000000000000794d */ /* 0x000fea0003800000 */
.L_x_3210:
        /* <DEDUP_REMOVED lines=14> */
.L_x_5465:


//--------------------- .text._ZN2at6native18elementwise_kernelILi128ELi4EZNS0_15gpu_kernel_implIZZZNS0_66_GLOBAL__N__d53a5ca4_28_ActivationLeakyReluKernel_cu_9e10b42f_310517leaky_relu_kernelERNS_18TensorIteratorBaseERKN3c106ScalarEENKUlvE_clEvENKUlvE2_clEvEUlNS6_8BFloat16EE_EEvS5_RKT_EUliE_EEviT1_ --------------------------
	.section	.text._ZN2at6native18elementwise_kernelILi128ELi4EZNS0_15gpu_kernel_implIZZZNS0_66_GLOBAL__N__d53a5ca4_28_ActivationLeakyReluKernel_cu_9e10b42f_310517leaky_relu_kernelERNS_18TensorIteratorBaseERKN3c106ScalarEENKUlvE_clEvENKUlvE2_clEvEUlNS6_8BFloat16EE_EEvS5_RKT_EUliE_EEviT1_,"ax",@progbits
	.sectioninfo	@"SHI_REGISTERS=26"
	.align	128
        .global         _ZN2at6native18elementwise_kernelILi128ELi4EZNS0_15gpu_kernel_implIZZZNS0_66_GLOBAL__N__d53a5ca4_28_ActivationLeakyReluKernel_cu_9e10b42f_310517leaky_relu_kernelERNS_18TensorIteratorBaseERKN3c106ScalarEENKUlvE_clEvENKUlvE2_clEvEUlNS6_8BFloat16EE_EEvS5_RKT_EUliE_EEviT1_
        .type           _ZN2at6native18elementwise_kernelILi128ELi4EZNS0_15gpu_kernel_implIZZZNS0_66_GLOBAL__N__d53a5ca4_28_ActivationLeakyReluKernel_cu_9e10b42f_310517leaky_relu_kernelERNS_18TensorIteratorBaseERKN3c106ScalarEENKUlvE_clEvENKUlvE2_clEvEUlNS6_8BFloat16EE_EEvS5_RKT_EUliE_EEviT1_,@function
        .size           _ZN2at6native18elementwise_kernelILi128ELi4EZNS0_15gpu_kernel_implIZZZNS0_66_GLOBAL__N__d53a5ca4_28_ActivationLeakyReluKernel_cu_9e10b42f_310517leaky_relu_kernelERNS_18TensorIteratorBaseERKN3c106ScalarEENKUlvE_clEvENKUlvE2_clEvEUlNS6_8BFloat16EE_EEvS5_RKT_EUliE_EEviT1_,(.L_x_5466 - _ZN2at6native18elementwise_kernelILi128ELi4EZNS0_15gpu_kernel_implIZZZNS0_66_GLOBAL__N__d53a5ca4_28_ActivationLeakyReluKernel_cu_9e10b42f_310517leaky_relu_kernelERNS_18TensorIteratorBaseERKN3c106ScalarEENKUlvE_clEvENKUlvE2_clEvEUlNS6_8BFloat16EE_EEvS5_RKT_EUliE_EEviT1_)
        .other          _ZN2at6native18elementwise_kernelILi128ELi4EZNS0_15gpu_kernel_implIZZZNS0_66_GLOBAL__N__d53a5ca4_28_ActivationLeakyReluKernel_cu_9e10b42f_310517leaky_relu_kernelERNS_18TensorIteratorBaseERKN3c106ScalarEENKUlvE_clEvENKUlvE2_clEvEUlNS6_8BFloat16EE_EEvS5_RKT_EUliE_EEviT1_,@"STO_CUDA_ENTRY STV_DEFAULT"
_ZN2at6native18elementwise_kernelILi128ELi4EZNS0_15gpu_kernel_implIZZZNS0_66_GLOBAL__N__d53a5ca4_28_ActivationLeakyReluKernel_cu_9e10b42f_310517leaky_relu_kernelERNS_18TensorIteratorBaseERKN3c106ScalarEENKUlvE_clEvENKUlvE2_clEvEUlNS6_8BFloat16EE_EEvS5_RKT_EUliE_EEviT1_:
.text._ZN2at6native18elementwise_kernelILi128ELi4EZNS0_15gpu_kernel_implIZZZNS0_66_GLOBAL__N__d53a5ca4_28_ActivationLeakyReluKernel_cu_9e10b42f_310517leaky_relu_kernelERNS_18TensorIteratorBaseERKN3c106ScalarEENKUlvE_clEvENKUlvE2_clEvEUlNS6_8BFloat16EE_EEvS5_RKT_EUliE_EEviT1_:
        /* <DEDUP_REMOVED lines=10> */
[----:B------:R-:W-:-:S10]  /*00a0*/  IMAD.MOV.U32 R16, RZ, RZ, RZ ;  /* 0x000000ffff107224 */ /* 0x000fd400078e00ff */
        /* <DEDUP_REMOVED lines=211> */
[----:B------:R-:W-:Y:S01]  /*0de0*/  ISETP.NE.AND P0, PT, R6, 0x18, PT ;  /* 0x000000180600780c */ /* 0x000fe20003f05270 */
[----:B------:R-:W-:-:S04]  /*0df0*/  IMAD.MOV.U32 R2, RZ, RZ, RZ ;  /* 0x000000ffff027224 */ /* 0x000fc800078e00ff */
[----:B------:R-:W-:-:S05]  /*0e00*/  IMAD.HI.U32 R4, R3, c[0x0][0x284], R2 ;  /* 0x0000a10003047a27 */ /* 0x000fca00078e0002 */
[----:B------:R-:W-:-:S03]  /*0e10*/  SHF.R.U32.HI R5, RZ, c[0x0][0x288], R4 ;  /* 0x0000a200ff057a19 */ /* 0x000fc60000011604 */
[----:B------:R-:W-:Y:S02]  /*0e20*/  @P0 IMAD.MOV.U32 R4, RZ, RZ, RZ ;  /* 0x000000ffff040224 */ /* 0x000fe400078e00ff */
[--C-:B------:R-:W-:Y:S02]  /*0e30*/  IMAD.MOV R7, RZ, RZ, -R5.reuse ;  /* 0x000000ffff077224 */ /* 0x100fe400078e0a05 */
[----:B------:R-:W-:-:S04]  /*0e40*/  @P0 IMAD.HI.U32 R2, R5, c[0x0][0x290], R4 ;  /* 0x0000a40005020a27 */ /* 0x000fc800078e0004 */
[----:B------:R-:W-:Y:S01]  /*0e50*/  IMAD R3, R7, c[0x0][0x280], R3 ;  /* 0x0000a00007037a24 */ /* 0x000fe200078e0203 */
[----:B------:R-:W-:-:S03]  /*0e60*/  @P0 SHF.R.U32.HI R2, RZ, c[0x0][0x294], R2 ;  /* 0x0000a500ff020a19 */ /* 0x000fc60000011602 */
[C---:B------:R-:W-:Y:S02]  /*0e70*/  IMAD R16, R3.reuse, c[0x0][0x350], R16 ;  /* 0x0000d40003107a24 */ /* 0x040fe400078e0210 */
[----:B------:R-:W-:Y:S02]  /*0e80*/  @P0 IMAD.MOV R4, RZ, RZ, -R2 ;  /* 0x000000ffff040224 */ /* 0x000fe400078e0a02 */
[----:B------:R-:W-:Y:S02]  /*0e90*/  IMAD R0, R3, c[0x0][0x354], R0 ;  /* 0x0000d50003007a24 */ /* 0x000fe400078e0200 */
[----:B------:R-:W-:-:S04]  /*0ea0*/  @P0 IMAD R5, R4, c[0x0][0x28c], R5 ;  /* 0x0000a30004050a24 */ /* 0x000fc800078e0205 */
[C---:B------:R-:W-:Y:S02]  /*0eb0*/  @P0 IMAD R16, R5.reuse, c[0x0][0x358], R16 ;  /* 0x0000d60005100a24 */ /* 0x040fe400078e0210 */
[----:B------:R-:W-:Y:S02]  /*0ec0*/  @P0 IMAD R0, R5, c[0x0][0x35c], R0 ;  /* 0x0000d70005000a24 */ /* 0x000fe400078e0200 */
.L_x_3213:
        /* <DEDUP_REMOVED lines=20> */
.L_x_3217:
[----:B------:R-:W2:Y:S02]  /*1010*/  LDG.E.U8 R2, [R2.64] ;  /* 0x0000002402027981 */ /* 0x000ea4000c1e1100 */
[----:B--2---:R-:W0:Y:S02]  /*1020*/  I2F.U16 R0, R2 ;  /* 0x0000000200007306 */ /* 0x004e240000101000 */
[----:B0-----:R-:W-:Y:S01]  /*1030*/  F2FP.BF16.PACK_AB R0, RZ, R0 ;  /* 0x00000000ff00723e */ /* 0x001fe200000010ff */
[----:B------:R-:W-:Y:S05]  /*1040*/  BRA `(.L_x_3219) ;  /* 0x00000e3000007947 */ /* 0x000fea0003800000 */
.L_x_3216:
        /* <DEDUP_REMOVED lines=10> */
.L_x_3221:
[----:B------:R-:W2:Y:S02]  /*10f0*/  LDG.E R2, [R2.64] ;  /* 0x0000002402027981 */ /* 0x000ea4000c1e1900 */
[----:B--2---:R-:W0:Y:S02]  /*1100*/  I2F R0, R2 ;  /* 0x0000000200007306 */ /* 0x004e240000201400 */
[----:B0-----:R-:W-:Y:S01]  /*1110*/  F2FP.BF16.PACK_AB R0, RZ, R0 ;  /* 0x00000000ff00723e */ /* 0x001fe200000010ff */
[----:B------:R-:W-:Y:S05]  /*1120*/  BRA `(.L_x_3219) ;  /* 0x00000d5000007947 */ /* 0x000fea0003800000 */
.L_x_3220:
[----:B------:R-:W2:Y:S02]  /*1130*/  LDG.E.U16 R2, [R2.64] ;  /* 0x0000002402027981 */ /* 0x000ea4000c1e1500 */
[----:B--2---:R-:W0:Y:S02]  /*1140*/  I2F.S16 R0, R2 ;  /* 0x0000000200007306 */ /* 0x004e240000101400 */
[----:B0-----:R-:W-:Y:S01]  /*1150*/  F2FP.BF16.PACK_AB R0, RZ, R0 ;  /* 0x00000000ff00723e */ /* 0x001fe200000010ff */
[----:B------:R-:W-:Y:S05]  /*1160*/  BRA `(.L_x_3219) ;  /* 0x00000d1000007947 */ /* 0x000fea0003800000 */
.L_x_3215:
        /* <DEDUP_REMOVED lines=9> */
.L_x_3223:
[----:B------:R-:W2:Y:S02]  /*1200*/  LDG.E.U16 R0, [R2.64] ;  /* 0x0000002402007981 */ /* 0x000ea4000c1e1500 */
[----:B--2---:R-:W-:-:S05]  /*1210*/  HADD2.F32 R0, -RZ, R0.H0_H0 ;  /* 0x20000000ff007230 */ /* 0x004fca0000004100 */
[----:B------:R-:W-:Y:S01]  /*1220*/  F2FP.BF16.PACK_AB R0, RZ, R0 ;  /* 0x00000000ff00723e */ /* 0x000fe200000010ff */
[----:B------:R-:W-:Y:S05]  /*1230*/  BRA `(.L_x_3219) ;  /* 0x00000c4000007947 */ /* 0x000fea0003800000 */
.L_x_3222:
        /* <DEDUP_REMOVED lines=9> */
.L_x_3225:
[----:B------:R-:W2:Y:S02]  /*12d0*/  LDG.E.U16 R2, [R2.64] ;  /* 0x0000002402027981 */ /* 0x000ea4000c1e1500 */
[----:B--2---:R-:W-:-:S05]  /*12e0*/  HADD2.F32 R0, -RZ, R2.H0_H0 ;  /* 0x20000002ff007230 */ /* 0x004fca0000004100 */
[----:B------:R-:W-:Y:S01]  /*12f0*/  F2FP.BF16.PACK_AB R0, RZ, R0 ;  /* 0x00000000ff00723e */ /* 0x000fe200000010ff */
[----:B------:R-:W-:Y:S05]  /*1300*/  BRA `(.L_x_3219) ;  /* 0x00000b7000007947 */ /* 0x000fea0003800000 */
.L_x_3224:
[----:B------:R-:W2:Y:S02]  /*1310*/  LDG.E.64 R2, [R2.64] ;  /* 0x0000002402027981 */ /* 0x000ea4000c1e1b00 */
[----:B--2---:R-:W0:Y:S01]  /*1320*/  F2F.F32.F64 R0, R2 ;  /* 0x0000000200007310 */ /* 0x004e220000301000 */
[----:B------:R-:W0:-:S14]  /*1330*/  DSETP.GEU.AND P0, PT, |R2|, c[0x2][0x0], PT ;  /* 0x008000000200762a */ /* 0x000e1c0003f0e200 */
[----:B0-----:R-:W-:-:S05]  /*1340*/  @!P0 FMUL R0, R0, 1.175494350822287508e-38 ;  /* 0x0080000000008820 */ /* 0x001fca0000400000 */
[----:B------:R-:W-:Y:S01]  /*1350*/  F2FP.BF16.PACK_AB R0, RZ, R0 ;  /* 0x00000000ff00723e */ /* 0x000fe200000010ff */
[----:B------:R-:W-:Y:S05]  /*1360*/  BRA `(.L_x_3219) ;  /* 0x00000b1000007947 */ /* 0x000fea0003800000 */
.L_x_3214:
        /* <DEDUP_REMOVED lines=13> */
.L_x_3228:
[----:B------:R-:W2:Y:S02]  /*1440*/  LDG.E.64 R2, [R2.64] ;  /* 0x0000002402027981 */ /* 0x000ea4000c1e1b00 */
[----:B--2---:R-:W0:Y:S01]  /*1450*/  F2F.F32.F64 R0, R2 ;  /* 0x0000000200007310 */ /* 0x004e220000301000 */
[----:B------:R-:W0:-:S14]  /*1460*/  DSETP.GEU.AND P0, PT, |R2|, c[0x2][0x0], PT ;  /* 0x008000000200762a */ /* 0x000e1c0003f0e200 */
[----:B0-----:R-:W-:-:S05]  /*1470*/  @!P0 FMUL R0, R0, 1.175494350822287508e-38 ;  /* 0x0080000000008820 */ /* 0x001fca0000400000 */
[----:B------:R-:W-:Y:S01]  /*1480*/  F2FP.BF16.PACK_AB R0, RZ, R0 ;  /* 0x00000000ff00723e */ /* 0x000fe200000010ff */
[----:B------:R-:W-:Y:S05]  /*1490*/  BRA `(.L_x_3219) ;  /* 0x000009e000007947 */ /* 0x000fea0003800000 */
.L_x_3227:
        /* <DEDUP_REMOVED lines=28> */
.L_x_3230:
        /* <DEDUP_REMOVED lines=15> */
.L_x_3229:
[----:B------:R0:W5:Y:S01]  /*1750*/  LDG.E.U16 R0, [R2.64] ;  /* 0x0000002402007981 */ /* 0x000162000c1e1500 */
[----:B------:R-:W-:Y:S05]  /*1760*/  BRA `(.L_x_3219) ;  /* 0x0000071000007947 */ /* 0x000fea0003800000 */
.L_x_3226:
        /* <DEDUP_REMOVED lines=12> */
.L_x_3233:
        /* <DEDUP_REMOVED lines=21> */
.L_x_3237:
[----:B------:R-:W-:Y:S05]  /*1980*/  BSYNC B1 ;  /* 0x0000000000017941 */ /* 0x000fea0003800000 */
.L_x_3236:
[----:B------:R-:W-:Y:S01]  /*1990*/  LEA R3, R0, 0x3b800000, 0x17 ;  /* 0x3b80000000037811 */ /* 0x000fe200078eb8ff */
[----:B------:R-:W-:-:S05]  /*19a0*/  IMAD.SHL.U32 R0, R2, 0x100000, RZ ;  /* 0x0010000002007824 */ /* 0x000fca00078e00ff */
[----:B------:R-:W-:Y:S02]  /*19b0*/  LOP3.LUT R0, R3, R0, R4, 0xfe, !PT ;  /* 0x0000000003007212 */ /* 0x000fe400078efe04 */
.L_x_3235:
[----:B------:R-:W-:Y:S05]  /*19c0*/  BSYNC B0 ;  /* 0x0000000000007941 */ /* 0x000fea0003800000 */
.L_x_3234:
[----:B------:R-:W-:Y:S01]  /*19d0*/  F2FP.BF16.PACK_AB R0, RZ, R0 ;  /* 0x00000000ff00723e */ /* 0x000fe200000010ff */
[----:B------:R-:W-:Y:S05]  /*19e0*/  BRA `(.L_x_3219) ;  /* 0x0000049000007947 */ /* 0x000fea0003800000 */
.L_x_3232:
        /* <DEDUP_REMOVED lines=21> */
.L_x_3241:
[----:B------:R-:W-:Y:S05]  /*1b40*/  BSYNC B1 ;  /* 0x0000000000017941 */ /* 0x000fea0003800000 */
.L_x_3240:
[----:B------:R-:W-:Y:S01]  /*1b50*/  LEA R3, R0, 0x37800000, 0x17 ;  /* 0x3780000000037811 */ /* 0x000fe200078eb8ff */
[----:B------:R-:W-:-:S05]  /*1b60*/  IMAD.SHL.U32 R0, R2, 0x200000, RZ ;  /* 0x0020000002007824 */ /* 0x000fca00078e00ff */
[----:B------:R-:W-:Y:S02]  /*1b70*/  LOP3.LUT R0, R3, R0, R4, 0xfe, !PT ;  /* 0x0000000003007212 */ /* 0x000fe400078efe04 */
.L_x_3239:
[----:B------:R-:W-:Y:S05]  /*1b80*/  BSYNC B0 ;  /* 0x0000000000007941 */ /* 0x000fea0003800000 */
.L_x_3238:
[----:B------:R-:W-:Y:S01]  /*1b90*/  F2FP.BF16.PACK_AB R0, RZ, R0 ;  /* 0x00000000ff00723e */ /* 0x000fe200000010ff */
[----:B------:R-:W-:Y:S05]  /*1ba0*/  BRA `(.L_x_3219) ;  /* 0x000002d000007947 */ /* 0x000fea0003800000 */
.L_x_3231:
        /* <DEDUP_REMOVED lines=14> */
.L_x_3245:
[----:B------:R-:W-:Y:S05]  /*1c90*/  BSYNC B0 ;  /* 0x0000000000007941 */ /* 0x000fea0003800000 */
.L_x_3244:
[----:B------:R-:W-:Y:S01]  /*1ca0*/  F2FP.BF16.PACK_AB R0, RZ, R0 ;  /* 0x00000000ff00723e */ /* 0x000fe200000010ff */
[----:B------:R-:W-:Y:S05]  /*1cb0*/  BRA `(.L_x_3219) ;  /* 0x000001c000007947 */ /* 0x000fea0003800000 */
.L_x_3218:
        /* <DEDUP_REMOVED lines=19> */
[----:B------:R-:W-:Y:S01]  /*1df0*/  PRMT R0, RZ, 0x7610, R0 ;  /* 0x00007610ff007816 */ /* 0x000fe20000000000 */
[----:B------:R-:W-:Y:S05]  /*1e00*/  BRA `(.L_x_3219) ;  /* 0x0000007000007947 */ /* 0x000fea0003800000 */
.L_x_3243:
[----:B------:R-:W2:Y:S02]  /*1e10*/  LDG.E.64 R2, [R2.64] ;  /* 0x0000002402027981 */ /* 0x000ea4000c1e1b00 */
[----:B--2---:R-:W0:Y:S02]  /*1e20*/  I2F.U64 R0, R2 ;  /* 0x0000000200007312 */ /* 0x004e240000301000 */
[----:B0-----:R-:W-:Y:S01]  /*1e30*/  F2FP.BF16.PACK_AB R0, RZ, R0 ;  /* 0x00000000ff00723e */ /* 0x001fe200000010ff */
[----:B------:R-:W-:Y:S05]  /*1e40*/  BRA `(.L_x_3219) ;  /* 0x0000003000007947 */ /* 0x000fea0003800000 */
.L_x_3242:
[----:B------:R-:W2:Y:S02]  /*1e50*/  LDG.E R2, [R2.64] ;  /* 0x0000002402027981 */ /* 0x000ea4000c1e1900 */
[----:B--2---:R-:W0:Y:S02]  /*1e60*/  I2F.U32 R0, R2 ;  /* 0x0000000200007306 */ /* 0x004e240000201000 */
[----:B0-----:R-:W-:-:S06]  /*1e70*/  F2FP.BF16.PACK_AB R0, RZ, R0 ;  /* 0x00000000ff00723e */ /* 0x001fcc00000010ff */
.L_x_3219:
[----:B0-----:R-:W0:Y:S01]  /*1e80*/  LDC.U8 R3, c[0x0][0x380] ;  /* 0x0000e000ff037b82 */ /* 0x001e220000000000 */
[----:B-----5:R-:W-:-:S04]  /*1e90*/  PRMT R0, RZ, 0x5410, R0 ;  /* 0x00005410ff007816 */ /* 0x020fc80000000000 */
        /* <DEDUP_REMOVED lines=18> */
.L_x_3249:
[----:B------:R-:W-:-:S06]  /*1fc0*/  PRMT R3, RZ, 0x5410, R0 ;  /* 0x00005410ff037816 */ /* 0x000fcc0000000000 */
[----:B------:R-:W0:Y:S02]  /*1fd0*/  F2I.S64.TRUNC R2, R3 ;  /* 0x0000000300027311 */ /* 0x000e24000020d900 */
[----:B0-----:R0:W-:Y:S01]  /*1fe0*/  STG.E.U8 [R16.64], R2 ;  /* 0x0000000210007986 */ /* 0x0011e2000c101124 */
[----:B------:R-:W-:Y:S05]  /*1ff0*/  BRA `(.L_x_3251) ;  /* 0x00000e4000007947 */ /* 0x000fea0003800000 */
.L_x_3248:
        /* <DEDUP_REMOVED lines=10> */
.L_x_3253:
[----:B------:R-:W-:-:S04]  /*20a0*/  PRMT R0, RZ, 0x5410, R0 ;  /* 0x00005410ff007816 */ /* 0x000fc80000000000 */
[----:B------:R-:W0:Y:S02]  /*20b0*/  F2I.FTZ.TRUNC.NTZ R3, R0 ;  /* 0x0000000000037305 */ /* 0x000e24000021f100 */
[----:B0-----:R0:W-:Y:S01]  /*20c0*/  STG.E [R16.64], R3 ;  /* 0x0000000310007986 */ /* 0x0011e2000c101924 */
[----:B------:R-:W-:Y:S05]  /*20d0*/  BRA `(.L_x_3251) ;  /* 0x00000d6000007947 */ /* 0x000fea0003800000 */
.L_x_3252:
[----:B------:R-:W-:-:S04]  /*20e0*/  PRMT R0, RZ, 0x5410, R0 ;  /* 0x00005410ff007816 */ /* 0x000fc80000000000 */
[----:B------:R-:W0:Y:S02]  /*20f0*/  F2I.FTZ.TRUNC.NTZ R3, R0 ;  /* 0x0000000000037305 */ /* 0x000e24000021f100 */
[----:B0-----:R0:W-:Y:S01]  /*2100*/  STG.E.U16 [R16.64], R3 ;  /* 0x0000000310007986 */ /* 0x0011e2000c101524 */
[----:B------:R-:W-:Y:S05]  /*2110*/  BRA `(.L_x_3251) ;  /* 0x00000d2000007947 */ /* 0x000fea0003800000 */
.L_x_3247:
        /* <DEDUP_REMOVED lines=9> */
.L_x_3255:
[----:B------:R-:W-:-:S04]  /*21b0*/  PRMT R0, RZ, 0x5410, R0 ;  /* 0x00005410ff007816 */ /* 0x000fc80000000000 */
[----:B------:R-:W-:-:S05]  /*21c0*/  F2FP.PACK_AB R0, RZ, R0 ;  /* 0x00000000ff00723e */ /* 0x000fca00000000ff */
[----:B------:R0:W-:Y:S01]  /*21d0*/  STG.E.U16 [R16.64], R0 ;  /* 0x0000000010007986 */ /* 0x0001e2000c101524 */
[----:B------:R-:W-:Y:S05]  /*21e0*/  BRA `(.L_x_3251) ;  /* 0x00000c5000007947 */ /* 0x000fea0003800000 */
.L_x_3254:
        /* <DEDUP_REMOVED lines=10> */
.L_x_3257:
[----:B------:R-:W-:-:S04]  /*2290*/  PRMT R0, RZ, 0x5410, R0 ;  /* 0x00005410ff007816 */ /* 0x000fc80000000000 */
[----:B------:R-:W-:-:S04]  /*22a0*/  F2FP.PACK_AB R3, RZ, R0 ;  /* 0x00000000ff03723e */ /* 0x000fc800000000ff */
[----:B------:R-:W-:-:S05]  /*22b0*/  PRMT R3, R3, 0x5410, RZ ;  /* 0x0000541003037816 */ /* 0x000fca00000000ff */
[----:B------:R0:W-:Y:S01]  /*22c0*/  STG.E [R16.64], R3 ;  /* 0x0000000310007986 */ /* 0x0001e2000c101924 */
[----:B------:R-:W-:Y:S05]  /*22d0*/  BRA `(.L_x_3251) ;  /* 0x00000b6000007947 */ /* 0x000fea0003800000 */
.L_x_3256:
[----:B------:R-:W-:-:S05]  /*22e0*/  PRMT R2, RZ, 0x5410, R0 ;  /* 0x00005410ff027816 */ /* 0x000fca0000000000 */
[----:B------:R-:W-:-:S06]  /*22f0*/  FMUL.FTZ R2, R2, 1 ;  /* 0x3f80000002027820 */ /* 0x000fcc0000410000 */
[----:B------:R-:W0:Y:S02]  /*2300*/  F2F.F64.F32 R2, R2 ;  /* 0x0000000200027310 */ /* 0x000e240000201800 */
[----:B0-----:R0:W-:Y:S01]  /*2310*/  STG.E.64 [R16.64], R2 ;  /* 0x0000000210007986 */ /* 0x0011e2000c101b24 */
[----:B------:R-:W-:Y:S05]  /*2320*/  BRA `(.L_x_3251) ;  /* 0x00000b1000007947 */ /* 0x000fea0003800000 */
.L_x_3246:
        /* <DEDUP_REMOVED lines=13> */
.L_x_3260:
[----:B------:R-:W-:Y:S01]  /*2400*/  PRMT R0, RZ, 0x5410, R0 ;  /* 0x00005410ff007816 */ /* 0x000fe20000000000 */
[----:B------:R-:W-:-:S04]  /*2410*/  CS2R R6, SRZ ;  /* 0x0000000000067805 */ /* 0x000fc8000001ff00 */
[----:B------:R-:W-:-:S04]  /*2420*/  FMUL.FTZ R0, R0, 1 ;  /* 0x3f80000000007820 */ /* 0x000fc80000410000 */
[----:B------:R-:W0:Y:S02]  /*2430*/  F2F.F64.F32 R4, R0 ;  /* 0x0000000000047310 */ /* 0x000e240000201800 */
[----:B0-----:R0:W-:Y:S01]  /*2440*/  STG.E.128 [R16.64], R4 ;  /* 0x0000000410007986 */ /* 0x0011e2000c101d24 */
[----:B------:R-:W-:Y:S05]  /*2450*/  BRA `(.L_x_3251) ;  /* 0x000009e000007947 */ /* 0x000fea0003800000 */
.L_x_3259:
        /* <DEDUP_REMOVED lines=21> */
.L_x_3264:
[----:B------:R-:W-:Y:S05]  /*25b0*/  BSYNC B0 ;  /* 0x0000000000007941 */ /* 0x000fea0003800000 */
.L_x_3263:
[----:B------:R-:W-:-:S05]  /*25c0*/  LOP3.LUT R3, R0, R3, RZ, 0xfc, !PT ;  /* 0x0000000300037212 */ /* 0x000fca00078efcff */
[----:B------:R0:W-:Y:S01]  /*25d0*/  STG.E.U8 [R16.64], R3 ;  /* 0x0000000310007986 */ /* 0x0001e2000c101124 */
[----:B------:R-:W-:Y:S05]  /*25e0*/  BRA `(.L_x_3251) ;  /* 0x0000085000007947 */ /* 0x000fea0003800000 */
.L_x_3262:
        /* <DEDUP_REMOVED lines=13> */
.L_x_3266:
[----:B------:R-:W-:Y:S01]  /*26c0*/  IMAD.MOV.U32 R0, RZ, RZ, 0x7f ;  /* 0x0000007fff007424 */ /* 0x000fe200078e00ff */
[----:B------:R-:W-:-:S04]  /*26d0*/  ISETP.GT.U32.AND P0, PT, R2, 0x7f800000, PT ;  /* 0x7f8000000200780c */ /* 0x000fc80003f04070 */
[----:B------:R-:W-:-:S04]  /*26e0*/  SEL R0, R0, 0x7c, P0 ;  /* 0x0000007c00007807 */ /* 0x000fc80000000000 */
.L_x_3267:
[----:B------:R-:W-:Y:S05]  /*26f0*/  BSYNC B0 ;  /* 0x0000000000007941 */ /* 0x000fea0003800000 */
.L_x_3265:
[----:B------:R-:W-:-:S04]  /*2700*/  LOP3.LUT R2, R3, 0x80000000, RZ, 0xc0, !PT ;  /* 0x8000000003027812 */ /* 0x000fc800078ec0ff */
[----:B------:R-:W-:-:S04]  /*2710*/  SHF.R.U32.HI R3, RZ, 0x18, R2 ;  /* 0x00000018ff037819 */ /* 0x000fc80000011602 */
[----:B------:R-:W-:-:S05]  /*2720*/  LOP3.LUT R3, R0, R3, RZ, 0xfc, !PT ;  /* 0x0000000300037212 */ /* 0x000fca00078efcff */
[----:B------:R0:W-:Y:S01]  /*2730*/  STG.E.U8 [R16.64], R3 ;  /* 0x0000000310007986 */ /* 0x0001e2000c101124 */
[----:B------:R-:W-:Y:S05]  /*2740*/  BRA `(.L_x_3251) ;  /* 0x000006f000007947 */ /* 0x000fea0003800000 */
.L_x_3261:
[----:B------:R0:W-:Y:S01]  /*2750*/  STG.E.U16 [R16.64], R0 ;  /* 0x0000000010007986 */ /* 0x0001e2000c101524 */
[----:B------:R-:W-:Y:S05]  /*2760*/  BRA `(.L_x_3251) ;  /* 0x000006d000007947 */ /* 0x000fea0003800000 */
.L_x_3258:
        /* <DEDUP_REMOVED lines=12> */
.L_x_3270:
        /* <DEDUP_REMOVED lines=17> */
.L_x_3273:
[----:B------:R-:W-:-:S04]  /*2940*/  LOP3.LUT R2, R3, 0x80000000, RZ, 0xc0, !PT ;  /* 0x8000000003027812 */ /* 0x000fc800078ec0ff */
[----:B------:R-:W-:-:S04]  /*2950*/  SHF.R.U32.HI R3, RZ, 0x18, R2 ;  /* 0x00000018ff037819 */ /* 0x000fc80000011602 */
[----:B------:R-:W-:-:S04]  /*2960*/  LOP3.LUT R0, R0, R3, RZ, 0xfc, !PT ;  /* 0x0000000300007212 */ /* 0x000fc800078efcff */
[----:B------:R-:W-:Y:S02]  /*2970*/  PRMT R8, R0, 0x7610, R8 ;  /* 0x0000761000087816 */ /* 0x000fe40000000008 */
.L_x_3272:
[----:B------:R-:W-:Y:S05]  /*2980*/  BSYNC B0 ;  /* 0x0000000000007941 */ /* 0x000fea0003800000 */
.L_x_3271:
[----:B------:R0:W-:Y:S01]  /*2990*/  STG.E.U8 [R16.64], R8 ;  /* 0x0000000810007986 */ /* 0x0001e2000c101124 */
[----:B------:R-:W-:Y:S05]  /*29a0*/  BRA `(.L_x_3251) ;  /* 0x0000049000007947 */ /* 0x000fea0003800000 */
.L_x_3269:
        /* <DEDUP_REMOVED lines=17> */
.L_x_3276:
[----:B------:R-:W-:-:S04]  /*2ac0*/  LOP3.LUT R2, R3, 0x80000000, RZ, 0xc0, !PT ;  /* 0x8000000003027812 */ /* 0x000fc800078ec0ff */
[----:B------:R-:W-:-:S04]  /*2ad0*/  SHF.R.U32.HI R3, RZ, 0x18, R2 ;  /* 0x00000018ff037819 */ /* 0x000fc80000011602 */
[----:B------:R-:W-:-:S04]  /*2ae0*/  LOP3.LUT R0, R0, R3, RZ, 0xfc, !PT ;  /* 0x0000000300007212 */ /* 0x000fc800078efcff */
[----:B------:R-:W-:Y:S02]  /*2af0*/  PRMT R8, R0, 0x7610, R8 ;  /* 0x0000761000087816 */ /* 0x000fe40000000008 */
.L_x_3275:
[----:B------:R-:W-:Y:S05]  /*2b00*/  BSYNC B0 ;  /* 0x0000000000007941 */ /* 0x000fea0003800000 */
.L_x_3274:
[----:B------:R0:W-:Y:S01]  /*2b10*/  STG.E.U8 [R16.64], R8 ;  /* 0x0000000810007986 */ /* 0x0001e2000c101124 */
[----:B------:R-:W-:Y:S05]  /*2b20*/  BRA `(.L_x_3251) ;  /* 0x0000031000007947 */ /* 0x000fea0003800000 */
.L_x_3268:
        /* <DEDUP_REMOVED lines=22> */
.L_x_3250:
        /* <DEDUP_REMOVED lines=20> */
.L_x_3278:
[----:B------:R-:W-:-:S06]  /*2dd0*/  PRMT R2, RZ, 0x5410, R0 ;  /* 0x00005410ff027816 */ /* 0x000fcc0000000000 */
[----:B------:R-:W0:Y:S02]  /*2de0*/  F2I.U64.TRUNC R2, R2 ;  /* 0x0000000200027311 */ /* 0x000e24000020d800 */
[----:B0-----:R0:W-:Y:S01]  /*2df0*/  STG.E.64 [R16.64], R2 ;  /* 0x0000000210007986 */ /* 0x0011e2000c101b24 */
[----:B------:R-:W-:Y:S05]  /*2e00*/  BRA `(.L_x_3251) ;  /* 0x0000003000007947 */ /* 0x000fea0003800000 */
.L_x_3277:
[----:B------:R-:W-:-:S04]  /*2e10*/  PRMT R0, RZ, 0x5410, R0 ;  /* 0x00005410ff007816 */ /* 0x000fc80000000000 */
[----:B------:R-:W0:Y:S02]  /*2e20*/  F2I.FTZ.U32.TRUNC.NTZ R3, R0 ;  /* 0x0000000000037305 */ /* 0x000e24000021f000 */
[----:B0-----:R0:W-:Y:S02]  /*2e30*/  STG.E [R16.64], R3 ;  /* 0x0000000310007986 */ /* 0x0011e4000c101924 */
.L_x_3251:
[----:B------:R-:W-:-:S05]  /*2e40*/  IMAD R18, R18, 0x200, R23 ;  /* 0x0000020012127824 */ /* 0x000fca00078e0217 */
[----:B------:R-:W-:Y:S02]  /*2e50*/  IADD3 R19, R18, 0x80, RZ ;  /* 0x0000008012137810 */ /* 0x000fe40007ffe0ff */
.L_x_3212:
[----:B------:R-:W-:Y:S05]  /*2e60*/  BSYNC B6 ;  /* 0x0000000000067941 */ /* 0x000fea0003800000 */
.L_x_3211:
[----:B------:R-:W-:Y:S01]  /*2e70*/  ISETP.GE.AND P0, PT, R19, c[0x0][0x160], PT ;  /* 0x0000580013007a0c */ /* 0x000fe20003f06270 */
[----:B------:R-:W-:-:S12]  /*2e80*/  BSSY B6, `(.L_x_3279) ;  /* 0x00005bc000067945 */ /* 0x000fd80003800000 */
[----:B------:R-:W-:Y:S05]  /*2e90*/  @P0 BRA `(.L_x_3280) ;  /* 0x00005ba000000947 */ /* 0x000fea0003800000 */
[----:B------:R-:W-:Y:S01]  /*2ea0*/  ISETP.NE.AND P0, PT, RZ, c[0x0][0x168], PT ;  /* 0x00005a00ff007a0c */ /* 0x000fe20003f05270 */
[----:B0-----:R-:W-:Y:S02]  /*2eb0*/  IMAD.MOV.U32 R0, RZ, RZ, RZ ;  /* 0x000000ffff007224 */ /* 0x001fe400078e00ff */
[----:B------:R-:W-:-:S10]  /*2ec0*/  IMAD.MOV.U32 R16, RZ, RZ, RZ ;  /* 0x000000ffff107224 */ /* 0x000fd400078e00ff */
        /* <DEDUP_REMOVED lines=225> */
.L_x_3281:
        /* <DEDUP_REMOVED lines=20> */
.L_x_3285:
[----:B------:R-:W2:Y:S02]  /*3e20*/  LDG.E.U8 R2, [R2.64] ;  /* 0x0000002402027981 */ /* 0x000ea4000c1e1100 */
[----:B--2---:R-:W0:Y:S02]  /*3e30*/  I2F.U16 R0, R2 ;  /* 0x0000000200007306 */ /* 0x004e240000101000 */
[----:B0-----:R-:W-:Y:S01]  /*3e40*/  F2FP.BF16.PACK_AB R0, RZ, R0 ;  /* 0x00000000ff00723e */ /* 0x001fe200000010ff */
[----:B------:R-:W-:Y:S05]  /*3e50*/  BRA `(.L_x_3287) ;  /* 0x00000e3000007947 */ /* 0x000fea0003800000 */
.L_x_3284:
        /* <DEDUP_REMOVED lines=10> */
.L_x_3289:
[----:B------:R-:W2:Y:S02]  /*3f00*/  LDG.E R2, [R2.64] ;  /* 0x0000002402027981 */ /* 0x000ea4000c1e1900 */
[----:B--2---:R-:W0:Y:S02]  /*3f10*/  I2F R0, R2 ;  /* 0x0000000200007306 */ /* 0x004e240000201400 */
[----:B0-----:R-:W-:Y:S01]  /*3f20*/  F2FP.BF16.PACK_AB R0, RZ, R0 ;  /* 0x00000000ff00723e */ /* 0x001fe200000010ff */
[----:B------:R-:W-:Y:S05]  /*3f30*/  BRA `(.L_x_3287) ;  /* 0x00000d5000007947 */ /* 0x000fea0003800000 */
.L_x_3288:
[----:B------:R-:W2:Y:S02]  /*3f40*/  LDG.E.U16 R2, [R2.64] ;  /* 0x0000002402027981 */ /* 0x000ea4000c1e1500 */
[----:B--2---:R-:W0:Y:S02]  /*3f50*/  I2F.S16 R0, R2 ;  /* 0x0000000200007306 */ /* 0x004e240000101400 */
[----:B0-----:R-:W-:Y:S01]  /*3f60*/  F2FP.BF16.PACK_AB R0, RZ, R0 ;  /* 0x00000000ff00723e */ /* 0x001fe200000010ff */
[----:B------:R-:W-:Y:S05]  /*3f70*/  BRA `(.L_x_3287) ;  /* 0x00000d1000007947 */ /* 0x000fea0003800000 */
.L_x_3283:
        /* <DEDUP_REMOVED lines=9> */
.L_x_3291:
[----:B------:R-:W2:Y:S02]  /*4010*/  LDG.E.U16 R0, [R2.64] ;  /* 0x0000002402007981 */ /* 0x000ea4000c1e1500 */
[----:B--2---:R-:W-:-:S05]  /*4020*/  HADD2.F32 R0, -RZ, R0.H0_H0 ;  /* 0x20000000ff007230 */ /* 0x004fca0000004100 */
[----:B------:R-:W-:Y:S01]  /*4030*/  F2FP.BF16.PACK_AB R0, RZ, R0 ;  /* 0x00000000ff00723e */ /* 0x000fe200000010ff */
[----:B------:R-:W-:Y:S05]  /*4040*/  BRA `(.L_x_3287) ;  /* 0x00000c4000007947 */ /* 0x000fea0003800000 */
.L_x_3290:
        /* <DEDUP_REMOVED lines=9> */
.L_x_3293:
[----:B------:R-:W2:Y:S02]  /*40e0*/  LDG.E.U16 R2, [R2.64] ;  /* 0x0000002402027981 */ /* 0x000ea4000c1e1500 */
[----:B--2---:R-:W-:-:S05]  /*40f0*/  HADD2.F32 R0, -RZ, R2.H0_H0 ;  /* 0x20000002ff007230 */ /* 0x004fca0000004100 */
[----:B------:R-:W-:Y:S01]  /*4100*/  F2FP.BF16.PACK_AB R0, RZ, R0 ;  /* 0x00000000ff00723e */ /* 0x000fe200000010ff */
[----:B------:R-:W-:Y:S05]  /*4110*/  BRA `(.L_x_3287) ;  /* 0x00000b7000007947 */ /* 0x000fea0003800000 */
.L_x_3292:
[----:B------:R-:W2:Y:S02]  /*4120*/  LDG.E.64 R2, [R2.64] ;  /* 0x0000002402027981 */ /* 0x000ea4000c1e1b00 */
[----:B--2---:R-:W0:Y:S01]  /*4130*/  F2F.F32.F64 R0, R2 ;  /* 0x0000000200007310 */ /* 0x004e220000301000 */
[----:B------:R-:W0:-:S14]  /*4140*/  DSETP.GEU.AND P0, PT, |R2|, c[0x2][0x0], PT ;  /* 0x008000000200762a */ /* 0x000e1c0003f0e200 */
[----:B0-----:R-:W-:-:S05]  /*4150*/  @!P0 FMUL R0, R0, 1.175494350822287508e-38 ;  /* 0x0080000000008820 */ /* 0x001fca0000400000 */
[----:B------:R-:W-:Y:S01]  /*4160*/  F2FP.BF16.PACK_AB R0, RZ, R0 ;  /* 0x00000000ff00723e */ /* 0x000fe200000010ff */
[----:B------:R-:W-:Y:S05]  /*4170*/  BRA `(.L_x_3287) ;  /* 0x00000b1000007947 */ /* 0x000fea0003800000 */
.L_x_3282:
        /* <DEDUP_REMOVED lines=13> */
.L_x_3296:
[----:B------:R-:W2:Y:S02]  /*4250*/  LDG.E.64 R2, [R2.64] ;  /* 0x0000002402027981 */ /* 0x000ea4000c1e1b00 */
[----:B--2---:R-:W0:Y:S01]  /*4260*/  F2F.F32.F64 R0, R2 ;  /* 0x0000000200007310 */ /* 0x004e220000301000 */
[----:B------:R-:W0:-:S14]  /*4270*/  DSETP.GEU.AND P0, PT, |R2|, c[0x2][0x0], PT ;  /* 0x008000000200762a */ /* 0x000e1c0003f0e200 */
[----:B0-----:R-:W-:-:S05]  /*4280*/  @!P0 FMUL R0, R0, 1.175494350822287508e-38 ;  /* 0x0080000000008820 */ /* 0x001fca0000400000 */
[----:B------:R-:W-:Y:S01]  /*4290*/  F2FP.BF16.PACK_AB R0, RZ, R0 ;  /* 0x00000000ff00723e */ /* 0x000fe200000010ff */
[----:B------:R-:W-:Y:S05]  /*42a0*/  BRA `(.L_x_3287) ;  /* 0x000009e000007947 */ /* 0x000fea0003800000 */
.L_x_3295:
        /* <DEDUP_REMOVED lines=28> */
.L_x_3298:
        /* <DEDUP_REMOVED lines=15> */
.L_x_3297:
[----:B------:R0:W5:Y:S01]  /*4560*/  LDG.E.U16 R0, [R2.64] ;  /* 0x0000002402007981 */ /* 0x000162000c1e1500 */
[----:B------:R-:W-:Y:S05]  /*4570*/  BRA `(.L_x_3287) ;  /* 0x0000071000007947 */ /* 0x000fea0003800000 */
.L_x_3294:
        /* <DEDUP_REMOVED lines=12> */
.L_x_3301:
        /* <DEDUP_REMOVED lines=21> */
.L_x_3305:
[----:B------:R-:W-:Y:S05]  /*4790*/  BSYNC B1 ;  /* 0x0000000000017941 */ /* 0x000fea0003800000 */
.L_x_3304:
[----:B------:R-:W-:Y:S01]  /*47a0*/  LEA R3, R0, 0x3b800000, 0x17 ;  /* 0x3b80000000037811 */ /* 0x000fe200078eb8ff */
[----:B------:R-:W-:-:S05]  /*47b0*/  IMAD.SHL.U32 R0, R2, 0x100000, RZ ;  /* 0x0010000002007824 */ /* 0x000fca00078e00ff */
[----:B------:R-:W-:Y:S02]  /*47c0*/  LOP3.LUT R0, R3, R0, R4, 0xfe, !PT ;  /* 0x0000000003007212 */ /* 0x000fe400078efe04 */
.L_x_3303:
[----:B------:R-:W-:Y:S05]  /*47d0*/  BSYNC B0 ;  /* 0x0000000000007941 */ /* 0x000fea0003800000 */
.L_x_3302:
[----:B------:R-:W-:Y:S01]  /*47e0*/  F2FP.BF16.PACK_AB R0, RZ, R0 ;  /* 0x00000000ff00723e */ /* 0x000fe200000010ff */
[----:B------:R-:W-:Y:S05]  /*47f0*/  BRA `(.L_x_3287) ;  /* 0x0000049000007947 */ /* 0x000fea0003800000 */
.L_x_3300:
        /* <DEDUP_REMOVED lines=21> */
.L_x_3309:
[----:B------:R-:W-:Y:S05]  /*4950*/  BSYNC B1 ;  /* 0x0000000000017941 */ /* 0x000fea0003800000 */
.L_x_3308:
[----:B------:R-:W-:Y:S01]  /*4960*/  LEA R3, R0, 0x37800000, 0x17 ;  /* 0x3780000000037811 */ /* 0x000fe200078eb8ff */
[----:B------:R-:W-:-:S05]  /*4970*/  IMAD.SHL.U32 R0, R2, 0x200000, RZ ;  /* 0x0020000002007824 */ /* 0x000fca00078e00ff */
[----:B------:R-:W-:Y:S02]  /*4980*/  LOP3.LUT R0, R3, R0, R4, 0xfe, !PT ;  /* 0x0000000003007212 */ /* 0x000fe400078efe04 */
.L_x_3307:
[----:B------:R-:W-:Y:S05]  /*4990*/  BSYNC B0 ;  /* 0x0000000000007941 */ /* 0x000fea0003800000 */
.L_x_3306:
[----:B------:R-:W-:Y:S01]  /*49a0*/  F2FP.BF16.PACK_AB R0, RZ, R0 ;  /* 0x00000000ff00723e */ /* 0x000fe200000010ff */
[----:B------:R-:W-:Y:S05]  /*49b0*/  BRA `(.L_x_3287) ;  /* 0x000002d000007947 */ /* 0x000fea0003800000 */
.L_x_3299:
        /* <DEDUP_REMOVED lines=14> */
.L_x_3313:
[----:B------:R-:W-:Y:S05]  /*4aa0*/  BSYNC B0 ;  /* 0x0000000000007941 */ /* 0x000fea0003800000 */
.L_x_3312:
[----:B------:R-:W-:Y:S01]  /*4ab0*/  F2FP.BF16.PACK_AB R0, RZ, R0 ;  /* 0x00000000ff00723e */ /* 0x000fe200000010ff */
[----:B------:R-:W-:Y:S05]  /*4ac0*/  BRA `(.L_x_3287) ;  /* 0x000001c000007947 */ /* 0x000fea0003800000 */
.L_x_3286:
        /* <DEDUP_REMOVED lines=21> */
.L_x_3311:
[----:B------:R-:W2:Y:S02]  /*4c20*/  LDG.E.64 R2, [R2.64] ;  /* 0x0000002402027981 */ /* 0x000ea4000c1e1b00 */
[----:B--2---:R-:W0:Y:S02]  /*4c30*/  I2F.U64 R0, R2 ;  /* 0x0000000200007312 */ /* 0x004e240000301000 */
[----:B0-----:R-:W-:Y:S01]  /*4c40*/  F2FP.BF16.PACK_AB R0, RZ, R0 ;  /* 0x00000000ff00723e */ /* 0x001fe200000010ff */
[----:B------:R-:W-:Y:S05]  /*4c50*/  BRA `(.L_x_3287) ;  /* 0x0000003000007947 */ /* 0x000fea0003800000 */
.L_x_3310:
[----:B------:R-:W2:Y:S02]  /*4c60*/  LDG.E R2, [R2.64] ;  /* 0x0000002402027981 */ /* 0x000ea4000c1e1900 */
[----:B--2---:R-:W0:Y:S02]  /*4c70*/  I2F.U32 R0, R2 ;  /* 0x0000000200007306 */ /* 0x004e240000201000 */
[----:B0-----:R-:W-:-:S06]  /*4c80*/  F2FP.BF16.PACK_AB R0, RZ, R0 ;  /* 0x00000000ff00723e */ /* 0x001fcc00000010ff */
.L_x_3287:
        /* <DEDUP_REMOVED lines=20> */
.L_x_3317:
[----:B------:R-:W-:-:S06]  /*4dd0*/  PRMT R3, RZ, 0x5410, R0 ;  /* 0x00005410ff037816 */ /* 0x000fcc0000000000 */
[----:B------:R-:W0:Y:S02]  /*4de0*/  F2I.S64.TRUNC R2, R3 ;  /* 0x0000000300027311 */ /* 0x000e24000020d900 */
[----:B0-----:R0:W-:Y:S01]  /*4df0*/  STG.E.U8 [R16.64], R2 ;  /* 0x0000000210007986 */ /* 0x0011e2000c101124 */
[----:B------:R-:W-:Y:S05]  /*4e00*/  BRA `(.L_x_3319) ;  /* 0x00000e4000007947 */ /* 0x000fea0003800000 */
.L_x_3316:
        /* <DEDUP_REMOVED lines=10> */
.L_x_3321:
[----:B------:R-:W-:-:S04]  /*4eb0*/  PRMT R0, RZ, 0x5410, R0 ;  /* 0x00005410ff007816 */ /* 0x000fc80000000000 */
[----:B------:R-:W0:Y:S02]  /*4ec0*/  F2I.FTZ.TRUNC.NTZ R3, R0 ;  /* 0x0000000000037305 */ /* 0x000e24000021f100 */
[----:B0-----:R0:W-:Y:S01]  /*4ed0*/  STG.E [R16.64], R3 ;  /* 0x0000000310007986 */ /* 0x0011e2000c101924 */
[----:B------:R-:W-:Y:S05]  /*4ee0*/  BRA `(.L_x_3319) ;  /* 0x00000d6000007947 */ /* 0x000fea0003800000 */
.L_x_3320:
[----:B------:R-:W-:-:S04]  /*4ef0*/  PRMT R0, RZ, 0x5410, R0 ;  /* 0x00005410ff007816 */ /* 0x000fc80000000000 */
[----:B------:R-:W0:Y:S02]  /*4f00*/  F2I.FTZ.TRUNC.NTZ R3, R0 ;  /* 0x0000000000037305 */ /* 0x000e24000021f100 */
[----:B0-----:R0:W-:Y:S01]  /*4f10*/  STG.E.U16 [R16.64], R3 ;  /* 0x0000000310007986 */ /* 0x0011e2000c101524 */
[----:B------:R-:W-:Y:S05]  /*4f20*/  BRA `(.L_x_3319) ;  /* 0x00000d2000007947 */ /* 0x000fea0003800000 */
.L_x_3315:
        /* <DEDUP_REMOVED lines=9> */
.L_x_3323:
[----:B------:R-:W-:-:S04]  /*4fc0*/  PRMT R0, RZ, 0x5410, R0 ;  /* 0x00005410ff007816 */ /* 0x000fc80000000000 */
[----:B------:R-:W-:-:S05]  /*4fd0*/  F2FP.PACK_AB R0, RZ, R0 ;  /* 0x00000000ff00723e */ /* 0x000fca00000000ff */
[----:B------:R0:W-:Y:S01]  /*4fe0*/  STG.E.U16 [R16.64], R0 ;  /* 0x0000000010007986 */ /* 0x0001e2000c101524 */
[----:B------:R-:W-:Y:S05]  /*4ff0*/  BRA `(.L_x_3319) ;  /* 0x00000c5000007947 */ /* 0x000fea0003800000 */
.L_x_3322:
        /* <DEDUP_REMOVED lines=10> */
.L_x_3325:
[----:B------:R-:W-:-:S04]  /*50a0*/  PRMT R0, RZ, 0x5410, R0 ;  /* 0x00005410ff007816 */ /* 0x000fc80000000000 */
[----:B------:R-:W-:-:S04]  /*50b0*/  F2FP.PACK_AB R3, RZ, R0 ;  /* 0x00000000ff03723e */ /* 0x000fc800000000ff */
[----:B------:R-:W-:-:S05]  /*50c0*/  PRMT R3, R3, 0x5410, RZ ;  /* 0x0000541003037816 */ /* 0x000fca00000000ff */
[----:B------:R0:W-:Y:S01]  /*50d0*/  STG.E [R16.64], R3 ;  /* 0x0000000310007986 */ /* 0x0001e2000c101924 */
[----:B------:R-:W-:Y:S05]  /*50e0*/  BRA `(.L_x_3319) ;  /* 0x00000b6000007947 */ /* 0x000fea0003800000 */
.L_x_3324:
[----:B------:R-:W-:-:S05]  /*50f0*/  PRMT R2, RZ, 0x5410, R0 ;  /* 0x00005410ff027816 */ /* 0x000fca0000000000 */
[----:B------:R-:W-:-:S06]  /*5100*/  FMUL.FTZ R2, R2, 1 ;  /* 0x3f80000002027820 */ /* 0x000fcc0000410000 */
[----:B------:R-:W0:Y:S02]  /*5110*/  F2F.F64.F32 R2, R2 ;  /* 0x0000000200027310 */ /* 0x000e240000201800 */
[----:B0-----:R0:W-:Y:S01]  /*5120*/  STG.E.64 [R16.64], R2 ;  /* 0x0000000210007986 */ /* 0x0011e2000c101b24 */
[----:B------:R-:W-:Y:S05]  /*5130*/  BRA `(.L_x_3319) ;  /* 0x00000b1000007947 */ /* 0x000fea0003800000 */
.L_x_3314:
        /* <DEDUP_REMOVED lines=13> */
.L_x_3328:
[----:B------:R-:W-:Y:S01]  /*5210*/  PRMT R0, RZ, 0x5410, R0 ;  /* 0x00005410ff007816 */ /* 0x000fe20000000000 */
[----:B------:R-:W-:-:S04]  /*5220*/  CS2R R6, SRZ ;  /* 0x0000000000067805 */ /* 0x000fc8000001ff00 */
[----:B------:R-:W-:-:S04]  /*5230*/  FMUL.FTZ R0, R0, 1 ;  /* 0x3f80000000007820 */ /* 0x000fc80000410000 */
[----:B------:R-:W0:Y:S02]  /*5240*/  F2F.F64.F32 R4, R0 ;  /* 0x0000000000047310 */ /* 0x000e240000201800 */
[----:B0-----:R0:W-:Y:S01]  /*5250*/  STG.E.128 [R16.64], R4 ;  /* 0x0000000410007986 */ /* 0x0011e2000c101d24 */
[----:B------:R-:W-:Y:S05]  /*5260*/  BRA `(.L_x_3319) ;  /* 0x000009e000007947 */ /* 0x000fea0003800000 */
.L_x_3327:
        /* <DEDUP_REMOVED lines=21> */
.L_x_3332:
[----:B------:R-:W-:Y:S05]  /*53c0*/  BSYNC B0 ;  /* 0x0000000000007941 */ /* 0x000fea0003800000 */
.L_x_3331:
[----:B------:R-:W-:-:S05]  /*53d0*/  LOP3.LUT R3, R0, R3, RZ, 0xfc, !PT ;  /* 0x0000000300037212 */ /* 0x000fca00078efcff */
[----:B------:R0:W-:Y:S01]  /*53e0*/  STG.E.U8 [R16.64], R3 ;  /* 0x0000000310007986 */ /* 0x0001e2000c101124 */
[----:B------:R-:W-:Y:S05]  /*53f0*/  BRA `(.L_x_3319) ;  /* 0x0000085000007947 */ /* 0x000fea0003800000 */
.L_x_3330:
        /* <DEDUP_REMOVED lines=13> */
.L_x_3334:
[----:B------:R-:W-:Y:S01]  /*54d0*/  IMAD.MOV.U32 R0, RZ, RZ, 0x7f ;  /* 0x0000007fff007424 */ /* 0x000fe200078e00ff */
[----:B------:R-:W-:-:S04]  /*54e0*/  ISETP.GT.U32.AND P0, PT, R2, 0x7f800000, PT ;  /* 0x7f8000000200780c */ /* 0x000fc80003f04070 */
[----:B------:R-:W-:-:S04]  /*54f0*/  SEL R0, R0, 0x7c, P0 ;  /* 0x0000007c00007807 */ /* 0x000fc80000000000 */
.L_x_3335:
[----:B------:R-:W-:Y:S05]  /*5500*/  BSYNC B0 ;  /* 0x0000000000007941 */ /* 0x000fea0003800000 */
.L_x_3333:
[----:B------:R-:W-:-:S04]  /*5510*/  LOP3.LUT R2, R3, 0x80000000, RZ, 0xc0, !PT ;  /* 0x8000000003027812 */ /* 0x000fc800078ec0ff */
[----:B------:R-:W-:-:S04]  /*5520*/  SHF.R.U32.HI R3, RZ, 0x18, R2 ;  /* 0x00000018ff037819 */ /* 0x000fc80000011602 */
[----:B------:R-:W-:-:S05]  /*5530*/  LOP3.LUT R3, R0, R3, RZ, 0xfc, !PT ;  /* 0x0000000300037212 */ /* 0x000fca00078efcff */
[----:B------:R0:W-:Y:S01]  /*5540*/  STG.E.U8 [R16.64], R3 ;  /* 0x0000000310007986 */ /* 0x0001e2000c101124 */
[----:B------:R-:W-:Y:S05]  /*5550*/  BRA `(.L_x_3319) ;  /* 0x000006f000007947 */ /* 0x000fea0003800000 */
.L_x_3329:
[----:B------:R0:W-:Y:S01]  /*5560*/  STG.E.U16 [R16.64], R0 ;  /* 0x0000000010007986 */ /* 0x0001e2000c101524 */
[----:B------:R-:W-:Y:S05]  /*5570*/  BRA `(.L_x_3319) ;  /* 0x000006d000007947 */ /* 0x000fea0003800000 */
.L_x_3326:
        /* <DEDUP_REMOVED lines=12> */
.L_x_3338:
        /* <DEDUP_REMOVED lines=17> */
.L_x_3341:
[----:B------:R-:W-:-:S04]  /*5750*/  LOP3.LUT R2, R3, 0x80000000, RZ, 0xc0, !PT ;  /* 0x8000000003027812 */ /* 0x000fc800078ec0ff */
[----:B------:R-:W-:-:S04]  /*5760*/  SHF.R.U32.HI R3, RZ, 0x18, R2 ;  /* 0x00000018ff037819 */ /* 0x000fc80000011602 */
[----:B------:R-:W-:-:S04]  /*5770*/  LOP3.LUT R0, R0, R3, RZ, 0xfc, !PT ;  /* 0x0000000300007212 */ /* 0x000fc800078efcff */
[----:B------:R-:W-:Y:S02]  /*5780*/  PRMT R8, R0, 0x7610, R8 ;  /* 0x0000761000087816 */ /* 0x000fe40000000008 */
.L_x_3340:
[----:B------:R-:W-:Y:S05]  /*5790*/  BSYNC B0 ;  /* 0x0000000000007941 */ /* 0x000fea0003800000 */
.L_x_3339:
[----:B------:R0:W-:Y:S01]  /*57a0*/  STG.E.U8 [R16.64], R8 ;  /* 0x0000000810007986 */ /* 0x0001e2000c101124 */
[----:B------:R-:W-:Y:S05]  /*57b0*/  BRA `(.L_x_3319) ;  /* 0x0000049000007947 */ /* 0x000fea0003800000 */
.L_x_3337:
        /* <DEDUP_REMOVED lines=17> */
.L_x_3344:
[----:B------:R-:W-:-:S04]  /*58d0*/  LOP3.LUT R2, R3, 0x80000000, RZ, 0xc0, !PT ;  /* 0x8000000003027812 */ /* 0x000fc800078ec0ff */
[----:B------:R-:W-:-:S04]  /*58e0*/  SHF.R.U32.HI R3, RZ, 0x18, R2 ;  /* 0x00000018ff037819 */ /* 0x000fc80000011602 */
[----:B------:R-:W-:-:S04]  /*58f0*/  LOP3.LUT R0, R0, R3, RZ, 0xfc, !PT ;  /* 0x0000000300007212 */ /* 0x000fc800078efcff */
[----:B------:R-:W-:Y:S02]  /*5900*/  PRMT R8, R0, 0x7610, R8 ;  /* 0x0000761000087816 */ /* 0x000fe40000000008 */
.L_x_3343:
[----:B------:R-:W-:Y:S05]  /*5910*/  BSYNC B0 ;  /* 0x0000000000007941 */ /* 0x000fea0003800000 */
.L_x_3342:
[----:B------:R0:W-:Y:S01]  /*5920*/  STG.E.U8 [R16.64], R8 ;  /* 0x0000000810007986 */ /* 0x0001e2000c101124 */
[----:B------:R-:W-:Y:S05]  /*5930*/  BRA `(.L_x_3319) ;  /* 0x0000031000007947 */ /* 0x000fea0003800000 */
.L_x_3336:
        /* <DEDUP_REMOVED lines=22> */
.L_x_3318:
        /* <DEDUP_REMOVED lines=20> */
.L_x_3346:
[----:B------:R-:W-:-:S06]  /*5be0*/  PRMT R2, RZ, 0x5410, R0 ;  /* 0x00005410ff027816 */ /* 0x000fcc0000000000 */
[----:B------:R-:W0:Y:S02]  /*5bf0*/  F2I.U64.TRUNC R2, R2 ;  /* 0x0000000200027311 */ /* 0x000e24000020d800 */
[----:B0-----:R0:W-:Y:S01]  /*5c00*/  STG.E.64 [R16.64], R2 ;  /* 0x0000000210007986 */ /* 0x0011e2000c101b24 */
[----:B------:R-:W-:Y:S05]  /*5c10*/  BRA `(.L_x_3319) ;  /* 0x0000003000007947 */ /* 0x000fea0003800000 */
.L_x_3345:
[----:B------:R-:W-:-:S04]  /*5c20*/  PRMT R0, RZ, 0x5410, R0 ;  /* 0x00005410ff007816 */ /* 0x000fc80000000000 */
[----:B------:R-:W0:Y:S02]  /*5c30*/  F2I.FTZ.U32.TRUNC.NTZ R3, R0 ;  /* 0x0000000000037305 */ /* 0x000e24000021f000 */
[----:B0-----:R0:W-:Y:S02]  /*5c40*/  STG.E [R16.64], R3 ;  /* 0x0000000310007986 */ /* 0x0011e4000c101924 */
.L_x_3319:
[----:B------:R-:W-:-:S04]  /*5c50*/  IADD3 R19, R19, 0x80, RZ ;  /* 0x0000008013137810 */ /* 0x000fc80007ffe0ff */
[----:B------:R-:W-:-:S13]  /*5c60*/  ISETP.GE.AND P0, PT, R19, c[0x0][0x160], PT ;  /* 0x0000580013007a0c */ /* 0x000fda0003f06270 */
        /* <DEDUP_REMOVED lines=229> */
.L_x_3347:
        /* <DEDUP_REMOVED lines=20> */
.L_x_3351:
[----:B------:R-:W2:Y:S02]  /*6c00*/  LDG.E.U8 R2, [R2.64] ;  /* 0x0000002402027981 */ /* 0x000ea4000c1e1100 */
[----:B--2---:R-:W0:Y:S02]  /*6c10*/  I2F.U16 R0, R2 ;  /* 0x0000000200007306 */ /* 0x004e240000101000 */
[----:B0-----:R-:W-:Y:S01]  /*6c20*/  F2FP.BF16.PACK_AB R0, RZ, R0 ;  /* 0x00000000ff00723e */ /* 0x001fe200000010ff */
[----:B------:R-:W-:Y:S05]  /*6c30*/  BRA `(.L_x_3353) ;  /* 0x00000e3000007947 */ /* 0x000fea0003800000 */
.L_x_3350:
        /* <DEDUP_REMOVED lines=10> */
.L_x_3355:
[----:B------:R-:W2:Y:S02]  /*6ce0*/  LDG.E R2, [R2.64] ;  /* 0x0000002402027981 */ /* 0x000ea4000c1e1900 */
[----:B--2---:R-:W0:Y:S02]  /*6cf0*/  I2F R0, R2 ;  /* 0x0000000200007306 */ /* 0x004e240000201400 */
[----:B0-----:R-:W-:Y:S01]  /*6d00*/  F2FP.BF16.PACK_AB R0, RZ, R0 ;  /* 0x00000000ff00723e */ /* 0x001fe200000010ff */
[----:B------:R-:W-:Y:S05]  /*6d10*/  BRA `(.L_x_3353) ;  /* 0x00000d5000007947 */ /* 0x000fea0003800000 */
.L_x_3354:
[----:B------:R-:W2:Y:S02]  /*6d20*/  LDG.E.U16 R2, [R2.64] ;  /* 0x0000002402027981 */ /* 0x000ea4000c1e1500 */
[----:B--2---:R-:W0:Y:S02]  /*6d30*/  I2F.S16 R0, R2 ;  /* 0x0000000200007306 */ /* 0x004e240000101400 */
[----:B0-----:R-:W-:Y:S01]  /*6d40*/  F2FP.BF16.PACK_AB R0, RZ, R0 ;  /* 0x00000000ff00723e */ /* 0x001fe200000010ff */
[----:B------:R-:W-:Y:S05]  /*6d50*/  BRA `(.L_x_3353) ;  /* 0x00000d1000007947 */ /* 0x000fea0003800000 */
.L_x_3349:
        /* <DEDUP_REMOVED lines=9> */
.L_x_3357:
[----:B------:R-:W2:Y:S02]  /*6df0*/  LDG.E.U16 R0, [R2.64] ;  /* 0x0000002402007981 */ /* 0x000ea4000c1e1500 */
[----:B--2---:R-:W-:-:S05]  /*6e00*/  HADD2.F32 R0, -RZ, R0.H0_H0 ;  /* 0x20000000ff007230 */ /* 0x004fca0000004100 */
[----:B------:R-:W-:Y:S01]  /*6e10*/  F2FP.BF16.PACK_AB R0, RZ, R0 ;  /* 0x00000000ff00723e */ /* 0x000fe200000010ff */
[----:B------:R-:W-:Y:S05]  /*6e20*/  BRA `(.L_x_3353) ;  /* 0x00000c4000007947 */ /* 0x000fea0003800000 */
.L_x_3356:
        /* <DEDUP_REMOVED lines=9> */
.L_x_3359:
[----:B------:R-:W2:Y:S02]  /*6ec0*/  LDG.E.U16 R2, [R2.64] ;  /* 0x0000002402027981 */ /* 0x000ea4000c1e1500 */
[----:B--2---:R-:W-:-:S05]  /*6ed0*/  HADD2.F32 R0, -RZ, R2.H0_H0 ;  /* 0x20000002ff007230 */ /* 0x004fca0000004100 */
[----:B------:R-:W-:Y:S01]  /*6ee0*/  F2FP.BF16.PACK_AB R0, RZ, R0 ;  /* 0x00000000ff00723e */ /* 0x000fe200000010ff */
[----:B------:R-:W-:Y:S05]  /*6ef0*/  BRA `(.L_x_3353) ;  /* 0x00000b7000007947 */ /* 0x000fea0003800000 */
.L_x_3358:
[----:B------:R-:W2:Y:S02]  /*6f00*/  LDG.E.64 R2, [R2.64] ;  /* 0x0000002402027981 */ /* 0x000ea4000c1e1b00 */
[----:B--2---:R-:W0:Y:S01]  /*6f10*/  F2F.F32.F64 R0, R2 ;  /* 0x0000000200007310 */ /* 0x004e220000301000 */
[----:B------:R-:W0:-:S14]  /*6f20*/  DSETP.GEU.AND P0, PT, |R2|, c[0x2][0x0], PT ;  /* 0x008000000200762a */ /* 0x000e1c0003f0e200 */
[----:B0-----:R-:W-:-:S05]  /*6f30*/  @!P0 FMUL R0, R0, 1.175494350822287508e-38 ;  /* 0x0080000000008820 */ /* 0x001fca0000400000 */
[----:B------:R-:W-:Y:S01]  /*6f40*/  F2FP.BF16.PACK_AB R0, RZ, R0 ;  /* 0x00000000ff00723e */ /* 0x000fe200000010ff */
[----:B------:R-:W-:Y:S05]  /*6f50*/  BRA `(.L_x_3353) ;  /* 0x00000b1000007947 */ /* 0x000fea0003800000 */
.L_x_3348:
        /* <DEDUP_REMOVED lines=13> */
.L_x_3362:
[----:B------:R-:W2:Y:S02]  /*7030*/  LDG.E.64 R2, [R2.64] ;  /* 0x0000002402027981 */ /* 0x000ea4000c1e1b00 */
[----:B--2---:R-:W0:Y:S01]  /*7040*/  F2F.F32.F64 R0, R2 ;  /* 0x0000000200007310 */ /* 0x004e220000301000 */
[----:B------:R-:W0:-:S14]  /*7050*/  DSETP.GEU.AND P0, PT, |R2|, c[0x2][0x0], PT ;  /* 0x008000000200762a */ /* 0x000e1c0003f0e200 */
[----:B0-----:R-:W-:-:S05]  /*7060*/  @!P0 FMUL R0, R0, 1.175494350822287508e-38 ;  /* 0x0080000000008820 */ /* 0x001fca0000400000 */
[----:B------:R-:W-:Y:S01]  /*7070*/  F2FP.BF16.PACK_AB R0, RZ, R0 ;  /* 0x00000000ff00723e */ /* 0x000fe200000010ff */
[----:B------:R-:W-:Y:S05]  /*7080*/  BRA `(.L_x_3353) ;  /* 0x000009e000007947 */ /* 0x000fea0003800000 */
.L_x_3361:
        /* <DEDUP_REMOVED lines=28> */
.L_x_3364:
        /* <DEDUP_REMOVED lines=15> */
.L_x_3363:
[----:B------:R0:W5:Y:S01]  /*7340*/  LDG.E.U16 R0, [R2.64] ;  /* 0x0000002402007981 */ /* 0x000162000c1e1500 */
[----:B------:R-:W-:Y:S05]  /*7350*/  BRA `(.L_x_3353) ;  /* 0x0000071000007947 */ /* 0x000fea0003800000 */
.L_x_3360:
        /* <DEDUP_REMOVED lines=12> */
.L_x_3367:
        /* <DEDUP_REMOVED lines=21> */
.L_x_3371:
[----:B------:R-:W-:Y:S05]  /*7570*/  BSYNC B1 ;  /* 0x0000000000017941 */ /* 0x000fea0003800000 */
.L_x_3370:
[----:B------:R-:W-:Y:S01]  /*7580*/  LEA R3, R0, 0x3b800000, 0x17 ;  /* 0x3b80000000037811 */ /* 0x000fe200078eb8ff */
[----:B------:R-:W-:-:S05]  /*7590*/  IMAD.SHL.U32 R0, R2, 0x100000, RZ ;  /* 0x0010000002007824 */ /* 0x000fca00078e00ff */
[----:B------:R-:W-:Y:S02]  /*75a0*/  LOP3.LUT R0, R3, R0, R4, 0xfe, !PT ;  /* 0x0000000003007212 */ /* 0x000fe400078efe04 */
.L_x_3369:
[----:B------:R-:W-:Y:S05]  /*75b0*/  BSYNC B0 ;  /* 0x0000000000007941 */ /* 0x000fea0003800000 */
.L_x_3368:
[----:B------:R-:W-:Y:S01]  /*75c0*/  F2FP.BF16.PACK_AB R0, RZ, R0 ;  /* 0x00000000ff00723e */ /* 0x000fe200000010ff */
[----:B------:R-:W-:Y:S05]  /*75d0*/  BRA `(.L_x_3353) ;  /* 0x0000049000007947 */ /* 0x000fea0003800000 */
.L_x_3366:
        /* <DEDUP_REMOVED lines=21> */
.L_x_3375:
[----:B------:R-:W-:Y:S05]  /*7730*/  BSYNC B1 ;  /* 0x0000000000017941 */ /* 0x000fea0003800000 */
.L_x_3374:
[----:B------:R-:W-:Y:S01]  /*7740*/  LEA R3, R0, 0x37800000, 0x17 ;  /* 0x3780000000037811 */ /* 0x000fe200078eb8ff */
[----:B------:R-:W-:-:S05]  /*7750*/  IMAD.SHL.U32 R0, R2, 0x200000, RZ ;  /* 0x0020000002007824 */ /* 0x000fca00078e00ff */
[----:B------:R-:W-:Y:S02]  /*7760*/  LOP3.LUT R0, R3, R0, R4, 0xfe, !PT ;  /* 0x0000000003007212 */ /* 0x000fe400078efe04 */
.L_x_3373:
[----:B------:R-:W-:Y:S05]  /*7770*/  BSYNC B0 ;  /* 0x0000000000007941 */ /* 0x000fea0003800000 */
.L_x_3372:
[----:B------:R-:W-:Y:S01]  /*7780*/  F2FP.BF16.PACK_AB R0, RZ, R0 ;  /* 0x00000000ff00723e */ /* 0x000fe200000010ff */
[----:B------:R-:W-:Y:S05]  /*7790*/  BRA `(.L_x_3353) ;  /* 0x000002d000007947 */ /* 0x000fea0003800000 */
.L_x_3365:
        /* <DEDUP_REMOVED lines=14> */
.L_x_3379:
[----:B------:R-:W-:Y:S05]  /*7880*/  BSYNC B0 ;  /* 0x0000000000007941 */ /* 0x000fea0003800000 */
.L_x_3378:
[----:B------:R-:W-:Y:S01]  /*7890*/  F2FP.BF16.PACK_AB R0, RZ, R0 ;  /* 0x00000000ff00723e */ /* 0x000fe200000010ff */
[----:B------:R-:W-:Y:S05]  /*78a0*/  BRA `(.L_x_3353) ;  /* 0x000001c000007947 */ /* 0x000fea0003800000 */
.L_x_3352:
        /* <DEDUP_REMOVED lines=21> */
.L_x_3377:
[----:B------:R-:W2:Y:S02]  /*7a00*/  LDG.E.64 R2, [R2.64] ;  /* 0x0000002402027981 */ /* 0x000ea4000c1e1b00 */
[----:B--2---:R-:W0:Y:S02]  /*7a10*/  I2F.U64 R0, R2 ;  /* 0x0000000200007312 */ /* 0x004e240000301000 */
[----:B0-----:R-:W-:Y:S01]  /*7a20*/  F2FP.BF16.PACK_AB R0, RZ, R0 ;  /* 0x00000000ff00723e */ /* 0x001fe200000010ff */
[----:B------:R-:W-:Y:S05]  /*7a30*/  BRA `(.L_x_3353) ;  /* 0x0000003000007947 */ /* 0x000fea0003800000 */
.L_x_3376:
[----:B------:R-:W2:Y:S02]  /*7a40*/  LDG.E R2, [R2.64] ;  /* 0x0000002402027981 */ /* 0x000ea4000c1e1900 */
[----:B--2---:R-:W0:Y:S02]  /*7a50*/  I2F.U32 R0, R2 ;  /* 0x0000000200007306 */ /* 0x004e240000201000 */
[----:B0-----:R-:W-:-:S06]  /*7a60*/  F2FP.BF16.PACK_AB R0, RZ, R0 ;  /* 0x00000000ff00723e */ /* 0x001fcc00000010ff */
.L_x_3353:
        /* <DEDUP_REMOVED lines=20> */
.L_x_3383:
[----:B------:R-:W-:-:S06]  /*7bb0*/  PRMT R3, RZ, 0x5410, R0 ;  /* 0x00005410ff037816 */ /* 0x000fcc0000000000 */
[----:B------:R-:W0:Y:S02]  /*7bc0*/  F2I.S64.TRUNC R2, R3 ;  /* 0x0000000300027311 */ /* 0x000e24000020d900 */
[----:B0-----:R0:W-:Y:S01]  /*7bd0*/  STG.E.U8 [R16.64], R2 ;  /* 0x0000000210007986 */ /* 0x0011e2000c101124 */
[----:B------:R-:W-:Y:S05]  /*7be0*/  BRA `(.L_x_3385) ;  /* 0x00000e4000007947 */ /* 0x000fea0003800000 */
.L_x_3382:
        /* <DEDUP_REMOVED lines=10> */
.L_x_3387:
[----:B------:R-:W-:-:S04]  /*7c90*/  PRMT R0, RZ, 0x5410, R0 ;  /* 0x00005410ff007816 */ /* 0x000fc80000000000 */
[----:B------:R-:W0:Y:S02]  /*7ca0*/  F2I.FTZ.TRUNC.NTZ R3, R0 ;  /* 0x0000000000037305 */ /* 0x000e24000021f100 */
[----:B0-----:R0:W-:Y:S01]  /*7cb0*/  STG.E [R16.64], R3 ;  /* 0x0000000310007986 */ /* 0x0011e2000c101924 */
[----:B------:R-:W-:Y:S05]  /*7cc0*/  BRA `(.L_x_3385) ;  /* 0x00000d6000007947 */ /* 0x000fea0003800000 */
.L_x_3386:
[----:B------:R-:W-:-:S04]  /*7cd0*/  PRMT R0, RZ, 0x5410, R0 ;  /* 0x00005410ff007816 */ /* 0x000fc80000000000 */
[----:B------:R-:W0:Y:S02]  /*7ce0*/  F2I.FTZ.TRUNC.NTZ R3, R0 ;  /* 0x0000000000037305 */ /* 0x000e24000021f100 */
[----:B0-----:R0:W-:Y:S01]  /*7cf0*/  STG.E.U16 [R16.64], R3 ;  /* 0x0000000310007986 */ /* 0x0011e2000c101524 */
[----:B------:R-:W-:Y:S05]  /*7d00*/  BRA `(.L_x_3385) ;  /* 0x00000d2000007947 */ /* 0x000fea0003800000 */
.L_x_3381:
        /* <DEDUP_REMOVED lines=9> */
.L_x_3389:
[----:B------:R-:W-:-:S04]  /*7da0*/  PRMT R0, RZ, 0x5410, R0 ;  /* 0x00005410ff007816 */ /* 0x000fc80000000000 */
[----:B------:R-:W-:-:S05]  /*7db0*/  F2FP.PACK_AB R0, RZ, R0 ;  /* 0x00000000ff00723e */ /* 0x000fca00000000ff */
[----:B------:R0:W-:Y:S01]  /*7dc0*/  STG.E.U16 [R16.64], R0 ;  /* 0x0000000010007986 */ /* 0x0001e2000c101524 */
[----:B------:R-:W-:Y:S05]  /*7dd0*/  BRA `(.L_x_3385) ;  /* 0x00000c5000007947 */ /* 0x000fea0003800000 */
.L_x_3388:
        /* <DEDUP_REMOVED lines=10> */
.L_x_3391:
[----:B------:R-:W-:-:S04]  /*7e80*/  PRMT R0, RZ, 0x5410, R0 ;  /* 0x00005410ff007816 */ /* 0x000fc80000000000 */
[----:B------:R-:W-:-:S04]  /*7e90*/  F2FP.PACK_AB R3, RZ, R0 ;  /* 0x00000000ff03723e */ /* 0x000fc800000000ff */
[----:B------:R-:W-:-:S05]  /*7ea0*/  PRMT R3, R3, 0x5410, RZ ;  /* 0x0000541003037816 */ /* 0x000fca00000000ff */
[----:B------:R0:W-:Y:S01]  /*7eb0*/  STG.E [R16.64], R3 ;  /* 0x0000000310007986 */ /* 0x0001e2000c101924 */
[----:B------:R-:W-:Y:S05]  /*7ec0*/  BRA `(.L_x_3385) ;  /* 0x00000b6000007947 */ /* 0x000fea0003800000 */
.L_x_3390:
[----:B------:R-:W-:-:S05]  /*7ed0*/  PRMT R2, RZ, 0x5410, R0 ;  /* 0x00005410ff027816 */ /* 0x000fca0000000000 */
[----:B------:R-:W-:-:S06]  /*7ee0*/  FMUL.FTZ R2, R2, 1 ;  /* 0x3f80000002027820 */ /* 0x000fcc0000410000 */
[----:B------:R-:W0:Y:S02]  /*7ef0*/  F2F.F64.F32 R2, R2 ;  /* 0x0000000200027310 */ /* 0x000e240000201800 */
[----:B0-----:R0:W-:Y:S01]  /*7f00*/  STG.E.64 [R16.64], R2 ;  /* 0x0000000210007986 */ /* 0x0011e2000c101b24 */
[----:B------:R-:W-:Y:S05]  /*7f10*/  BRA `(.L_x_3385) ;  /* 0x00000b1000007947 */ /* 0x000fea0003800000 */
.L_x_3380:
        /* <DEDUP_REMOVED lines=13> */
.L_x_3394:
[----:B------:R-:W-:Y:S01]  /*7ff0*/  PRMT R0, RZ, 0x5410, R0 ;  /* 0x00005410ff007816 */ /* 0x000fe20000000000 */
[----:B------:R-:W-:-:S04]  /*8000*/  CS2R R6, SRZ ;  /* 0x0000000000067805 */ /* 0x000fc8000001ff00 */
[----:B------:R-:W-:-:S04]  /*8010*/  FMUL.FTZ R0, R0, 1 ;  /* 0x3f80000000007820 */ /* 0x000fc80000410000 */
[----:B------:R-:W0:Y:S02]  /*8020*/  F2F.F64.F32 R4, R0 ;  /* 0x0000000000047310 */ /* 0x000e240000201800 */
[----:B0-----:R0:W-:Y:S01]  /*8030*/  STG.E.128 [R16.64], R4 ;  /* 0x0000000410007986 */ /* 0x0011e2000c101d24 */
[----:B------:R-:W-:Y:S05]  /*8040*/  BRA `(.L_x_3385) ;  /* 0x000009e000007947 */ /* 0x000fea0003800000 */
.L_x_3393:
        /* <DEDUP_REMOVED lines=21> */
.L_x_3398:
[----:B------:R-:W-:Y:S05]  /*81a0*/  BSYNC B0 ;  /* 0x0000000000007941 */ /* 0x000fea0003800000 */
.L_x_3397:
[----:B------:R-:W-:-:S05]  /*81b0*/  LOP3.LUT R3, R0, R3, RZ, 0xfc, !PT ;  /* 0x0000000300037212 */ /* 0x000fca00078efcff */
[----:B------:R0:W-:Y:S01]  /*81c0*/  STG.E.U8 [R16.64], R3 ;  /* 0x0000000310007986 */ /* 0x0001e2000c101124 */
[----:B------:R-:W-:Y:S05]  /*81d0*/  BRA `(.L_x_3385) ;  /* 0x0000085000007947 */ /* 0x000fea0003800000 */
.L_x_3396:
        /* <DEDUP_REMOVED lines=13> */
.L_x_3400:
[----:B------:R-:W-:Y:S01]  /*82b0*/  IMAD.MOV.U32 R0, RZ, RZ, 0x7f ;  /* 0x0000007fff007424 */ /* 0x000fe200078e00ff */
[----:B------:R-:W-:-:S04]  /*82c0*/  ISETP.GT.U32.AND P0, PT, R2, 0x7f800000, PT ;  /* 0x7f8000000200780c */ /* 0x000fc80003f04070 */
[----:B------:R-:W-:-:S04]  /*82d0*/  SEL R0, R0, 0x7c, P0 ;  /* 0x0000007c00007807 */ /* 0x000fc80000000000 */
.L_x_3401:
[----:B------:R-:W-:Y:S05]  /*82e0*/  BSYNC B0 ;  /* 0x0000000000007941 */ /* 0x000fea0003800000 */
.L_x_3399:
[----:B------:R-:W-:-:S04]  /*82f0*/  LOP3.LUT R2, R3, 0x80000000, RZ, 0xc0, !PT ;  /* 0x8000000003027812 */ /* 0x000fc800078ec0ff */
[----:B------:R-:W-:-:S04]  /*8300*/  SHF.R.U32.HI R3, RZ, 0x18, R2 ;  /* 0x00000018ff037819 */ /* 0x000fc80000011602 */
[----:B------:R-:W-:-:S05]  /*8310*/  LOP3.LUT R3, R0, R3, RZ, 0xfc, !PT ;  /* 0x0000000300037212 */ /* 0x000fca00078efcff */
[----:B------:R0:W-:Y:S01]  /*8320*/  STG.E.U8 [R16.64], R3 ;  /* 0x0000000310007986 */ /* 0x0001e2000c101124 */
[----:B------:R-:W-:Y:S05]  /*8330*/  BRA `(.L_x_3385) ;  /* 0x000006f000007947 */ /* 0x000fea0003800000 */
.L_x_3395:
[----:B------:R0:W-:Y:S01]  /*8340*/  STG.E.U16 [R16.64], R0 ;  /* 0x0000000010007986 */ /* 0x0001e2000c101524 */
[----:B------:R-:W-:Y:S05]  /*8350*/  BRA `(.L_x_3385) ;  /* 0x000006d000007947 */ /* 0x000fea0003800000 */
.L_x_3392:
        /* <DEDUP_REMOVED lines=12> */
.L_x_3404:
        /* <DEDUP_REMOVED lines=17> */
.L_x_3407:
[----:B------:R-:W-:-:S04]  /*8530*/  LOP3.LUT R2, R3, 0x80000000, RZ, 0xc0, !PT ;  /* 0x8000000003027812 */ /* 0x000fc800078ec0ff */
[----:B------:R-:W-:-:S04]  /*8540*/  SHF.R.U32.HI R3, RZ, 0x18, R2 ;  /* 0x00000018ff037819 */ /* 0x000fc80000011602 */
[----:B------:R-:W-:-:S04]  /*8550*/  LOP3.LUT R0, R0, R3, RZ, 0xfc, !PT ;  /* 0x0000000300007212 */ /* 0x000fc800078efcff */
[----:B------:R-:W-:Y:S02]  /*8560*/  PRMT R8, R0, 0x7610, R8 ;  /* 0x0000761000087816 */ /* 0x000fe40000000008 */
.L_x_3406:
[----:B------:R-:W-:Y:S05]  /*8570*/  BSYNC B0 ;  /* 0x0000000000007941 */ /* 0x000fea0003800000 */
.L_x_3405:
[----:B------:R0:W-:Y:S01]  /*8580*/  STG.E.U8 [R16.64], R8 ;  /* 0x0000000810007986 */ /* 0x0001e2000c101124 */
[----:B------:R-:W-:Y:S05]  /*8590*/  BRA `(.L_x_3385) ;  /* 0x0000049000007947 */ /* 0x000fea0003800000 */
.L_x_3403:
        /* <DEDUP_REMOVED lines=17> */
.L_x_3410:
[----:B------:R-:W-:-:S04]  /*86b0*/  LOP3.LUT R2, R3, 0x80000000, RZ, 0xc0, !PT ;  /* 0x8000000003027812 */ /* 0x000fc800078ec0ff */
[----:B------:R-:W-:-:S04]  /*86c0*/  SHF.R.U32.HI R3, RZ, 0x18, R2 ;  /* 0x00000018ff037819 */ /* 0x000fc80000011602 */
[----:B------:R-:W-:-:S04]  /*86d0*/  LOP3.LUT R0, R0, R3, RZ, 0xfc, !PT ;  /* 0x0000000300007212 */ /* 0x000fc800078efcff */
[----:B------:R-:W-:Y:S02]  /*86e0*/  PRMT R8, R0, 0x7610, R8 ;  /* 0x0000761000087816 */ /* 0x000fe40000000008 */
.L_x_3409:
[----:B------:R-:W-:Y:S05]  /*86f0*/  BSYNC B0 ;  /* 0x0000000000007941 */ /* 0x000fea0003800000 */
.L_x_3408:
[----:B------:R0:W-:Y:S01]  /*8700*/  STG.E.U8 [R16.64], R8 ;  /* 0x0000000810007986 */ /* 0x0001e2000c101124 */
[----:B------:R-:W-:Y:S05]  /*8710*/  BRA `(.L_x_3385) ;  /* 0x0000031000007947 */ /* 0x000fea0003800000 */
.L_x_3402:
        /* <DEDUP_REMOVED lines=22> */
.L_x_3384:
        /* <DEDUP_REMOVED lines=20> */
.L_x_3412:
[----:B------:R-:W-:-:S06]  /*89c0*/  PRMT R2, RZ, 0x5410, R0 ;  /* 0x00005410ff027816 */ /* 0x000fcc0000000000 */
[----:B------:R-:W0:Y:S02]  /*89d0*/  F2I.U64.TRUNC R2, R2 ;  /* 0x0000000200027311 */ /* 0x000e24000020d800 */
[----:B0-----:R0:W-:Y:S01]  /*89e0*/  STG.E.64 [R16.64], R2 ;  /* 0x0000000210007986 */ /* 0x0011e2000c101b24 */
[----:B------:R-:W-:Y:S05]  /*89f0*/  BRA `(.L_x_3385) ;  /* 0x0000003000007947 */ /* 0x000fea0003800000 */
.L_x_3411:
[----:B------:R-:W-:-:S04]  /*8a00*/  PRMT R0, RZ, 0x5410, R0 ;  /* 0x00005410ff007816 */ /* 0x000fc80000000000 */
[----:B------:R-:W0:Y:S02]  /*8a10*/  F2I.FTZ.U32.TRUNC.NTZ R3, R0 ;  /* 0x0000000000037305 */ /* 0x000e24000021f000 */
[----:B0-----:R0:W-:Y:S02]  /*8a20*/  STG.E [R16.64], R3 ;  /* 0x0000000310007986 */ /* 0x0011e4000c101924 */
.L_x_3385:
[----:B------:R-:W-:Y:S02]  /*8a30*/  IADD3 R19, R19, 0x80, RZ ;  /* 0x0000008013137810 */ /* 0x000fe40007ffe0ff */
.L_x_3280:
[----:B------:R-:W-:Y:S05]  /*8a40*/  BSYNC B6 ;  /* 0x0000000000067941 */ /* 0x000fea0003800000 */
.L_x_3279:
[----:B------:R-:W-:-:S13]  /*8a50*/  ISETP.GE.AND P0, PT, R19, c[0x0][0x160], PT ;  /* 0x0000580013007a0c */ /* 0x000fda0003f06270 */
[----:B------:R-:W-:Y:S05]  /*8a60*/  @P0 EXIT ;  /* 0x000000000000094d */ /* 0x000fea0003800000 */
        /* <DEDUP_REMOVED lines=228> */
.L_x_3413:
        /* <DEDUP_REMOVED lines=20> */
.L_x_3417:
[----:B------:R-:W2:Y:S02]  /*99f0*/  LDG.E.U8 R2, [R2.64] ;  /* 0x0000002402027981 */ /* 0x000ea4000c1e1100 */
[----:B--2---:R-:W0:Y:S02]  /*9a00*/  I2F.U16 R0, R2 ;  /* 0x0000000200007306 */ /* 0x004e240000101000 */
[----:B0-----:R-:W-:Y:S01]  /*9a10*/  F2FP.BF16.PACK_AB R0, RZ, R0 ;  /* 0x00000000ff00723e */ /* 0x001fe200000010ff */
[----:B------:R-:W-:Y:S05]  /*9a20*/  BRA `(.L_x_3419) ;  /* 0x00000e3000007947 */ /* 0x000fea0003800000 */
.L_x_3416:
        /* <DEDUP_REMOVED lines=10> */
.L_x_3421:
[----:B------:R-:W2:Y:S02]  /*9ad0*/  LDG.E R2, [R2.64] ;  /* 0x0000002402027981 */ /* 0x000ea4000c1e1900 */
[----:B--2---:R-:W0:Y:S02]  /*9ae0*/  I2F R0, R2 ;  /* 0x0000000200007306 */ /* 0x004e240000201400 */
[----:B0-----:R-:W-:Y:S01]  /*9af0*/  F2FP.BF16.PACK_AB R0, RZ, R0 ;  /* 0x00000000ff00723e */ /* 0x001fe200000010ff */
[----:B------:R-:W-:Y:S05]  /*9b00*/  BRA `(.L_x_3419) ;  /* 0x00000d5000007947 */ /* 0x000fea0003800000 */
.L_x_3420:
[----:B------:R-:W2:Y:S02]  /*9b10*/  LDG.E.U16 R2, [R2.64] ;  /* 0x0000002402027981 */ /* 0x000ea4000c1e1500 */
[----:B--2---:R-:W0:Y:S02]  /*9b20*/  I2F.S16 R0, R2 ;  /* 0x0000000200007306 */ /* 0x004e240000101400 */
[----:B0-----:R-:W-:Y:S01]  /*9b30*/  F2FP.BF16.PACK_AB R0, RZ, R0 ;  /* 0x00000000ff00723e */ /* 0x001fe200000010ff */
[----:B------:R-:W-:Y:S05]  /*9b40*/  BRA `(.L_x_3419) ;  /* 0x00000d1000007947 */ /* 0x000fea0003800000 */
.L_x_3415:
        /* <DEDUP_REMOVED lines=9> */
.L_x_3423:
[----:B------:R-:W2:Y:S02]  /*9be0*/  LDG.E.U16 R0, [R2.64] ;  /* 0x0000002402007981 */ /* 0x000ea4000c1e1500 */
[----:B--2---:R-:W-:-:S05]  /*9bf0*/  HADD2.F32 R0, -RZ, R0.H0_H0 ;  /* 0x20000000ff007230 */ /* 0x004fca0000004100 */
[----:B------:R-:W-:Y:S01]  /*9c00*/  F2FP.BF16.PACK_AB R0, RZ, R0 ;  /* 0x00000000ff00723e */ /* 0x000fe200000010ff */
[----:B------:R-:W-:Y:S05]  /*9c10*/  BRA `(.L_x_3419) ;  /* 0x00000c4000007947 */ /* 0x000fea0003800000 */
.L_x_3422:
        /* <DEDUP_REMOVED lines=9> */
.L_x_3425:
[----:B------:R-:W2:Y:S02]  /*9cb0*/  LDG.E.U16 R2, [R2.64] ;  /* 0x0000002402027981 */ /* 0x000ea4000c1e1500 */
[----:B--2---:R-:W-:-:S05]  /*9cc0*/  HADD2.F32 R0, -RZ, R2.H0_H0 ;  /* 0x20000002ff007230 */ /* 0x004fca0000004100 */
[----:B------:R-:W-:Y:S01]  /*9cd0*/  F2FP.BF16.PACK_AB R0, RZ, R0 ;  /* 0x00000000ff00723e */ /* 0x000fe200000010ff */
[----:B------:R-:W-:Y:S05]  /*9ce0*/  BRA `(.L_x_3419) ;  /* 0x00000b7000007947 */ /* 0x000fea0003800000 */
.L_x_3424:
[----:B------:R-:W2:Y:S02]  /*9cf0*/  LDG.E.64 R2, [R2.64] ;  /* 0x0000002402027981 */ /* 0x000ea4000c1e1b00 */
[----:B--2---:R-:W0:Y:S01]  /*9d00*/  F2F.F32.F64 R0, R2 ;  /* 0x0000000200007310 */ /* 0x004e220000301000 */
[----:B------:R-:W0:-:S14]  /*9d10*/  DSETP.GEU.AND P0, PT, |R2|, c[0x2][0x0], PT ;  /* 0x008000000200762a */ /* 0x000e1c0003f0e200 */
[----:B0-----:R-:W-:-:S05]  /*9d20*/  @!P0 FMUL R0, R0, 1.175494350822287508e-38 ;  /* 0x0080000000008820 */ /* 0x001fca0000400000 */
[----:B------:R-:W-:Y:S01]  /*9d30*/  F2FP.BF16.PACK_AB R0, RZ, R0 ;  /* 0x00000000ff00723e */ /* 0x000fe200000010ff */
[----:B------:R-:W-:Y:S05]  /*9d40*/  BRA `(.L_x_3419) ;  /* 0x00000b1000007947 */ /* 0x000fea0003800000 */
.L_x_3414:
        /* <DEDUP_REMOVED lines=13> */
.L_x_3428:
[----:B------:R-:W2:Y:S02]  /*9e20*/  LDG.E.64 R2, [R2.64] ;  /* 0x0000002402027981 */ /* 0x000ea4000c1e1b00 */
[----:B--2---:R-:W0:Y:S01]  /*9e30*/  F2F.F32.F64 R0, R2 ;  /* 0x0000000200007310 */ /* 0x004e220000301000 */
[----:B------:R-:W0:-:S14]  /*9e40*/  DSETP.GEU.AND P0, PT, |R2|, c[0x2][0x0], PT ;  /* 0x008000000200762a */ /* 0x000e1c0003f0e200 */
[----:B0-----:R-:W-:-:S05]  /*9e50*/  @!P0 FMUL R0, R0, 1.175494350822287508e-38 ;  /* 0x0080000000008820 */ /* 0x001fca0000400000 */
[----:B------:R-:W-:Y:S01]  /*9e60*/  F2FP.BF16.PACK_AB R0, RZ, R0 ;  /* 0x00000000ff00723e */ /* 0x000fe200000010ff */
[----:B------:R-:W-:Y:S05]  /*9e70*/  BRA `(.L_x_3419) ;  /* 0x000009e000007947 */ /* 0x000fea0003800000 */
.L_x_3427:
        /* <DEDUP_REMOVED lines=28> */
.L_x_3430:
        /* <DEDUP_REMOVED lines=15> */
.L_x_3429:
[----:B------:R0:W5:Y:S01]  /*a130*/  LDG.E.U16 R0, [R2.64] ;  /* 0x0000002402007981 */ /* 0x000162000c1e1500 */
[----:B------:R-:W-:Y:S05]  /*a140*/  BRA `(.L_x_3419) ;  /* 0x0000071000007947 */ /* 0x000fea0003800000 */
.L_x_3426:
        /* <DEDUP_REMOVED lines=12> */
.L_x_3433:
        /* <DEDUP_REMOVED lines=21> */
.L_x_3437:
[----:B------:R-:W-:Y:S05]  /*a360*/  BSYNC B1 ;  /* 0x0000000000017941 */ /* 0x000fea0003800000 */
.L_x_3436:
[----:B------:R-:W-:Y:S01]  /*a370*/  LEA R3, R0, 0x3b800000, 0x17 ;  /* 0x3b80000000037811 */ /* 0x000fe200078eb8ff */
[----:B------:R-:W-:-:S05]  /*a380*/  IMAD.SHL.U32 R0, R2, 0x100000, RZ ;  /* 0x0010000002007824 */ /* 0x000fca00078e00ff */
[----:B------:R-:W-:Y:S02]  /*a390*/  LOP3.LUT R0, R3, R0, R4, 0xfe, !PT ;  /* 0x0000000003007212 */ /* 0x000fe400078efe04 */
.L_x_3435:
[----:B------:R-:W-:Y:S05]  /*a3a0*/  BSYNC B0 ;  /* 0x0000000000007941 */ /* 0x000fea0003800000 */
.L_x_3434:
[----:B------:R-:W-:Y:S01]  /*a3b0*/  F2FP.BF16.PACK_AB R0, RZ, R0 ;  /* 0x00000000ff00723e */ /* 0x000fe200000010ff */
[----:B------:R-:W-:Y:S05]  /*a3c0*/  BRA `(.L_x_3419) ;  /* 0x0000049000007947 */ /* 0x000fea0003800000 */
.L_x_3432:
        /* <DEDUP_REMOVED lines=21> */
.L_x_3441:
[----:B------:R-:W-:Y:S05]  /*a520*/  BSYNC B1 ;  /* 0x0000000000017941 */ /* 0x000fea0003800000 */
.L_x_3440:
[----:B------:R-:W-:Y:S01]  /*a530*/  LEA R3, R0, 0x37800000, 0x17 ;  /* 0x3780000000037811 */ /* 0x000fe200078eb8ff */
[----:B------:R-:W-:-:S05]  /*a540*/  IMAD.SHL.U32 R0, R2, 0x200000, RZ ;  /* 0x0020000002007824 */ /* 0x000fca00078e00ff */
[----:B------:R-:W-:Y:S02]  /*a550*/  LOP3.LUT R0, R3, R0, R4, 0xfe, !PT ;  /* 0x0000000003007212 */ /* 0x000fe400078efe04 */
.L_x_3439:
[----:B------:R-:W-:Y:S05]  /*a560*/  BSYNC B0 ;  /* 0x0000000000007941 */ /* 0x000fea0003800000 */
.L_x_3438:
[----:B------:R-:W-:Y:S01]  /*a570*/  F2FP.BF16.PACK_AB R0, RZ, R0 ;  /* 0x00000000ff00723e */ /* 0x000fe200000010ff */
[----:B------:R-:W-:Y:S05]  /*a580*/  BRA `(.L_x_3419) ;  /* 0x000002d000007947 */ /* 0x000fea0003800000 */
.L_x_3431:
        /* <DEDUP_REMOVED lines=14> */
.L_x_3445:
[----:B------:R-:W-:Y:S05]  /*a670*/  BSYNC B0 ;  /* 0x0000000000007941 */ /* 0x000fea0003800000 */
.L_x_3444:
[----:B------:R-:W-:Y:S01]  /*a680*/  F2FP.BF16.PACK_AB R0, RZ, R0 ;  /* 0x00000000ff00723e */ /* 0x000fe200000010ff */
[----:B------:R-:W-:Y:S05]  /*a690*/  BRA `(.L_x_3419) ;  /* 0x000001c000007947 */ /* 0x000fea0003800000 */
.L_x_3418:
        /* <DEDUP_REMOVED lines=21> */
.L_x_3443:
[----:B------:R-:W2:Y:S02]  /*a7f0*/  LDG.E.64 R2, [R2.64] ;  /* 0x0000002402027981 */ /* 0x000ea4000c1e1b00 */
[----:B--2---:R-:W0:Y:S02]  /*a800*/  I2F.U64 R0, R2 ;  /* 0x0000000200007312 */ /* 0x004e240000301000 */
[----:B0-----:R-:W-:Y:S01]  /*a810*/  F2FP.BF16.PACK_AB R0, RZ, R0 ;  /* 0x00000000ff00723e */ /* 0x001fe200000010ff */
[----:B------:R-:W-:Y:S05]  /*a820*/  BRA `(.L_x_3419) ;  /* 0x0000003000007947 */ /* 0x000fea0003800000 */
.L_x_3442:
[----:B------:R-:W2:Y:S02]  /*a830*/  LDG.E R2, [R2.64] ;  /* 0x0000002402027981 */ /* 0x000ea4000c1e1900 */
[----:B--2---:R-:W0:Y:S02]  /*a840*/  I2F.U32 R0, R2 ;  /* 0x0000000200007306 */ /* 0x004e240000201000 */
[----:B0-----:R-:W-:-:S06]  /*a850*/  F2FP.BF16.PACK_AB R0, RZ, R0 ;  /* 0x00000000ff00723e */ /* 0x001fcc00000010ff */
.L_x_3419:
        /* <DEDUP_REMOVED lines=20> */
.L_x_3449:
[----:B------:R-:W-:-:S06]  /*a9a0*/  PRMT R3, RZ, 0x5410, R0 ;  /* 0x00005410ff037816 */ /* 0x000fcc0000000000 */
[----:B------:R-:W0:Y:S02]  /*a9b0*/  F2I.S64.TRUNC R2, R3 ;  /* 0x0000000300027311 */ /* 0x000e24000020d900 */
[----:B0-----:R-:W-:Y:S01]  /*a9c0*/  STG.E.U8 [R16.64], R2 ;  /* 0x0000000210007986 */ /* 0x001fe2000c101124 */
[----:B------:R-:W-:Y:S05]  /*a9d0*/  EXIT ;  /* 0x000000000000794d */ /* 0x000fea0003800000 */
.L_x_3448:
        /* <DEDUP_REMOVED lines=10> */
.L_x_3452:
[----:B------:R-:W-:-:S04]  /*aa80*/  PRMT R0, RZ, 0x5410, R0 ;  /* 0x00005410ff007816 */ /* 0x000fc80000000000 */
[----:B------:R-:W0:Y:S02]  /*aa90*/  F2I.FTZ.TRUNC.NTZ R3, R0 ;  /* 0x0000000000037305 */ /* 0x000e24000021f100 */
[----:B0-----:R-:W-:Y:S01]  /*aaa0*/  STG.E [R16.64], R3 ;  /* 0x0000000310007986 */ /* 0x001fe2000c101924 */
[----:B------:R-:W-:Y:S05]  /*aab0*/  EXIT ;  /* 0x000000000000794d */ /* 0x000fea0003800000 */
.L_x_3451:
[----:B------:R-:W-:-:S04]  /*aac0*/  PRMT R0, RZ, 0x5410, R0 ;  /* 0x00005410ff007816 */ /* 0x000fc80000000000 */
[----:B------:R-:W0:Y:S02]  /*aad0*/  F2I.FTZ.TRUNC.NTZ R3, R0 ;  /* 0x0000000000037305 */ /* 0x000e24000021f100 */
[----:B0-----:R-:W-:Y:S01]  /*aae0*/  STG.E.U16 [R16.64], R3 ;  /* 0x0000000310007986 */ /* 0x001fe2000c101524 */
[----:B------:R-:W-:Y:S05]  /*aaf0*/  EXIT ;  /* 0x000000000000794d */ /* 0x000fea0003800000 */
.L_x_3447:
        /* <DEDUP_REMOVED lines=9> */
.L_x_3454:
[----:B------:R-:W-:-:S04]  /*ab90*/  PRMT R0, RZ, 0x5410, R0 ;  /* 0x00005410ff007816 */ /* 0x000fc80000000000 */
[----:B------:R-:W-:-:S05]  /*aba0*/  F2FP.PACK_AB R0, RZ, R0 ;  /* 0x00000000ff00723e */ /* 0x000fca00000000ff */
[----:B------:R-:W-:Y:S01]  /*abb0*/  STG.E.U16 [R16.64], R0 ;  /* 0x0000000010007986 */ /* 0x000fe2000c101524 */
[----:B------:R-:W-:Y:S05]  /*abc0*/  EXIT ;  /* 0x000000000000794d */ /* 0x000fea0003800000 */
.L_x_3453:
        /* <DEDUP_REMOVED lines=10> */
.L_x_3456:
[----:B------:R-:W-:-:S04]  /*ac70*/  PRMT R0, RZ, 0x5410, R0 ;  /* 0x00005410ff007816 */ /* 0x000fc80000000000 */
[----:B------:R-:W-:-:S04]  /*ac80*/  F2FP.PACK_AB R3, RZ, R0 ;  /* 0x00000000ff03723e */ /* 0x000fc800000000ff */
[----:B------:R-:W-:-:S05]  /*ac90*/  PRMT R3, R3, 0x5410, RZ ;  /* 0x0000541003037816 */ /* 0x000fca00000000ff */
[----:B------:R-:W-:Y:S01]  /*aca0*/  STG.E [R16.64], R3 ;  /* 0x0000000310007986 */ /* 0x000fe2000c101924 */
[----:B------:R-:W-:Y:S05]  /*acb0*/  EXIT ;  /* 0x000000000000794d */ /* 0x000fea0003800000 */
.L_x_3455:
[----:B------:R-:W-:-:S05]  /*acc0*/  PRMT R2, RZ, 0x5410, R0 ;  /* 0x00005410ff027816 */ /* 0x000fca0000000000 */
[----:B------:R-:W-:-:S06]  /*acd0*/  FMUL.FTZ R2, R2, 1 ;  /* 0x3f80000002027820 */ /* 0x000fcc0000410000 */
[----:B------:R-:W0:Y:S02]  /*ace0*/  F2F.F64.F32 R2, R2 ;  /* 0x0000000200027310 */ /* 0x000e240000201800 */
[----:B0-----:R-:W-:Y:S01]  /*acf0*/  STG.E.64 [R16.64], R2 ;  /* 0x0000000210007986 */ /* 0x001fe2000c101b24 */
[----:B------:R-:W-:Y:S05]  /*ad00*/  EXIT ;  /* 0x000000000000794d */ /* 0x000fea0003800000 */
.L_x_3446:
        /* <DEDUP_REMOVED lines=13> */
.L_x_3459:
[----:B------:R-:W-:Y:S01]  /*ade0*/  PRMT R0, RZ, 0x5410, R0 ;  /* 0x00005410ff007816 */ /* 0x000fe20000000000 */
[----:B------:R-:W-:-:S04]  /*adf0*/  CS2R R6, SRZ ;  /* 0x0000000000067805 */ /* 0x000fc8000001ff00 */
[----:B------:R-:W-:-:S04]  /*ae00*/  FMUL.FTZ R0, R0, 1 ;  /* 0x3f80000000007820 */ /* 0x000fc80000410000 */
[----:B------:R-:W0:Y:S02]  /*ae10*/  F2F.F64.F32 R4, R0 ;  /* 0x0000000000047310 */ /* 0x000e240000201800 */
[----:B0-----:R-:W-:Y:S01]  /*ae20*/  STG.E.128 [R16.64], R4 ;  /* 0x0000000410007986 */ /* 0x001fe2000c101d24 */
[----:B------:R-:W-:Y:S05]  /*ae30*/  EXIT ;  /* 0x000000000000794d */ /* 0x000fea0003800000 */
.L_x_3458:
        /* <DEDUP_REMOVED lines=21> */
.L_x_3463:
[----:B------:R-:W-:Y:S05]  /*af90*/  BSYNC B0 ;  /* 0x0000000000007941 */ /* 0x000fea0003800000 */
.L_x_3462:
[----:B------:R-:W-:-:S05]  /*afa0*/  LOP3.LUT R3, R0, R3, RZ, 0xfc, !PT ;  /* 0x0000000300037212 */ /* 0x000fca00078efcff */
[----:B------:R-:W-:Y:S01]  /*afb0*/  STG.E.U8 [R16.64], R3 ;  /* 0x0000000310007986 */ /* 0x000fe2000c101124 */
[----:B------:R-:W-:Y:S05]  /*afc0*/  EXIT ;  /* 0x000000000000794d */ /* 0x000fea0003800000 */
.L_x_3461:
        /* <DEDUP_REMOVED lines=13> */
.L_x_3465:
[----:B------:R-:W-:Y:S01]  /*b0a0*/  IMAD.MOV.U32 R0, RZ, RZ, 0x7f ;  /* 0x0000007fff007424 */ /* 0x000fe200078e00ff */
[----:B------:R-:W-:-:S04]  /*b0b0*/  ISETP.GT.U32.AND P0, PT, R2, 0x7f800000, PT ;  /* 0x7f8000000200780c */ /* 0x000fc80003f04070 */
[----:B------:R-:W-:-:S04]  /*b0c0*/  SEL R0, R0, 0x7c, P0 ;  /* 0x0000007c00007807 */ /* 0x000fc80000000000 */
.L_x_3466:
[----:B------:R-:W-:Y:S05]  /*b0d0*/  BSYNC B0 ;  /* 0x0000000000007941 */ /* 0x000fea0003800000 */
.L_x_3464:
[----:B------:R-:W-:-:S04]  /*b0e0*/  LOP3.LUT R2, R3, 0x80000000, RZ, 0xc0, !PT ;  /* 0x8000000003027812 */ /* 0x000fc800078ec0ff */
[----:B------:R-:W-:-:S04]  /*b0f0*/  SHF.R.U32.HI R3, RZ, 0x18, R2 ;  /* 0x00000018ff037819 */ /* 0x000fc80000011602 */
[----:B------:R-:W-:-:S05]  /*b100*/  LOP3.LUT R3, R0, R3, RZ, 0xfc, !PT ;  /* 0x0000000300037212 */ /* 0x000fca00078efcff */
[----:B------:R-:W-:Y:S01]  /*b110*/  STG.E.U8 [R16.64], R3 ;  /* 0x0000000310007986 */ /* 0x000fe2000c101124 */
[----:B------:R-:W-:Y:S05]  /*b120*/  EXIT ;  /* 0x000000000000794d */ /* 0x000fea0003800000 */
.L_x_3460:
[----:B------:R-:W-:Y:S01]  /*b130*/  STG.E.U16 [R16.64], R0 ;  /* 0x0000000010007986 */ /* 0x000fe2000c101524 */
[----:B------:R-:W-:Y:S05]  /*b140*/  EXIT ;  /* 0x000000000000794d */ /* 0x000fea0003800000 */
.L_x_3457:
        /* <DEDUP_REMOVED lines=12> */
.L_x_3469:
        /* <DEDUP_REMOVED lines=17> */
.L_x_3472:
[----:B------:R-:W-:-:S04]  /*b320*/  LOP3.LUT R2, R3, 0x80000000, RZ, 0xc0, !PT ;  /* 0x8000000003027812 */ /* 0x000fc800078ec0ff */
[----:B------:R-:W-:-:S04]  /*b330*/  SHF.R.U32.HI R3, RZ, 0x18, R2 ;  /* 0x00000018ff037819 */ /* 0x000fc80000011602 */
[----:B------:R-:W-:-:S04]  /*b340*/  LOP3.LUT R0, R0, R3, RZ, 0xfc, !PT ;  /* 0x0000000300007212 */ /* 0x000fc800078efcff */
[----:B------:R-:W-:Y:S02]  /*b350*/  PRMT R8, R0, 0x7610, R8 ;  /* 0x0000761000087816 */ /* 0x000fe40000000008 */
.L_x_3471:
[----:B------:R-:W-:Y:S05]  /*b360*/  BSYNC B0 ;  /* 0x0000000000007941 */ /* 0x000fea0003800000 */
.L_x_3470:
[----:B------:R-:W-:Y:S01]  /*b370*/  STG.E.U8 [R16.64], R8 ;  /* 0x0000000810007986 */ /* 0x000fe2000c101124 */
[----:B------:R-:W-:Y:S05]  /*b380*/  EXIT ;  /* 0x000000000000794d */ /* 0x000fea0003800000 */
.L_x_3468:
        /* <DEDUP_REMOVED lines=17> */
.L_x_3475:
[----:B------:R-:W-:-:S04]  /*b4a0*/  LOP3.LUT R2, R3, 0x80000000, RZ, 0xc0, !PT ;  /* 0x8000000003027812 */ /* 0x000fc800078ec0ff */
[----:B------:R-:W-:-:S04]  /*b4b0*/  SHF.R.U32.HI R3, RZ, 0x18, R2 ;  /* 0x00000018ff037819 */ /* 0x000fc80000011602 */
[----:B------:R-:W-:-:S04]  /*b4c0*/  LOP3.LUT R0, R0, R3, RZ, 0xfc, !PT ;  /* 0x0000000300007212 */ /* 0x000fc800078efcff */
[----:B------:R-:W-:Y:S02]  /*b4d0*/  PRMT R8, R0, 0x7610, R8 ;  /* 0x0000761000087816 */ /* 0x000fe40000000008 */
.L_x_3474:
[----:B------:R-:W-:Y:S05]  /*b4e0*/  BSYNC B0 ;  /* 0x0000000000007941 */ /* 0x000fea0003800000 */
.L_x_3473:
[----:B------:R-:W-:Y:S01]  /*b4f0*/  STG.E.U8 [R16.64], R8 ;  /* 0x0000000810007986 */ /* 0x000fe2000c101124 */
[----:B------:R-:W-:Y:S05]  /*b500*/  EXIT ;  /* 0x000000000000794d */ /* 0x000fea0003800000 */
.L_x_3467:
        /* <DEDUP_REMOVED lines=22> */
.L_x_3450:
        /* <DEDUP_REMOVED lines=20> */
.L_x_3477:
[----:B------:R-:W-:-:S06]  /*b7b0*/  PRMT R2, RZ, 0x5410, R0 ;  /* 0x00005410ff027816 */ /* 0x000fcc0000000000 */
[----:B------:R-:W0:Y:S02]  /*b7c0*/  F2I.U64.TRUNC R2, R2 ;  /* 0x0000000200027311 */ /* 0x000e24000020d800 */
[----:B0-----:R-:W-:Y:S01]  /*b7d0*/  STG.E.64 [R16.64], R2 ;  /* 0x0000000210007986 */ /* 0x001fe2000c101b24 */
[----:B------:R-:W-:Y:S05]  /*b7e0*/  EXIT ;  /* 0x000000000000794d */ /* 0x000fea0003800000 */
.L_x_3476:
[----:B------:R-:W-:-:S04]  /*b7f0*/  PRMT R0, RZ, 0x5410, R0 ;  /* 0x00005410ff007816 */ /* 0x000fc80000000000 */
[----:B------:R-:W0:Y:S02]  /*b800*/  F2I.FTZ.U32.TRUNC.NTZ R3, R0 ;  /* 0x0000000000037305 */ /* 0x000e24000021f000 */
[----:B0-----:R-:W-:Y:S01]  /*b810*/  STG.E [R16.64], R3 ;  /* 0x0000000310007986 */ /* 0x001fe2000c101924 */
[----:B------:R-:W-:Y:S05]  /*b820*/  EXIT ;  /* 0x000000000000794d */ /* 0x000fea0003800000 */
.L_x_3478:
        /* <DEDUP_REMOVED lines=13> */
.L_x_5466:


//--------------------- .text._ZN2at6native27unrolled_elementwise_kernelIZZZNS0_66_GLOBAL__N__d53a5ca4_28_ActivationLeakyReluKernel_cu_9e10b42f_310517leaky_relu_kernelERNS_18TensorIteratorBaseERKN3c106ScalarEENKUlvE_clEvENKUlvE2_clEvEUlNS5_8BFloat16EE_St5arrayIPcLm2EELi4E23TrivialOffsetCalculatorILi1EjESH_NS0_6memory12LoadWithCastILi1EEENSI_13StoreWithCastILi1EEEEEviT_T0_T2_T3_T4_T5_ --------------------------
	.section	.text._ZN2at6native27unrolled_elementwise_kernelIZZZNS0_66_GLOBAL__N__d53a5ca4_28_ActivationLeakyReluKernel_cu_9e10b42f_310517leaky_relu_kernelERNS_18TensorIteratorBaseERKN3c106ScalarEENKUlvE_clEvENKUlvE2_clEvEUlNS5_8BFloat16EE_St5arrayIPcLm2EELi4E23TrivialOffsetCalculatorILi1EjESH_NS0_6memory12LoadWithCastILi1EEENSI_13StoreWithCastILi1EEEEEviT_T0_T2_T3_T4_T5_,"ax",@progbits
	.sectioninfo	@"SHI_REGISTERS=28"
	.align	128
        .global         _ZN2at6native27unrolled_elementwise_kernelIZZZNS0_66_GLOBAL__N__d53a5ca4_28_ActivationLeakyReluKernel_cu_9e10b42f_310517leaky_relu_kernelERNS_18TensorIteratorBaseERKN3c106ScalarEENKUlvE_clEvENKUlvE2_clEvEUlNS5_8BFloat16EE_St5arrayIPcLm2EELi4E23TrivialOffsetCalculatorILi1EjESH_NS0_6memory12LoadWithCastILi1EEENSI_13StoreWithCastILi1EEEEEviT_T0_T2_T3_T4_T5_
        .type           _ZN2at6native27unrolled_elementwise_kernelIZZZNS0_66_GLOBAL__N__d53a5ca4_28_ActivationLeakyReluKernel_cu_9e10b42f_310517leaky_relu_kernelERNS_18TensorIteratorBaseERKN3c106ScalarEENKUlvE_clEvENKUlvE2_clEvEUlNS5_8BFloat16EE_St5arrayIPcLm2EELi4E23TrivialOffsetCalculatorILi1EjESH_NS0_6memory12LoadWithCastILi1EEENSI_13StoreWithCastILi1EEEEEviT_T0_T2_T3_T4_T5_,@function
        .size           _ZN2at6native27unrolled_elementwise_kernelIZZZNS0_66_GLOBAL__N__d53a5ca4_28_ActivationLeakyReluKernel_cu_9e10b42f_310517leaky_relu_kernelERNS_18TensorIteratorBaseERKN3c106ScalarEENKUlvE_clEvENKUlvE2_clEvEUlNS5_8BFloat16EE_St5arrayIPcLm2EELi4E23TrivialOffsetCalculatorILi1EjESH_NS0_6memory12LoadWithCastILi1EEENSI_13StoreWithCastILi1EEEEEviT_T0_T2_T3_T4_T5_,(.L_x_5467 - _ZN2at6native27unrolled_elementwise_kernelIZZZNS0_66_GLOBAL__N__d53a5ca4_28_ActivationLeakyReluKernel_cu_9e10b42f_310517leaky_relu_kernelERNS_18TensorIteratorBaseERKN3c106ScalarEENKUlvE_clEvENKUlvE2_clEvEUlNS5_8BFloat16EE_St5arrayIPcLm2EELi4E23TrivialOffsetCalculatorILi1EjESH_NS0_6memory12LoadWithCastILi1EEENSI_13StoreWithCastILi1EEEEEviT_T0_T2_T3_T4_T5_)
        .other          _ZN2at6native27unrolled_elementwise_kernelIZZZNS0_66_GLOBAL__N__d53a5ca4_28_ActivationLeakyReluKernel_cu_9e10b42f_310517leaky_relu_kernelERNS_18TensorIteratorBaseERKN3c106ScalarEENKUlvE_clEvENKUlvE2_clEvEUlNS5_8BFloat16EE_St5arrayIPcLm2EELi4E23TrivialOffsetCalculatorILi1EjESH_NS0_6memory12LoadWithCastILi1EEENSI_13StoreWithCastILi1EEEEEviT_T0_T2_T3_T4_T5_,@"STO_CUDA_ENTRY STV_DEFAULT"
_ZN2at6native27unrolled_elementwise_kernelIZZZNS0_66_GLOBAL__N__d53a5ca4_28_ActivationLeakyReluKernel_cu_9e10b42f_310517leaky_relu_kernelERNS_18TensorIteratorBaseERKN3c106ScalarEENKUlvE_clEvENKUlvE2_clEvEUlNS5_8BFloat16EE_St5arrayIPcLm2EELi4E23TrivialOffsetCalculatorILi1EjESH_NS0_6memory12LoadWithCastILi1EEENSI_13StoreWithCastILi1EEEEEviT_T0_T2_T3_T4_T5_:
.text._ZN2at6native27unrolled_elementwise_kernelIZZZNS0_66_GLOBAL__N__d53a5ca4_28_ActivationLeakyReluKernel_cu_9e10b42f_310517leaky_relu_kernelERNS_18TensorIteratorBaseERKN3c106ScalarEENKUlvE_clEvENKUlvE2_clEvEUlNS5_8BFloat16EE_St5arrayIPcLm2EELi4E23TrivialOffsetCalculatorILi1EjESH_NS0_6memory12LoadWithCastILi1EEENSI_13StoreWithCastILi1EEEEEviT_T0_T2_T3_T4_T5_:
        /* <DEDUP_REMOVED lines=8> */
[----:B------:R-:W-:Y:S01]  /*0080*/  PRMT R22, RZ, 0x7610, R22 ;  /* 0x00007610ff167816 */ /* 0x000fe20000000016 */
[----:B0-----:R-:W-:-:S05]  /*0090*/  IMAD R17, R16, R17, c[0x0][0x160] ;  /* 0x0000580010117624 */ /* 0x001fca00078e0211 */
[----:B--2---:R-:W-:-:S13]  /*00a0*/  ISETP.GE.AND P0, PT, R24, R17, PT ;  /* 0x000000111800720c */ /* 0x004fda0003f06270 */
[----:B------:R-:W-:Y:S05]  /*00b0*/  @P0 BRA `(.L_x_3480) ;  /* 0x000010c000000947 */ /* 0x000fea0003800000 */
[----:B-1----:R-:W-:Y:S01]  /*00c0*/  PRMT R0, R19, 0x9910, RZ ;  /* 0x0000991013007816 */ /* 0x002fe200000000ff */
        /* <DEDUP_REMOVED lines=19> */
.L_x_3484:
[----:B------:R-:W2:Y:S02]  /*0200*/  LDG.E.U8 R2, [R2.64] ;  /* 0x0000002402027981 */ /* 0x000ea4000c1e1100 */
[----:B--2---:R-:W0:Y:S02]  /*0210*/  I2F.U16 R0, R2 ;  /* 0x0000000200007306 */ /* 0x004e240000101000 */
[----:B0-----:R-:W-:-:S04]  /*0220*/  F2FP.BF16.PACK_AB R0, RZ, R0 ;  /* 0x00000000ff00723e */ /* 0x001fc800000010ff */
[----:B------:R-:W-:Y:S01]  /*0230*/  PRMT R22, R0, 0x7610, R22 ;  /* 0x0000761000167816 */ /* 0x000fe20000000016 */
[----:B------:R-:W-:Y:S05]  /*0240*/  BRA `(.L_x_3486) ;  /* 0x00000f1000007947 */ /* 0x000fea0003800000 */
.L_x_3483:
        /* <DEDUP_REMOVED lines=11> */
.L_x_3488:
[----:B------:R-:W2:Y:S02]  /*0300*/  LDG.E R2, [R2.64] ;  /* 0x0000002402027981 */ /* 0x000ea4000c1e1900 */
[----:B--2---:R-:W0:Y:S02]  /*0310*/  I2F R0, R2 ;  /* 0x0000000200007306 */ /* 0x004e240000201400 */
[----:B0-----:R-:W-:-:S04]  /*0320*/  F2FP.BF16.PACK_AB R0, RZ, R0 ;  /* 0x00000000ff00723e */ /* 0x001fc800000010ff */
[----:B------:R-:W-:Y:S01]  /*0330*/  PRMT R22, R0, 0x7610, R22 ;  /* 0x0000761000167816 */ /* 0x000fe20000000016 */
[----:B------:R-:W-:Y:S05]  /*0340*/  BRA `(.L_x_3486) ;  /* 0x00000e1000007947 */ /* 0x000fea0003800000 */
.L_x_3487:
[----:B------:R-:W2:Y:S02]  /*0350*/  LDG.E.U16 R2, [R2.64] ;  /* 0x0000002402027981 */ /* 0x000ea4000c1e1500 */
[----:B--2---:R-:W0:Y:S02]  /*0360*/  I2F.S16 R0, R2 ;  /* 0x0000000200007306 */ /* 0x004e240000101400 */
[----:B0-----:R-:W-:-:S04]  /*0370*/  F2FP.BF16.PACK_AB R0, RZ, R0 ;  /* 0x00000000ff00723e */ /* 0x001fc800000010ff */
[----:B------:R-:W-:Y:S01]  /*0380*/  PRMT R22, R0, 0x7610, R22 ;  /* 0x0000761000167816 */ /* 0x000fe20000000016 */
[----:B------:R-:W-:Y:S05]  /*0390*/  BRA `(.L_x_3486) ;  /* 0x00000dc000007947 */ /* 0x000fea0003800000 */
.L_x_3482:
        /* <DEDUP_REMOVED lines=9> */
.L_x_3490:
[----:B------:R-:W2:Y:S02]  /*0430*/  LDG.E.U16 R0, [R2.64] ;  /* 0x0000002402007981 */ /* 0x000ea4000c1e1500 */
[----:B--2---:R-:W-:-:S05]  /*0440*/  HADD2.F32 R0, -RZ, R0.H0_H0 ;  /* 0x20000000ff007230 */ /* 0x004fca0000004100 */
[----:B------:R-:W-:-:S04]  /*0450*/  F2FP.BF16.PACK_AB R0, RZ, R0 ;  /* 0x00000000ff00723e */ /* 0x000fc800000010ff */
[----:B------:R-:W-:Y:S01]  /*0460*/  PRMT R22, R0, 0x7610, R22 ;  /* 0x0000761000167816 */ /* 0x000fe20000000016 */
[----:B------:R-:W-:Y:S05]  /*0470*/  BRA `(.L_x_3486) ;  /* 0x00000ce000007947 */ /* 0x000fea0003800000 */
.L_x_3489:
        /* <DEDUP_REMOVED lines=9> */
.L_x_3492:
[----:B------:R-:W2:Y:S02]  /*0510*/  LDG.E.U16 R2, [R2.64] ;  /* 0x0000002402027981 */ /* 0x000ea4000c1e1500 */
[----:B--2---:R-:W-:-:S05]  /*0520*/  HADD2.F32 R0, -RZ, R2.H0_H0 ;  /* 0x20000002ff007230 */ /* 0x004fca0000004100 */
[----:B------:R-:W-:-:S04]  /*0530*/  F2FP.BF16.PACK_AB R0, RZ, R0 ;  /* 0x00000000ff00723e */ /* 0x000fc800000010ff */
[----:B------:R-:W-:Y:S01]  /*0540*/  PRMT R22, R0, 0x7610, R22 ;  /* 0x0000761000167816 */ /* 0x000fe20000000016 */
[----:B------:R-:W-:Y:S05]  /*0550*/  BRA `(.L_x_3486) ;  /* 0x00000c0000007947 */ /* 0x000fea0003800000 */
.L_x_3491:
[----:B------:R-:W2:Y:S02]  /*0560*/  LDG.E.64 R2, [R2.64] ;  /* 0x0000002402027981 */ /* 0x000ea4000c1e1b00 */
[----:B--2---:R-:W0:Y:S01]  /*0570*/  F2F.F32.F64 R0, R2 ;  /* 0x0000000200007310 */ /* 0x004e220000301000 */
[----:B------:R-:W0:-:S14]  /*0580*/  DSETP.GEU.AND P0, PT, |R2|, c[0x2][0x0], PT ;  /* 0x008000000200762a */ /* 0x000e1c0003f0e200 */
[----:B0-----:R-:W-:-:S05]  /*0590*/  @!P0 FMUL R0, R0, 1.175494350822287508e-38 ;  /* 0x0080000000008820 */ /* 0x001fca0000400000 */
[----:B------:R-:W-:-:S04]  /*05a0*/  F2FP.BF16.PACK_AB R0, RZ, R0 ;  /* 0x00000000ff00723e */ /* 0x000fc800000010ff */
[----:B------:R-:W-:Y:S01]  /*05b0*/  PRMT R22, R0, 0x7610, R22 ;  /* 0x0000761000167816 */ /* 0x000fe20000000016 */
[----:B------:R-:W-:Y:S05]  /*05c0*/  BRA `(.L_x_3486) ;  /* 0x00000b9000007947 */ /* 0x000fea0003800000 */
.L_x_3481:
        /* <DEDUP_REMOVED lines=14> */
.L_x_3495:
[----:B------:R-:W2:Y:S02]  /*06b0*/  LDG.E.64 R2, [R2.64] ;  /* 0x0000002402027981 */ /* 0x000ea4000c1e1b00 */
[----:B--2---:R-:W0:Y:S01]  /*06c0*/  F2F.F32.F64 R0, R2 ;  /* 0x0000000200007310 */ /* 0x004e220000301000 */
[----:B------:R-:W0:-:S14]  /*06d0*/  DSETP.GEU.AND P0, PT, |R2|, c[0x2][0x0], PT ;  /* 0x008000000200762a */ /* 0x000e1c0003f0e200 */
[----:B0-----:R-:W-:-:S05]  /*06e0*/  @!P0 FMUL R0, R0, 1.175494350822287508e-38 ;  /* 0x0080000000008820 */ /* 0x001fca0000400000 */
[----:B------:R-:W-:-:S04]  /*06f0*/  F2FP.BF16.PACK_AB R0, RZ, R0 ;  /* 0x00000000ff00723e */ /* 0x000fc800000010ff */
[----:B------:R-:W-:Y:S01]  /*0700*/  PRMT R22, R0, 0x7610, R22 ;  /* 0x0000761000167816 */ /* 0x000fe20000000016 */
[----:B------:R-:W-:Y:S05]  /*0710*/  BRA `(.L_x_3486) ;  /* 0x00000a4000007947 */ /* 0x000fea0003800000 */
.L_x_3494:
        /* <DEDUP_REMOVED lines=28> */
.L_x_3497:
        /* <DEDUP_REMOVED lines=16> */
.L_x_3496:
[----:B------:R0:W5:Y:S01]  /*09e0*/  LDG.E.U16 R22, [R2.64] ;  /* 0x0000002402167981 */ /* 0x000162000c1e1500 */
[----:B------:R-:W-:Y:S05]  /*09f0*/  BRA `(.L_x_3486) ;  /* 0x0000076000007947 */ /* 0x000fea0003800000 */
.L_x_3493:
        /* <DEDUP_REMOVED lines=12> */
.L_x_3500:
        /* <DEDUP_REMOVED lines=21> */
.L_x_3504:
[----:B------:R-:W-:Y:S05]  /*0c10*/  BSYNC B1 ;  /* 0x0000000000017941 */ /* 0x000fea0003800000 */
.L_x_3503:
[----:B------:R-:W-:Y:S01]  /*0c20*/  LEA R3, R0, 0x3b800000, 0x17 ;  /* 0x3b80000000037811 */ /* 0x000fe200078eb8ff */
[----:B------:R-:W-:-:S05]  /*0c30*/  IMAD.SHL.U32 R0, R2, 0x100000, RZ ;  /* 0x0010000002007824 */ /* 0x000fca00078e00ff */
[----:B------:R-:W-:Y:S02]  /*0c40*/  LOP3.LUT R0, R3, R0, R4, 0xfe, !PT ;  /* 0x0000000003007212 */ /* 0x000fe400078efe04 */
.L_x_3502:
[----:B------:R-:W-:Y:S05]  /*0c50*/  BSYNC B0 ;  /* 0x0000000000007941 */ /* 0x000fea0003800000 */
.L_x_3501:
[----:B------:R-:W-:-:S04]  /*0c60*/  F2FP.BF16.PACK_AB R0, RZ, R0 ;  /* 0x00000000ff00723e */ /* 0x000fc800000010ff */
[----:B------:R-:W-:Y:S01]  /*0c70*/  PRMT R22, R0, 0x7610, R22 ;  /* 0x0000761000167816 */ /* 0x000fe20000000016 */
[----:B------:R-:W-:Y:S05]  /*0c80*/  BRA `(.L_x_3486) ;  /* 0x000004d000007947 */ /* 0x000fea0003800000 */
.L_x_3499:
        /* <DEDUP_REMOVED lines=21> */
.L_x_3508:
[----:B------:R-:W-:Y:S05]  /*0de0*/  BSYNC B1 ;  /* 0x0000000000017941 */ /* 0x000fea0003800000 */
.L_x_3507:
[----:B------:R-:W-:Y:S01]  /*0df0*/  LEA R3, R0, 0x37800000, 0x17 ;  /* 0x3780000000037811 */ /* 0x000fe200078eb8ff */
[----:B------:R-:W-:-:S05]  /*0e00*/  IMAD.SHL.U32 R0, R2, 0x200000, RZ ;  /* 0x0020000002007824 */ /* 0x000fca00078e00ff */
[----:B------:R-:W-:Y:S02]  /*0e10*/  LOP3.LUT R0, R3, R0, R4, 0xfe, !PT ;  /* 0x0000000003007212 */ /* 0x000fe400078efe04 */
.L_x_3506:
[----:B------:R-:W-:Y:S05]  /*0e20*/  BSYNC B0 ;  /* 0x0000000000007941 */ /* 0x000fea0003800000 */
.L_x_3505:
[----:B------:R-:W-:-:S04]  /*0e30*/  F2FP.BF16.PACK_AB R0, RZ, R0 ;  /* 0x00000000ff00723e */ /* 0x000fc800000010ff */
[----:B------:R-:W-:Y:S01]  /*0e40*/  PRMT R22, R0, 0x7610, R22 ;  /* 0x0000761000167816 */ /* 0x000fe20000000016 */
[----:B------:R-:W-:Y:S05]  /*0e50*/  BRA `(.L_x_3486) ;  /* 0x0000030000007947 */ /* 0x000fea0003800000 */
.L_x_3498:
        /* <DEDUP_REMOVED lines=14> */
.L_x_3512:
[----:B------:R-:W-:Y:S05]  /*0f40*/  BSYNC B0 ;  /* 0x0000000000007941 */ /* 0x000fea0003800000 */
.L_x_3511:
[----:B------:R-:W-:-:S04]  /*0f50*/  F2FP.BF16.PACK_AB R0, RZ, R0 ;  /* 0x00000000ff00723e */ /* 0x000fc800000010ff */
[----:B------:R-:W-:Y:S01]  /*0f60*/  PRMT R22, R0, 0x7610, R22 ;  /* 0x0000761000167816 */ /* 0x000fe20000000016 */
[----:B------:R-:W-:Y:S05]  /*0f70*/  BRA `(.L_x_3486) ;  /* 0x000001e000007947 */ /* 0x000fea0003800000 */
.L_x_3485:
        /* <DEDUP_REMOVED lines=21> */
.L_x_3510:
[----:B------:R-:W2:Y:S02]  /*10d0*/  LDG.E.64 R2, [R2.64] ;  /* 0x0000002402027981 */ /* 0x000ea4000c1e1b00 */
[----:B--2---:R-:W0:Y:S02]  /*10e0*/  I2F.U64 R0, R2 ;  /* 0x0000000200007312 */ /* 0x004e240000301000 */
[----:B0-----:R-:W-:-:S04]  /*10f0*/  F2FP.BF16.PACK_AB R0, RZ, R0 ;  /* 0x00000000ff00723e */ /* 0x001fc800000010ff */
[----:B------:R-:W-:Y:S01]  /*1100*/  PRMT R22, R0, 0x7610, R22 ;  /* 0x0000761000167816 */ /* 0x000fe20000000016 */
[----:B------:R-:W-:Y:S05]  /*1110*/  BRA `(.L_x_3486) ;  /* 0x0000004000007947 */ /* 0x000fea0003800000 */
.L_x_3509:
[----:B------:R-:W2:Y:S02]  /*1120*/  LDG.E R2, [R2.64] ;  /* 0x0000002402027981 */ /* 0x000ea4000c1e1900 */
[----:B--2---:R-:W0:Y:S02]  /*1130*/  I2F.U32 R0, R2 ;  /* 0x0000000200007306 */ /* 0x004e240000201000 */
[----:B0-----:R-:W-:-:S04]  /*1140*/  F2FP.BF16.PACK_AB R0, RZ, R0 ;  /* 0x00000000ff00723e */ /* 0x001fc800000010ff */
[----:B------:R-:W-:Y:S02]  /*1150*/  PRMT R22, R0, 0x7610, R22 ;  /* 0x0000761000167816 */ /* 0x000fe40000000016 */
.L_x_3486:
[----:B------:R-:W1:Y:S02]  /*1160*/  S2R R24, SR_TID.X ;  /* 0x0000000000187919 */ /* 0x000e640000002100 */
[----:B-1----:R-:W-:-:S03]  /*1170*/  IADD3 R24, R24, 0x80, RZ ;  /* 0x0000008018187810 */ /* 0x002fc60007ffe0ff */
.L_x_3480:
[----:B-1----:R-:W-:Y:S05]  /*1180*/  BSYNC B6 ;  /* 0x0000000000067941 */ /* 0x002fea0003800000 */
.L_x_3479:
        /* <DEDUP_REMOVED lines=24> */
.L_x_3518:
[----:B------:R-:W2:Y:S02]  /*1310*/  LDG.E.U8 R2, [R2.64] ;  /* 0x0000002402027981 */ /* 0x000ea4000c1e1100 */
[----:B--2---:R-:W0:Y:S02]  /*1320*/  I2F.U16 R0, R2 ;  /* 0x0000000200007306 */ /* 0x004e240000101000 */
[----:B0-----:R-:W-:-:S04]  /*1330*/  F2FP.BF16.PACK_AB R0, RZ, R0 ;  /* 0x00000000ff00723e */ /* 0x001fc800000010ff */
[----:B------:R-:W-:Y:S01]  /*1340*/  PRMT R18, R0, 0x7610, R18 ;  /* 0x0000761000127816 */ /* 0x000fe20000000012 */
[----:B------:R-:W-:Y:S05]  /*1350*/  BRA `(.L_x_3520) ;  /* 0x00000f0000007947 */ /* 0x000fea0003800000 */
.L_x_3517:
        /* <DEDUP_REMOVED lines=11> */
.L_x_3522:
[----:B------:R-:W2:Y:S02]  /*1410*/  LDG.E R2, [R2.64] ;  /* 0x0000002402027981 */ /* 0x000ea4000c1e1900 */
[----:B--2---:R-:W0:Y:S02]  /*1420*/  I2F R0, R2 ;  /* 0x0000000200007306 */ /* 0x004e240000201400 */
[----:B0-----:R-:W-:-:S04]  /*1430*/  F2FP.BF16.PACK_AB R0, RZ, R0 ;  /* 0x00000000ff00723e */ /* 0x001fc800000010ff */
[----:B------:R-:W-:Y:S01]  /*1440*/  PRMT R18, R0, 0x7610, R18 ;  /* 0x0000761000127816 */ /* 0x000fe20000000012 */
[----:B------:R-:W-:Y:S05]  /*1450*/  BRA `(.L_x_3520) ;  /* 0x00000e0000007947 */ /* 0x000fea0003800000 */
.L_x_3521:
[----:B------:R-:W2:Y:S02]  /*1460*/  LDG.E.U16 R2, [R2.64] ;  /* 0x0000002402027981 */ /* 0x000ea4000c1e1500 */
[----:B--2---:R-:W0:Y:S02]  /*1470*/  I2F.S16 R0, R2 ;  /* 0x0000000200007306 */ /* 0x004e240000101400 */
[----:B0-----:R-:W-:-:S04]  /*1480*/  F2FP.BF16.PACK_AB R0, RZ, R0 ;  /* 0x00000000ff00723e */ /* 0x001fc800000010ff */
[----:B------:R-:W-:Y:S01]  /*1490*/  PRMT R18, R0, 0x7610, R18 ;  /* 0x0000761000127816 */ /* 0x000fe20000000012 */
[----:B------:R-:W-:Y:S05]  /*14a0*/  BRA `(.L_x_3520) ;  /* 0x00000db000007947 */ /* 0x000fea0003800000 */
.L_x_3516:
        /* <DEDUP_REMOVED lines=9> */
.L_x_3524:
[----:B------:R-:W2:Y:S02]  /*1540*/  LDG.E.U16 R0, [R2.64] ;  /* 0x0000002402007981 */ /* 0x000ea4000c1e1500 */
[----:B--2---:R-:W-:-:S05]  /*1550*/  HADD2.F32 R0, -RZ, R0.H0_H0 ;  /* 0x20000000ff007230 */ /* 0x004fca0000004100 */
[----:B------:R-:W-:-:S04]  /*1560*/  F2FP.BF16.PACK_AB R0, RZ, R0 ;  /* 0x00000000ff00723e */ /* 0x000fc800000010ff */
[----:B------:R-:W-:Y:S01]  /*1570*/  PRMT R18, R0, 0x7610, R18 ;  /* 0x0000761000127816 */ /* 0x000fe20000000012 */
[----:B------:R-:W-:Y:S05]  /*1580*/  BRA `(.L_x_3520) ;  /* 0x00000cd000007947 */ /* 0x000fea0003800000 */
.L_x_3523:
        /* <DEDUP_REMOVED lines=9> */
.L_x_3526:
[----:B------:R-:W2:Y:S02]  /*1620*/  LDG.E.U16 R2, [R2.64] ;  /* 0x0000002402027981 */ /* 0x000ea4000c1e1500 */
[----:B--2---:R-:W-:-:S05]  /*1630*/  HADD2.F32 R0, -RZ, R2.H0_H0 ;  /* 0x20000002ff007230 */ /* 0x004fca0000004100 */
[----:B------:R-:W-:-:S04]  /*1640*/  F2FP.BF16.PACK_AB R0, RZ, R0 ;  /* 0x00000000ff00723e */ /* 0x000fc800000010ff */
[----:B------:R-:W-:Y:S01]  /*1650*/  PRMT R18, R0, 0x7610, R18 ;  /* 0x0000761000127816 */ /* 0x000fe20000000012 */
[----:B------:R-:W-:Y:S05]  /*1660*/  BRA `(.L_x_3520) ;  /* 0x00000bf000007947 */ /* 0x000fea0003800000 */
.L_x_3525:
[----:B------:R-:W2:Y:S02]  /*1670*/  LDG.E.64 R2, [R2.64] ;  /* 0x0000002402027981 */ /* 0x000ea4000c1e1b00 */
[----:B--2---:R-:W0:Y:S01]  /*1680*/  F2F.F32.F64 R0, R2 ;  /* 0x0000000200007310 */ /* 0x004e220000301000 */
[----:B------:R-:W0:-:S14]  /*1690*/  DSETP.GEU.AND P0, PT, |R2|, c[0x2][0x0], PT ;  /* 0x008000000200762a */ /* 0x000e1c0003f0e200 */
[----:B0-----:R-:W-:-:S05]  /*16a0*/  @!P0 FMUL R0, R0, 1.175494350822287508e-38 ;  /* 0x0080000000008820 */ /* 0x001fca0000400000 */
[----:B------:R-:W-:-:S04]  /*16b0*/  F2FP.BF16.PACK_AB R0, RZ, R0 ;  /* 0x00000000ff00723e */ /* 0x000fc800000010ff */
[----:B------:R-:W-:Y:S01]  /*16c0*/  PRMT R18, R0, 0x7610, R18 ;  /* 0x0000761000127816 */ /* 0x000fe20000000012 */
[----:B------:R-:W-:Y:S05]  /*16d0*/  BRA `(.L_x_3520) ;  /* 0x00000b8000007947 */ /* 0x000fea0003800000 */
.L_x_3515:
        /* <DEDUP_REMOVED lines=14> */
.L_x_3529:
[----:B------:R-:W2:Y:S02]  /*17c0*/  LDG.E.64 R2, [R2.64] ;  /* 0x0000002402027981 */ /* 0x000ea4000c1e1b00 */
[----:B--2---:R-:W0:Y:S01]  /*17d0*/  F2F.F32.F64 R0, R2 ;  /* 0x0000000200007310 */ /* 0x004e220000301000 */
[----:B------:R-:W0:-:S14]  /*17e0*/  DSETP.GEU.AND P0, PT, |R2|, c[0x2][0x0], PT ;  /* 0x008000000200762a */ /* 0x000e1c0003f0e200 */
[----:B0-----:R-:W-:-:S05]  /*17f0*/  @!P0 FMUL R0, R0, 1.175494350822287508e-38 ;  /* 0x0080000000008820 */ /* 0x001fca0000400000 */
[----:B------:R-:W-:-:S04]  /*1800*/  F2FP.BF16.PACK_AB R0, RZ, R0 ;  /* 0x00000000ff00723e */ /* 0x000fc800000010ff */
[----:B------:R-:W-:Y:S01]  /*1810*/  PRMT R18, R0, 0x7610, R18 ;  /* 0x0000761000127816 */ /* 0x000fe20000000012 */
[----:B------:R-:W-:Y:S05]  /*1820*/  BRA `(.L_x_3520) ;  /* 0x00000a3000007947 */ /* 0x000fea0003800000 */
.L_x_3528:
        /* <DEDUP_REMOVED lines=28> */
.L_x_3531:
        /* <DEDUP_REMOVED lines=15> */
.L_x_3530:
[----:B------:R0:W5:Y:S01]  /*1ae0*/  LDG.E.U16 R18, [R2.64] ;  /* 0x0000002402127981 */ /* 0x000162000c1e1500 */
[----:B------:R-:W-:Y:S05]  /*1af0*/  BRA `(.L_x_3520) ;  /* 0x0000076000007947 */ /* 0x000fea0003800000 */
.L_x_3527:
        /* <DEDUP_REMOVED lines=12> */
.L_x_3534:
        /* <DEDUP_REMOVED lines=21> */
.L_x_3538:
[----:B------:R-:W-:Y:S05]  /*1d10*/  BSYNC B1 ;  /* 0x0000000000017941 */ /* 0x000fea0003800000 */
.L_x_3537:
[----:B------:R-:W-:Y:S01]  /*1d20*/  LEA R3, R0, 0x3b800000, 0x17 ;  /* 0x3b80000000037811 */ /* 0x000fe200078eb8ff */
[----:B------:R-:W-:-:S05]  /*1d30*/  IMAD.SHL.U32 R0, R2, 0x100000, RZ ;  /* 0x0010000002007824 */ /* 0x000fca00078e00ff */
[----:B------:R-:W-:Y:S02]  /*1d40*/  LOP3.LUT R0, R3, R0, R4, 0xfe, !PT ;  /* 0x0000000003007212 */ /* 0x000fe400078efe04 */
.L_x_3536:
[----:B------:R-:W-:Y:S05]  /*1d50*/  BSYNC B0 ;  /* 0x0000000000007941 */ /* 0x000fea0003800000 */
.L_x_3535:
[----:B------:R-:W-:-:S04]  /*1d60*/  F2FP.BF16.PACK_AB R0, RZ, R0 ;  /* 0x00000000ff00723e */ /* 0x000fc800000010ff */
[----:B------:R-:W-:Y:S01]  /*1d70*/  PRMT R18, R0, 0x7610, R18 ;  /* 0x0000761000127816 */ /* 0x000fe20000000012 */
[----:B------:R-:W-:Y:S05]  /*1d80*/  BRA `(.L_x_3520) ;  /* 0x000004d000007947 */ /* 0x000fea0003800000 */
.L_x_3533:
        /* <DEDUP_REMOVED lines=21> */
.L_x_3542:
[----:B------:R-:W-:Y:S05]  /*1ee0*/  BSYNC B1 ;  /* 0x0000000000017941 */ /* 0x000fea0003800000 */
.L_x_3541:
[----:B------:R-:W-:Y:S01]  /*1ef0*/  LEA R3, R0, 0x37800000, 0x17 ;  /* 0x3780000000037811 */ /* 0x000fe200078eb8ff */
[----:B------:R-:W-:-:S05]  /*1f00*/  IMAD.SHL.U32 R0, R2, 0x200000, RZ ;  /* 0x0020000002007824 */ /* 0x000fca00078e00ff */
[----:B------:R-:W-:Y:S02]  /*1f10*/  LOP3.LUT R0, R3, R0, R4, 0xfe, !PT ;  /* 0x0000000003007212 */ /* 0x000fe400078efe04 */
.L_x_3540:
[----:B------:R-:W-:Y:S05]  /*1f20*/  BSYNC B0 ;  /* 0x0000000000007941 */ /* 0x000fea0003800000 */
.L_x_3539:
[----:B------:R-:W-:-:S04]  /*1f30*/  F2FP.BF16.PACK_AB R0, RZ, R0 ;  /* 0x00000000ff00723e */ /* 0x000fc800000010ff */
[----:B------:R-:W-:Y:S01]  /*1f40*/  PRMT R18, R0, 0x7610, R18 ;  /* 0x0000761000127816 */ /* 0x000fe20000000012 */
[----:B------:R-:W-:Y:S05]  /*1f50*/  BRA `(.L_x_3520) ;  /* 0x0000030000007947 */ /* 0x000fea0003800000 */
.L_x_3532:
        /* <DEDUP_REMOVED lines=14> */
.L_x_3546:
[----:B------:R-:W-:Y:S05]  /*2040*/  BSYNC B0 ;  /* 0x0000000000007941 */ /* 0x000fea0003800000 */
.L_x_3545:
[----:B------:R-:W-:-:S04]  /*2050*/  F2FP.BF16.PACK_AB R0, RZ, R0 ;  /* 0x00000000ff00723e */ /* 0x000fc800000010ff */
[----:B------:R-:W-:Y:S01]  /*2060*/  PRMT R18, R0, 0x7610, R18 ;  /* 0x0000761000127816 */ /* 0x000fe20000000012 */
[----:B------:R-:W-:Y:S05]  /*2070*/  BRA `(.L_x_3520) ;  /* 0x000001e000007947 */ /* 0x000fea0003800000 */
.L_x_3519:
        /* <DEDUP_REMOVED lines=21> */
.L_x_3544:
[----:B------:R-:W2:Y:S02]  /*21d0*/  LDG.E.64 R2, [R2.64] ;  /* 0x0000002402027981 */ /* 0x000ea4000c1e1b00 */
[----:B--2---:R-:W0:Y:S02]  /*21e0*/  I2F.U64 R0, R2 ;  /* 0x0000000200007312 */ /* 0x004e240000301000 */
[----:B0-----:R-:W-:-:S04]  /*21f0*/  F2FP.BF16.PACK_AB R0, RZ, R0 ;  /* 0x00000000ff00723e */ /* 0x001fc800000010ff */
[----:B------:R-:W-:Y:S01]  /*2200*/  PRMT R18, R0, 0x7610, R18 ;  /* 0x0000761000127816 */ /* 0x000fe20000000012 */
[----:B------:R-:W-:Y:S05]  /*2210*/  BRA `(.L_x_3520) ;  /* 0x0000004000007947 */ /* 0x000fea0003800000 */
.L_x_3543:
[----:B------:R-:W2:Y:S02]  /*2220*/  LDG.E R2, [R2.64] ;  /* 0x0000002402027981 */ /* 0x000ea4000c1e1900 */
[----:B--2---:R-:W0:Y:S02]  /*2230*/  I2F.U32 R0, R2 ;  /* 0x0000000200007306 */ /* 0x004e240000201000 */
[----:B0-----:R-:W-:-:S04]  /*2240*/  F2FP.BF16.PACK_AB R0, RZ, R0 ;  /* 0x00000000ff00723e */ /* 0x001fc800000010ff */
[----:B------:R-:W-:Y:S02]  /*2250*/  PRMT R18, R0, 0x7610, R18 ;  /* 0x0000761000127816 */ /* 0x000fe40000000012 */
.L_x_3520:
[----:B------:R-:W-:-:S05]  /*2260*/  IADD3 R24, R24, 0x80, RZ ;  /* 0x0000008018187810 */ /* 0x000fca0007ffe0ff */
.L_x_3514:
[----:B------:R-:W-:Y:S05]  /*2270*/  BSYNC B6 ;  /* 0x0000000000067941 */ /* 0x000fea0003800000 */
.L_x_3513:
[----:B------:R-:W-:Y:S01]  /*2280*/  ISETP.GE.AND P0, PT, R24, R17, PT ;  /* 0x000000111800720c */ /* 0x000fe20003f06270 */
[----:B------:R-:W-:Y:S01]  /*2290*/  BSSY B6, `(.L_x_3547) ;  /* 0x000010f000067945 */ /* 0x000fe20003800000 */
[----:B------:R-:W-:Y:S02]  /*22a0*/  PRMT R23, RZ, 0x7610, R23 ;  /* 0x00007610ff177816 */ /* 0x000fe40000000017 */
[----:B------:R-:W-:-:S09]  /*22b0*/  PRMT R25, RZ, 0x7610, R25 ;  /* 0x00007610ff197816 */ /* 0x000fd20000000019 */
        /* <DEDUP_REMOVED lines=22> */
.L_x_3552:
[----:B------:R-:W2:Y:S02]  /*2420*/  LDG.E.U8 R2, [R2.64] ;  /* 0x0000002402027981 */ /* 0x000ea4000c1e1100 */
[----:B--2---:R-:W0:Y:S02]  /*2430*/  I2F.U16 R0, R2 ;  /* 0x0000000200007306 */ /* 0x004e240000101000 */
[----:B0-----:R-:W-:-:S04]  /*2440*/  F2FP.BF16.PACK_AB R0, RZ, R0 ;  /* 0x00000000ff00723e */ /* 0x001fc800000010ff */
[----:B------:R-:W-:Y:S01]  /*2450*/  PRMT R25, R0, 0x7610, R25 ;  /* 0x0000761000197816 */ /* 0x000fe20000000019 */
[----:B------:R-:W-:Y:S05]  /*2460*/  BRA `(.L_x_3554) ;  /* 0x00000f0000007947 */ /* 0x000fea0003800000 */
.L_x_3551:
        /* <DEDUP_REMOVED lines=11> */
.L_x_3556:
[----:B------:R-:W2:Y:S02]  /*2520*/  LDG.E R2, [R2.64] ;  /* 0x0000002402027981 */ /* 0x000ea4000c1e1900 */
[----:B--2---:R-:W0:Y:S02]  /*2530*/  I2F R0, R2 ;  /* 0x0000000200007306 */ /* 0x004e240000201400 */
[----:B0-----:R-:W-:-:S04]  /*2540*/  F2FP.BF16.PACK_AB R0, RZ, R0 ;  /* 0x00000000ff00723e */ /* 0x001fc800000010ff */
[----:B------:R-:W-:Y:S01]  /*2550*/  PRMT R25, R0, 0x7610, R25 ;  /* 0x0000761000197816 */ /* 0x000fe20000000019 */
[----:B------:R-:W-:Y:S05]  /*2560*/  BRA `(.L_x_3554) ;  /* 0x00000e0000007947 */ /* 0x000fea0003800000 */
.L_x_3555:
[----:B------:R-:W2:Y:S02]  /*2570*/  LDG.E.U16 R2, [R2.64] ;  /* 0x0000002402027981 */ /* 0x000ea4000c1e1500 */
[----:B--2---:R-:W0:Y:S02]  /*2580*/  I2F.S16 R0, R2 ;  /* 0x0000000200007306 */ /* 0x004e240000101400 */
[----:B0-----:R-:W-:-:S04]  /*2590*/  F2FP.BF16.PACK_AB R0, RZ, R0 ;  /* 0x00000000ff00723e */ /* 0x001fc800000010ff */
[----:B------:R-:W-:Y:S01]  /*25a0*/  PRMT R25, R0, 0x7610, R25 ;  /* 0x0000761000197816 */ /* 0x000fe20000000019 */
[----:B------:R-:W-:Y:S05]  /*25b0*/  BRA `(.L_x_3554) ;  /* 0x00000db000007947 */ /* 0x000fea0003800000 */
.L_x_3550:
        /* <DEDUP_REMOVED lines=9> */
.L_x_3558:
[----:B------:R-:W2:Y:S02]  /*2650*/  LDG.E.U16 R0, [R2.64] ;  /* 0x0000002402007981 */ /* 0x000ea4000c1e1500 */
[----:B--2---:R-:W-:-:S05]  /*2660*/  HADD2.F32 R0, -RZ, R0.H0_H0 ;  /* 0x20000000ff007230 */ /* 0x004fca0000004100 */
[----:B------:R-:W-:-:S04]  /*2670*/  F2FP.BF16.PACK_AB R0, RZ, R0 ;  /* 0x00000000ff00723e */ /* 0x000fc800000010ff */
[----:B------:R-:W-:Y:S01]  /*2680*/  PRMT R25, R0, 0x7610, R25 ;  /* 0x0000761000197816 */ /* 0x000fe20000000019 */
[----:B------:R-:W-:Y:S05]  /*2690*/  BRA `(.L_x_3554) ;  /* 0x00000cd000007947 */ /* 0x000fea0003800000 */
.L_x_3557:
        /* <DEDUP_REMOVED lines=9> */
.L_x_3560:
[----:B------:R-:W2:Y:S02]  /*2730*/  LDG.E.U16 R2, [R2.64] ;  /* 0x0000002402027981 */ /* 0x000ea4000c1e1500 */
[----:B--2---:R-:W-:-:S05]  /*2740*/  HADD2.F32 R0, -RZ, R2.H0_H0 ;  /* 0x20000002ff007230 */ /* 0x004fca0000004100 */
[----:B------:R-:W-:-:S04]  /*2750*/  F2FP.BF16.PACK_AB R0, RZ, R0 ;  /* 0x00000000ff00723e */ /* 0x000fc800000010ff */
[----:B------:R-:W-:Y:S01]  /*2760*/  PRMT R25, R0, 0x7610, R25 ;  /* 0x0000761000197816 */ /* 0x000fe20000000019 */
[----:B------:R-:W-:Y:S05]  /*2770*/  BRA `(.L_x_3554) ;  /* 0x00000bf000007947 */ /* 0x000fea0003800000 */
.L_x_3559:
[----:B------:R-:W2:Y:S02]  /*2780*/  LDG.E.64 R2, [R2.64] ;  /* 0x0000002402027981 */ /* 0x000ea4000c1e1b00 */
[----:B--2---:R-:W0:Y:S01]  /*2790*/  F2F.F32.F64 R0, R2 ;  /* 0x0000000200007310 */ /* 0x004e220000301000 */
[----:B------:R-:W0:-:S14]  /*27a0*/  DSETP.GEU.AND P0, PT, |R2|, c[0x2][0x0], PT ;  /* 0x008000000200762a */ /* 0x000e1c0003f0e200 */
[----:B0-----:R-:W-:-:S05]  /*27b0*/  @!P0 FMUL R0, R0, 1.175494350822287508e-38 ;  /* 0x0080000000008820 */ /* 0x001fca0000400000 */
[----:B------:R-:W-:-:S04]  /*27c0*/  F2FP.BF16.PACK_AB R0, RZ, R0 ;  /* 0x00000000ff00723e */ /* 0x000fc800000010ff */
[----:B------:R-:W-:Y:S01]  /*27d0*/  PRMT R25, R0, 0x7610, R25 ;  /* 0x0000761000197816 */ /* 0x000fe20000000019 */
[----:B------:R-:W-:Y:S05]  /*27e0*/  BRA `(.L_x_3554) ;  /* 0x00000b8000007947 */ /* 0x000fea0003800000 */
.L_x_3549:
        /* <DEDUP_REMOVED lines=14> */
.L_x_3563:
[----:B------:R-:W2:Y:S02]  /*28d0*/  LDG.E.64 R2, [R2.64] ;  /* 0x0000002402027981 */ /* 0x000ea4000c1e1b00 */
[----:B--2---:R-:W0:Y:S01]  /*28e0*/  F2F.F32.F64 R0, R2 ;  /* 0x0000000200007310 */ /* 0x004e220000301000 */
[----:B------:R-:W0:-:S14]  /*28f0*/  DSETP.GEU.AND P0, PT, |R2|, c[0x2][0x0], PT ;  /* 0x008000000200762a */ /* 0x000e1c0003f0e200 */
[----:B0-----:R-:W-:-:S05]  /*2900*/  @!P0 FMUL R0, R0, 1.175494350822287508e-38 ;  /* 0x0080000000008820 */ /* 0x001fca0000400000 */
[----:B------:R-:W-:-:S04]  /*2910*/  F2FP.BF16.PACK_AB R0, RZ, R0 ;  /* 0x00000000ff00723e */ /* 0x000fc800000010ff */
[----:B------:R-:W-:Y:S01]  /*2920*/  PRMT R25, R0, 0x7610, R25 ;  /* 0x0000761000197816 */ /* 0x000fe20000000019 */
[----:B------:R-:W-:Y:S05]  /*2930*/  BRA `(.L_x_3554) ;  /* 0x00000a3000007947 */ /* 0x000fea0003800000 */
.L_x_3562:
        /* <DEDUP_REMOVED lines=28> */
.L_x_3565:
        /* <DEDUP_REMOVED lines=15> */
.L_x_3564:
[----:B------:R0:W5:Y:S01]  /*2bf0*/  LDG.E.U16 R25, [R2.64] ;  /* 0x0000002402197981 */ /* 0x000162000c1e1500 */
[----:B------:R-:W-:Y:S05]  /*2c00*/  BRA `(.L_x_3554) ;  /* 0x0000076000007947 */ /* 0x000fea0003800000 */
.L_x_3561:
        /* <DEDUP_REMOVED lines=12> */
.L_x_3568:
        /* <DEDUP_REMOVED lines=21> */
.L_x_3572:
[----:B------:R-:W-:Y:S05]  /*2e20*/  BSYNC B1 ;  /* 0x0000000000017941 */ /* 0x000fea0003800000 */
.L_x_3571:
[----:B------:R-:W-:Y:S01]  /*2e30*/  LEA R3, R0, 0x3b800000, 0x17 ;  /* 0x3b80000000037811 */ /* 0x000fe200078eb8ff */
[----:B------:R-:W-:-:S05]  /*2e40*/  IMAD.SHL.U32 R0, R2, 0x100000, RZ ;  /* 0x0010000002007824 */ /* 0x000fca00078e00ff */
[----:B------:R-:W-:Y:S02]  /*2e50*/  LOP3.LUT R0, R3, R0, R4, 0xfe, !PT ;  /* 0x0000000003007212 */ /* 0x000fe400078efe04 */
.L_x_3570:
[----:B------:R-:W-:Y:S05]  /*2e60*/  BSYNC B0 ;  /* 0x0000000000007941 */ /* 0x000fea0003800000 */
.L_x_3569:
[----:B------:R-:W-:-:S04]  /*2e70*/  F2FP.BF16.PACK_AB R0, RZ, R0 ;  /* 0x00000000ff00723e */ /* 0x000fc800000010ff */
[----:B------:R-:W-:Y:S01]  /*2e80*/  PRMT R25, R0, 0x7610, R25 ;  /* 0x0000761000197816 */ /* 0x000fe20000000019 */
[----:B------:R-:W-:Y:S05]  /*2e90*/  BRA `(.L_x_3554) ;  /* 0x000004d000007947 */ /* 0x000fea0003800000 */
.L_x_3567:
        /* <DEDUP_REMOVED lines=21> */
.L_x_3576:
[----:B------:R-:W-:Y:S05]  /*2ff0*/  BSYNC B1 ;  /* 0x0000000000017941 */ /* 0x000fea0003800000 */
.L_x_3575:
[----:B------:R-:W-:Y:S01]  /*3000*/  LEA R3, R0, 0x37800000, 0x17 ;  /* 0x3780000000037811 */ /* 0x000fe200078eb8ff */
[----:B------:R-:W-:-:S05]  /*3010*/  IMAD.SHL.U32 R0, R2, 0x200000, RZ ;  /* 0x0020000002007824 */ /* 0x000fca00078e00ff */
[----:B------:R-:W-:Y:S02]  /*3020*/  LOP3.LUT R0, R3, R0, R4, 0xfe, !PT ;  /* 0x0000000003007212 */ /* 0x000fe400078efe04 */
.L_x_3574:
[----:B------:R-:W-:Y:S05]  /*3030*/  BSYNC B0 ;  /* 0x0000000000007941 */ /* 0x000fea0003800000 */
.L_x_3573:
[----:B------:R-:W-:-:S04]  /*3040*/  F2FP.BF16.PACK_AB R0, RZ, R0 ;  /* 0x00000000ff00723e */ /* 0x000fc800000010ff */
[----:B------:R-:W-:Y:S01]  /*3050*/  PRMT R25, R0, 0x7610, R25 ;  /* 0x0000761000197816 */ /* 0x000fe20000000019 */
[----:B------:R-:W-:Y:S05]  /*3060*/  BRA `(.L_x_3554) ;  /* 0x0000030000007947 */ /* 0x000fea0003800000 */
.L_x_3566:
        /* <DEDUP_REMOVED lines=14> */
.L_x_3580:
[----:B------:R-:W-:Y:S05]  /*3150*/  BSYNC B0 ;  /* 0x0000000000007941 */ /* 0x000fea0003800000 */
.L_x_3579:
[----:B------:R-:W-:-:S04]  /*3160*/  F2FP.BF16.PACK_AB R0, RZ, R0 ;  /* 0x00000000ff00723e */ /* 0x000fc800000010ff */
[----:B------:R-:W-:Y:S01]  /*3170*/  PRMT R25, R0, 0x7610, R25 ;  /* 0x0000761000197816 */ /* 0x000fe20000000019 */
[----:B------:R-:W-:Y:S05]  /*3180*/  BRA `(.L_x_3554) ;  /* 0x000001e000007947 */ /* 0x000fea0003800000 */
.L_x_3553:
        /* <DEDUP_REMOVED lines=21> */
.L_x_3578:
[----:B------:R-:W2:Y:S02]  /*32e0*/  LDG.E.64 R2, [R2.64] ;  /* 0x0000002402027981 */ /* 0x000ea4000c1e1b00 */
[----:B--2---:R-:W0:Y:S02]  /*32f0*/  I2F.U64 R0, R2 ;  /* 0x0000000200007312 */ /* 0x004e240000301000 */
[----:B0-----:R-:W-:-:S04]  /*3300*/  F2FP.BF16.PACK_AB R0, RZ, R0 ;  /* 0x00000000ff00723e */ /* 0x001fc800000010ff */
[----:B------:R-:W-:Y:S01]  /*3310*/  PRMT R25, R0, 0x7610, R25 ;  /* 0x0000761000197816 */ /* 0x000fe20000000019 */
[----:B------:R-:W-:Y:S05]  /*3320*/  BRA `(.L_x_3554) ;  /* 0x0000004000007947 */ /* 0x000fea0003800000 */
.L_x_3577:
[----:B------:R-:W2:Y:S02]  /*3330*/  LDG.E R2, [R2.64] ;  /* 0x0000002402027981 */ /* 0x000ea4000c1e1900 */
[----:B--2---:R-:W0:Y:S02]  /*3340*/  I2F.U32 R0, R2 ;  /* 0x0000000200007306 */ /* 0x004e240000201000 */
[----:B0-----:R-:W-:-:S04]  /*3350*/  F2FP.BF16.PACK_AB R0, RZ, R0 ;  /* 0x00000000ff00723e */ /* 0x001fc800000010ff */
[----:B------:R-:W-:Y:S02]  /*3360*/  PRMT R25, R0, 0x7610, R25 ;  /* 0x0000761000197816 */ /* 0x000fe40000000019 */
.L_x_3554:
[----:B------:R-:W-:-:S05]  /*3370*/  IADD3 R24, R24, 0x80, RZ ;  /* 0x0000008018187810 */ /* 0x000fca0007ffe0ff */
.L_x_3548:
[----:B------:R-:W-:Y:S05]  /*3380*/  BSYNC B6 ;  /* 0x0000000000067941 */ /* 0x000fea0003800000 */
.L_x_3547:
[----:B------:R-:W-:Y:S01]  /*3390*/  ISETP.GE.AND P0, PT, R24, R17, PT ;  /* 0x000000111800720c */ /* 0x000fe20003f06270 */
[----:B------:R-:W-:-:S12]  /*33a0*/  BSSY B6, `(.L_x_3581) ;  /* 0x000010b000067945 */ /* 0x000fd80003800000 */
[----:B------:R-:W-:Y:S05]  /*33b0*/  @P0 BRA `(.L_x_3582) ;  /* 0x0000109000000947 */ /* 0x000fea0003800000 */
[----:B------:R-:W-:Y:S01]  /*33c0*/  PRMT R0, R19, 0x9910, RZ ;  /* 0x0000991013007816 */ /* 0x000fe200000000ff */
[----:B------:R-:W-:-:S03]  /*33d0*/  IMAD R24, R16, 0x200, R24 ;  /* 0x0000020010187824 */ /* 0x000fc600078e0218 */
[----:B------:R-:W-:Y:S01]  /*33e0*/  ISETP.GT.AND P1, PT, R0, 0x9, PT ;  /* 0x000000090000780c */ /* 0x000fe20003f24270 */
[----:B------:R-:W-:-:S05]  /*33f0*/  IMAD R24, R24, c[0x0][0x190], RZ ;  /* 0x0000640018187a24 */ /* 0x000fca00078e02ff */
[----:B0-----:R-:W-:-:S05]  /*3400*/  IADD3 R2, P0, R24, c[0x0][0x180], RZ ;  /* 0x0000600018027a10 */ /* 0x001fca0007f1e0ff */
        /* <DEDUP_REMOVED lines=15> */
.L_x_3586:
[----:B------:R-:W2:Y:S02]  /*3500*/  LDG.E.U8 R2, [R2.64] ;  /* 0x0000002402027981 */ /* 0x000ea4000c1e1100 */
[----:B--2---:R-:W0:Y:S02]  /*3510*/  I2F.U16 R0, R2 ;  /* 0x0000000200007306 */ /* 0x004e240000101000 */
[----:B0-----:R-:W-:-:S04]  /*3520*/  F2FP.BF16.PACK_AB R0, RZ, R0 ;  /* 0x00000000ff00723e */ /* 0x001fc800000010ff */
[----:B------:R-:W-:Y:S01]  /*3530*/  PRMT R23, R0, 0x7610, R23 ;  /* 0x0000761000177816 */ /* 0x000fe20000000017 */
[----:B------:R-:W-:Y:S05]  /*3540*/  BRA `(.L_x_3582) ;  /* 0x00000f0000007947 */ /* 0x000fea0003800000 */
.L_x_3585:
        /* <DEDUP_REMOVED lines=11> */
.L_x_3589:
[----:B------:R-:W2:Y:S02]  /*3600*/  LDG.E R2, [R2.64] ;  /* 0x0000002402027981 */ /* 0x000ea4000c1e1900 */
[----:B--2---:R-:W0:Y:S02]  /*3610*/  I2F R0, R2 ;  /* 0x0000000200007306 */ /* 0x004e240000201400 */
[----:B0-----:R-:W-:-:S04]  /*3620*/  F2FP.BF16.PACK_AB R0, RZ, R0 ;  /* 0x00000000ff00723e */ /* 0x001fc800000010ff */
[----:B------:R-:W-:Y:S01]  /*3630*/  PRMT R23, R0, 0x7610, R23 ;  /* 0x0000761000177816 */ /* 0x000fe20000000017 */
[----:B------:R-:W-:Y:S05]  /*3640*/  BRA `(.L_x_3582) ;  /* 0x00000e0000007947 */ /* 0x000fea0003800000 */
.L_x_3588:
[----:B------:R-:W2:Y:S02]  /*3650*/  LDG.E.U16 R2, [R2.64] ;  /* 0x0000002402027981 */ /* 0x000ea4000c1e1500 */
[----:B--2---:R-:W0:Y:S02]  /*3660*/  I2F.S16 R0, R2 ;  /* 0x0000000200007306 */ /* 0x004e240000101400 */
[----:B0-----:R-:W-:-:S04]  /*3670*/  F2FP.BF16.PACK_AB R0, RZ, R0 ;  /* 0x00000000ff00723e */ /* 0x001fc800000010ff */
[----:B------:R-:W-:Y:S01]  /*3680*/  PRMT R23, R0, 0x7610, R23 ;  /* 0x0000761000177816 */ /* 0x000fe20000000017 */
[----:B------:R-:W-:Y:S05]  /*3690*/  BRA `(.L_x_3582) ;  /* 0x00000db000007947 */ /* 0x000fea0003800000 */
.L_x_3584:
        /* <DEDUP_REMOVED lines=9> */
.L_x_3591:
[----:B------:R-:W2:Y:S02]  /*3730*/  LDG.E.U16 R0, [R2.64] ;  /* 0x0000002402007981 */ /* 0x000ea4000c1e1500 */
[----:B--2---:R-:W-:-:S05]  /*3740*/  HADD2.F32 R0, -RZ, R0.H0_H0 ;  /* 0x20000000ff007230 */ /* 0x004fca0000004100 */
[----:B------:R-:W-:-:S04]  /*3750*/  F2FP.BF16.PACK_AB R0, RZ, R0 ;  /* 0x00000000ff00723e */ /* 0x000fc800000010ff */
[----:B------:R-:W-:Y:S01]  /*3760*/  PRMT R23, R0, 0x7610, R23 ;  /* 0x0000761000177816 */ /* 0x000fe20000000017 */
[----:B------:R-:W-:Y:S05]  /*3770*/  BRA `(.L_x_3582) ;  /* 0x00000cd000007947 */ /* 0x000fea0003800000 */
.L_x_3590:
        /* <DEDUP_REMOVED lines=9> */
.L_x_3593:
[----:B------:R-:W2:Y:S02]  /*3810*/  LDG.E.U16 R2, [R2.64] ;  /* 0x0000002402027981 */ /* 0x000ea4000c1e1500 */
[----:B--2---:R-:W-:-:S05]  /*3820*/  HADD2.F32 R0, -RZ, R2.H0_H0 ;  /* 0x20000002ff007230 */ /* 0x004fca0000004100 */
[----:B------:R-:W-:-:S04]  /*3830*/  F2FP.BF16.PACK_AB R0, RZ, R0 ;  /* 0x00000000ff00723e */ /* 0x000fc800000010ff */
[----:B------:R-:W-:Y:S01]  /*3840*/  PRMT R23, R0, 0x7610, R23 ;  /* 0x0000761000177816 */ /* 0x000fe20000000017 */
[----:B------:R-:W-:Y:S05]  /*3850*/  BRA `(.L_x_3582) ;  /* 0x00000bf000007947 */ /* 0x000fea0003800000 */
.L_x_3592:
[----:B------:R-:W2:Y:S02]  /*3860*/  LDG.E.64 R2, [R2.64] ;  /* 0x0000002402027981 */ /* 0x000ea4000c1e1b00 */
[----:B--2---:R-:W0:Y:S01]  /*3870*/  F2F.F32.F64 R0, R2 ;  /* 0x0000000200007310 */ /* 0x004e220000301000 */
[----:B------:R-:W0:-:S14]  /*3880*/  DSETP.GEU.AND P0, PT, |R2|, c[0x2][0x0], PT ;  /* 0x008000000200762a */ /* 0x000e1c0003f0e200 */
[----:B0-----:R-:W-:-:S05]  /*3890*/  @!P0 FMUL R0, R0, 1.175494350822287508e-38 ;  /* 0x0080000000008820 */ /* 0x001fca0000400000 */
[----:B------:R-:W-:-:S04]  /*38a0*/  F2FP.BF16.PACK_AB R0, RZ, R0 ;  /* 0x00000000ff00723e */ /* 0x000fc800000010ff */
[----:B------:R-:W-:Y:S01]  /*38b0*/  PRMT R23, R0, 0x7610, R23 ;  /* 0x0000761000177816 */ /* 0x000fe20000000017 */
[----:B------:R-:W-:Y:S05]  /*38c0*/  BRA `(.L_x_3582) ;  /* 0x00000b8000007947 */ /* 0x000fea0003800000 */
.L_x_3583:
        /* <DEDUP_REMOVED lines=14> */
.L_x_3596:
[----:B------:R-:W2:Y:S02]  /*39b0*/  LDG.E.64 R2, [R2.64] ;  /* 0x0000002402027981 */ /* 0x000ea4000c1e1b00 */
[----:B--2---:R-:W0:Y:S01]  /*39c0*/  F2F.F32.F64 R0, R2 ;  /* 0x0000000200007310 */ /* 0x004e220000301000 */
[----:B------:R-:W0:-:S14]  /*39d0*/  DSETP.GEU.AND P0, PT, |R2|, c[0x2][0x0], PT ;  /* 0x008000000200762a */ /* 0x000e1c0003f0e200 */
[----:B0-----:R-:W-:-:S05]  /*39e0*/  @!P0 FMUL R0, R0, 1.175494350822287508e-38 ;  /* 0x0080000000008820 */ /* 0x001fca0000400000 */
[----:B------:R-:W-:-:S04]  /*39f0*/  F2FP.BF16.PACK_AB R0, RZ, R0 ;  /* 0x00000000ff00723e */ /* 0x000fc800000010ff */
[----:B------:R-:W-:Y:S01]  /*3a00*/  PRMT R23, R0, 0x7610, R23 ;  /* 0x0000761000177816 */ /* 0x000fe20000000017 */
[----:B------:R-:W-:Y:S05]  /*3a10*/  BRA `(.L_x_3582) ;  /* 0x00000a3000007947 */ /* 0x000fea0003800000 */
.L_x_3595:
        /* <DEDUP_REMOVED lines=28> */
.L_x_3598:
        /* <DEDUP_REMOVED lines=15> */
.L_x_3597:
[----:B------:R0:W5:Y:S01]  /*3cd0*/  LDG.E.U16 R23, [R2.64] ;  /* 0x0000002402177981 */ /* 0x000162000c1e1500 */
[----:B------:R-:W-:Y:S05]  /*3ce0*/  BRA `(.L_x_3582) ;  /* 0x0000076000007947 */ /* 0x000fea0003800000 */
.L_x_3594:
        /* <DEDUP_REMOVED lines=12> */
.L_x_3601:
        /* <DEDUP_REMOVED lines=21> */
.L_x_3605:
[----:B------:R-:W-:Y:S05]  /*3f00*/  BSYNC B1 ;  /* 0x0000000000017941 */ /* 0x000fea0003800000 */
.L_x_3604:
[----:B------:R-:W-:Y:S01]  /*3f10*/  LEA R3, R0, 0x3b800000, 0x17 ;  /* 0x3b80000000037811 */ /* 0x000fe200078eb8ff */
[----:B------:R-:W-:-:S05]  /*3f20*/  IMAD.SHL.U32 R0, R2, 0x100000, RZ ;  /* 0x0010000002007824 */ /* 0x000fca00078e00ff */
[----:B------:R-:W-:Y:S02]  /*3f30*/  LOP3.LUT R0, R3, R0, R4, 0xfe, !PT ;  /* 0x0000000003007212 */ /* 0x000fe400078efe04 */
.L_x_3603:
[----:B------:R-:W-:Y:S05]  /*3f40*/  BSYNC B0 ;  /* 0x0000000000007941 */ /* 0x000fea0003800000 */
.L_x_3602:
[----:B------:R-:W-:-:S04]  /*3f50*/  F2FP.BF16.PACK_AB R0, RZ, R0 ;  /* 0x00000000ff00723e */ /* 0x000fc800000010ff */
[----:B------:R-:W-:Y:S01]  /*3f60*/  PRMT R23, R0, 0x7610, R23 ;  /* 0x0000761000177816 */ /* 0x000fe20000000017 */
[----:B------:R-:W-:Y:S05]  /*3f70*/  BRA `(.L_x_3582) ;  /* 0x000004d000007947 */ /* 0x000fea0003800000 */
.L_x_3600:
        /* <DEDUP_REMOVED lines=21> */
.L_x_3609:
[----:B------:R-:W-:Y:S05]  /*40d0*/  BSYNC B1 ;  /* 0x0000000000017941 */ /* 0x000fea0003800000 */
.L_x_3608:
[----:B------:R-:W-:Y:S01]  /*40e0*/  LEA R3, R0, 0x37800000, 0x17 ;  /* 0x3780000000037811 */ /* 0x000fe200078eb8ff */
[----:B------:R-:W-:-:S05]  /*40f0*/  IMAD.SHL.U32 R0, R2, 0x200000, RZ ;  /* 0x0020000002007824 */ /* 0x000fca00078e00ff */
[----:B------:R-:W-:Y:S02]  /*4100*/  LOP3.LUT R0, R3, R0, R4, 0xfe, !PT ;  /* 0x0000000003007212 */ /* 0x000fe400078efe04 */
.L_x_3607:
[----:B------:R-:W-:Y:S05]  /*4110*/  BSYNC B0 ;  /* 0x0000000000007941 */ /* 0x000fea0003800000 */
.L_x_3606:
[----:B------:R-:W-:-:S04]  /*4120*/  F2FP.BF16.PACK_AB R0, RZ, R0 ;  /* 0x00000000ff00723e */ /* 0x000fc800000010ff */
[----:B------:R-:W-:Y:S01]  /*4130*/  PRMT R23, R0, 0x7610, R23 ;  /* 0x0000761000177816 */ /* 0x000fe20000000017 */
[----:B------:R-:W-:Y:S05]  /*4140*/  BRA `(.L_x_3582) ;  /* 0x0000030000007947 */ /* 0x000fea0003800000 */
.L_x_3599:
        /* <DEDUP_REMOVED lines=14> */
.L_x_3613:
[----:B------:R-:W-:Y:S05]  /*4230*/  BSYNC B0 ;  /* 0x0000000000007941 */ /* 0x000fea0003800000 */
.L_x_3612:
[----:B------:R-:W-:-:S04]  /*4240*/  F2FP.BF16.PACK_AB R0, RZ, R0 ;  /* 0x00000000ff00723e */ /* 0x000fc800000010ff */
[----:B------:R-:W-:Y:S01]  /*4250*/  PRMT R23, R0, 0x7610, R23 ;  /* 0x0000761000177816 */ /* 0x000fe20000000017 */
[----:B------:R-:W-:Y:S05]  /*4260*/  BRA `(.L_x_3582) ;  /* 0x000001e000007947 */ /* 0x000fea0003800000 */
.L_x_3587:
        /* <DEDUP_REMOVED lines=21> */
.L_x_3611:
[----:B------:R-:W2:Y:S02]  /*43c0*/  LDG.E.64 R2, [R2.64] ;  /* 0x0000002402027981 */ /* 0x000ea4000c1e1b00 */
[----:B--2---:R-:W0:Y:S02]  /*43d0*/  I2F.U64 R0, R2 ;  /* 0x0000000200007312 */ /* 0x004e240000301000 */
[----:B0-----:R-:W-:-:S04]  /*43e0*/  F2FP.BF16.PACK_AB R0, RZ, R0 ;  /* 0x00000000ff00723e */ /* 0x001fc800000010ff */
[----:B------:R-:W-:Y:S01]  /*43f0*/  PRMT R23, R0, 0x7610, R23 ;  /* 0x0000761000177816 */ /* 0x000fe20000000017 */
[----:B------:R-:W-:Y:S05]  /*4400*/  BRA `(.L_x_3582) ;  /* 0x0000004000007947 */ /* 0x000fea0003800000 */
.L_x_3610:
[----:B------:R-:W2:Y:S02]  /*4410*/  LDG.E R2, [R2.64] ;  /* 0x0000002402027981 */ /* 0x000ea4000c1e1900 */
[----:B--2---:R-:W0:Y:S02]  /*4420*/  I2F.U32 R0, R2 ;  /* 0x0000000200007306 */ /* 0x004e240000201000 */
[----:B0-----:R-:W-:-:S04]  /*4430*/  F2FP.BF16.PACK_AB R0, RZ, R0 ;  /* 0x00000000ff00723e */ /* 0x001fc800000010ff */
[----:B------:R-:W-:Y:S02]  /*4440*/  PRMT R23, R0, 0x7610, R23 ;  /* 0x0000761000177816 */ /* 0x000fe40000000017 */
.L_x_3582:
[----:B------:R-:W-:Y:S05]  /*4450*/  BSYNC B6 ;  /* 0x0000000000067941 */ /* 0x000fea0003800000 */
.L_x_3581:
[----:B------:R-:W1:Y:S01]  /*4460*/  S2R R19, SR_TID.X ;  /* 0x0000000000137919 */ /* 0x000e620000002100 */
[----:B------:R-:W-:Y:S01]  /*4470*/  PLOP3.LUT P1, PT, PT, PT, PT, 0x80, 0x0 ;  /* 0x000000000000781c */ /* 0x000fe20003f2f070 */
[----:B------:R-:W-:Y:S01]  /*4480*/  BSSY B6, `(.L_x_3614) ;  /* 0x0000137000067945 */ /* 0x000fe20003800000 */
[----:B------:R-:W-:Y:S02]  /*4490*/  PLOP3.LUT P0, PT, PT, PT, PT, 0x80, 0x0 ;  /* 0x000000000000781c */ /* 0x000fe40003f0f070 */
[C---:B01----:R-:W-:Y:S02]  /*44a0*/  IADD3 R2, R19.reuse, 0x180, RZ ;  /* 0x0000018013027810 */ /* 0x043fe40007ffe0ff */
[----:B------:R-:W-:Y:S02]  /*44b0*/  IADD3 R0, R19, 0x100, RZ ;  /* 0x0000010013007810 */ /* 0x000fe40007ffe0ff */
[-C--:B------:R-:W-:Y:S02]  /*44c0*/  ISETP.GE.AND P4, PT, R2, R17.reuse, PT ;  /* 0x000000110200720c */ /* 0x080fe40003f86270 */
[----:B------:R-:W-:-:S02]  /*44d0*/  ISETP.GE.AND P5, PT, R0, R17, PT ;  /* 0x000000110000720c */ /* 0x000fc40003fa6270 */
[C---:B------:R-:W-:Y:S02]  /*44e0*/  ISETP.GE.AND P3, PT, R19.reuse, R17, PT ;  /* 0x000000111300720c */ /* 0x040fe40003f66270 */
[----:B------:R-:W-:Y:S02]  /*44f0*/  IADD3 R24, R19, 0x80, RZ ;  /* 0x0000008013187810 */ /* 0x000fe40007ffe0ff */
[----:B------:R-:W-:-:S05]  /*4500*/  P2R R2, PR, RZ, 0x20 ;  /* 0x00000020ff027803 */ /* 0x000fca0000000000 */
[----:B-----5:R-:W-:Y:S02]  /*4510*/  @!P4 PRMT R23, RZ, 0x5410, R23 ;  /* 0x00005410ff17c816 */ /* 0x020fe40000000017 */
[----:B------:R-:W-:Y:S02]  /*4520*/  @!P5 PRMT R0, RZ, 0x5410, R25 ;  /* 0x00005410ff00d816 */ /* 0x000fe40000000019 */
[----:B------:R-:W-:Y:S02]  /*4530*/  @!P4 FSETP.GT.FTZ.AND P2, PT, R23, RZ, PT ;  /* 0x000000ff1700c20b */ /* 0x000fe40003f54000 */
[----:B------:R-:W-:Y:S02]  /*4540*/  @!P3 PRMT R22, RZ, 0x5410, R22 ;  /* 0x00005410ff16b816 */ /* 0x000fe40000000016 */
[----:B------:R-:W-:Y:S02]  /*4550*/  @!P5 FSETP.GT.FTZ.AND P6, PT, R0, RZ, PT ;  /* 0x000000ff0000d20b */ /* 0x000fe40003fd4000 */
[----:B------:R-:W-:-:S02]  /*4560*/  @!P4 PLOP3.LUT P1, PT, P2, PT, PT, 0x80, 0x0 ;  /* 0x000000000000c81c */ /* 0x000fc4000172f070 */
[----:B------:R-:W-:Y:S02]  /*4570*/  @!P3 FSETP.GT.FTZ.AND P2, PT, R22, RZ, PT ;  /* 0x000000ff1600b20b */ /* 0x000fe40003f54000 */
[----:B------:R-:W-:Y:S02]  /*4580*/  @!P5 PLOP3.LUT P0, PT, P6, PT, PT, 0x80, 0x0 ;  /* 0x000000000000d81c */ /* 0x000fe4000370f070 */
[----:B------:R-:W-:Y:S02]  /*4590*/  PLOP3.LUT P6, PT, PT, PT, PT, 0x80, 0x0 ;  /* 0x000000000000781c */ /* 0x000fe40003fcf070 */
[----:B------:R-:W-:Y:S02]  /*45a0*/  @!P3 PLOP3.LUT P6, PT, P2, PT, PT, 0x80, 0x0 ;  /* 0x000000000000b81c */ /* 0x000fe400017cf070 */
[----:B------:R-:W-:-:S03]  /*45b0*/  PLOP3.LUT P2, PT, PT, PT, PT, 0x80, 0x0 ;  /* 0x000000000000781c */ /* 0x000fc60003f4f070 */
[----:B------:R-:W-:-:S04]  /*45c0*/  @!P1 FMUL.FTZ R23, R23, c[0x0][0x168] ;  /* 0x00005a0017179a20 */ /* 0x000fc80000410000 */
[----:B------:R-:W-:Y:S01]  /*45d0*/  @!P0 FMUL.FTZ R0, R0, c[0x0][0x168] ;  /* 0x00005a0000008a20 */ /* 0x000fe20000410000 */
[----:B------:R-:W-:-:S03]  /*45e0*/  @!P4 F2FP.BF16.PACK_AB R23, RZ, R23 ;  /* 0x00000017ff17c23e */ /* 0x000fc600000010ff */
[----:B------:R-:W-:Y:S02]  /*45f0*/  P2R R3, PR, RZ, 0x40 ;  /* 0x00000040ff037803 */ /* 0x000fe40000000000 */
[----:B------:R-:W-:Y:S02]  /*4600*/  ISETP.GE.AND P6, PT, R24, R17, PT ;  /* 0x000000111800720c */ /* 0x000fe40003fc6270 */
[----:B------:R-:W-:-:S11]  /*4610*/  ISETP.NE.AND P0, PT, R3, RZ, PT ;  /* 0x000000ff0300720c */ /* 0x000fd60003f05270 */
[----:B------:R-:W-:Y:S02]  /*4620*/  @!P6 PRMT R25, RZ, 0x5410, R18 ;  /* 0x00005410ff19e816 */ /* 0x000fe40000000012 */
[----:B------:R-:W0:Y:S01]  /*4630*/  LDC.U8 R18, c[0x0][0x194] ;  /* 0x00006500ff127b82 */ /* 0x000e220000000000 */
[----:B------:R-:W-:Y:S01]  /*4640*/  @!P0 FMUL.FTZ R22, R22, c[0x0][0x168] ;  /* 0x00005a0016168a20 */ /* 0x000fe20000410000 */
[----:B------:R-:W-:-:S04]  /*4650*/  @!P6 FSETP.GT.FTZ.AND P5, PT, R25, RZ, PT ;  /* 0x000000ff1900e20b */ /* 0x000fc80003fb4000 */
[----:B------:R-:W-:Y:S02]  /*4660*/  @!P6 PLOP3.LUT P2, PT, P5, PT, PT, 0x80, 0x0 ;  /* 0x000000000000e81c */ /* 0x000fe40002f4f070 */
[----:B------:R-:W-:Y:S02]  /*4670*/  ISETP.NE.AND P5, PT, R2, RZ, PT ;  /* 0x000000ff0200720c */ /* 0x000fe40003fa5270 */
[----:B------:R-:W-:-:S09]  /*4680*/  @!P3 F2FP.BF16.PACK_AB R4, RZ, R22 ;  /* 0x00000016ff04b23e */ /* 0x000fd200000010ff */
[----:B------:R-:W-:Y:S02]  /*4690*/  @!P2 FMUL.FTZ R25, R25, c[0x0][0x168] ;  /* 0x00005a001919aa20 */ /* 0x000fe40000410000 */
[----:B------:R-:W-:-:S03]  /*46a0*/  @!P5 F2FP.BF16.PACK_AB R22, RZ, R0 ;  /* 0x00000000ff16d23e */ /* 0x000fc600000010ff */
[----:B------:R-:W-:Y:S01]  /*46b0*/  @!P6 F2FP.BF16.PACK_AB R25, RZ, R25 ;  /* 0x00000019ff19e23e */ /* 0x000fe200000010ff */
        /* <DEDUP_REMOVED lines=22> */
.L_x_3619:
[----:B------:R-:W-:Y:S01]  /*4820*/  PRMT R5, RZ, 0x5410, R4 ;  /* 0x00005410ff057816 */ /* 0x000fe20000000004 */
[----:B------:R-:W-:-:S05]  /*4830*/  IMAD.MOV.U32 R19, RZ, RZ, R24 ;  /* 0x000000ffff137224 */ /* 0x000fca00078e0018 */
[----:B------:R-:W0:Y:S02]  /*4840*/  F2I.S64.TRUNC R4, R5 ;  /* 0x0000000500047311 */ /* 0x000e24000020d900 */
[----:B0-----:R0:W-:Y:S01]  /*4850*/  STG.E.U8 [R2.64], R4 ;  /* 0x0000000402007986 */ /* 0x0011e2000c101124 */
[----:B------:R-:W-:Y:S05]  /*4860*/  BRA `(.L_x_3615) ;  /* 0x00000f8000007947 */ /* 0x000fea0003800000 */
.L_x_3618:
        /* <DEDUP_REMOVED lines=11> */
.L_x_3622:
[----:B------:R-:W-:Y:S01]  /*4920*/  PRMT R4, RZ, 0x5410, R4 ;  /* 0x00005410ff047816 */ /* 0x000fe20000000004 */
[----:B------:R-:W-:-:S03]  /*4930*/  IMAD.MOV.U32 R19, RZ, RZ, R24 ;  /* 0x000000ffff137224 */ /* 0x000fc600078e0018 */
[----:B------:R-:W0:Y:S02]  /*4940*/  F2I.FTZ.TRUNC.NTZ R5, R4 ;  /* 0x0000000400057305 */ /* 0x000e24000021f100 */
[----:B0-----:R0:W-:Y:S01]  /*4950*/  STG.E [R2.64], R5 ;  /* 0x0000000502007986 */ /* 0x0011e2000c101924 */
[----:B------:R-:W-:Y:S05]  /*4960*/  BRA `(.L_x_3615) ;  /* 0x00000e8000007947 */ /* 0x000fea0003800000 */
.L_x_3621:
[----:B------:R-:W-:Y:S01]  /*4970*/  PRMT R4, RZ, 0x5410, R4 ;  /* 0x00005410ff047816 */ /* 0x000fe20000000004 */
[----:B------:R-:W-:-:S03]  /*4980*/  IMAD.MOV.U32 R19, RZ, RZ, R24 ;  /* 0x000000ffff137224 */ /* 0x000fc600078e0018 */
[----:B------:R-:W0:Y:S02]  /*4990*/  F2I.FTZ.TRUNC.NTZ R5, R4 ;  /* 0x0000000400057305 */ /* 0x000e24000021f100 */
[----:B0-----:R0:W-:Y:S01]  /*49a0*/  STG.E.U16 [R2.64], R5 ;  /* 0x0000000502007986 */ /* 0x0011e2000c101524 */
[----:B------:R-:W-:Y:S05]  /*49b0*/  BRA `(.L_x_3615) ;  /* 0x00000e3000007947 */ /* 0x000fea0003800000 */
.L_x_3617:
        /* <DEDUP_REMOVED lines=10> */
.L_x_3624:
[----:B------:R-:W-:Y:S01]  /*4a60*/  PRMT R0, RZ, 0x5410, R4 ;  /* 0x00005410ff007816 */ /* 0x000fe20000000004 */
[----:B------:R-:W-:-:S03]  /*4a70*/  IMAD.MOV.U32 R19, RZ, RZ, R24 ;  /* 0x000000ffff137224 */ /* 0x000fc600078e0018 */
[----:B------:R-:W-:-:S05]  /*4a80*/  F2FP.PACK_AB R0, RZ, R0 ;  /* 0x00000000ff00723e */ /* 0x000fca00000000ff */
[----:B------:R0:W-:Y:S01]  /*4a90*/  STG.E.U16 [R2.64], R0 ;  /* 0x0000000002007986 */ /* 0x0001e2000c101524 */
[----:B------:R-:W-:Y:S05]  /*4aa0*/  BRA `(.L_x_3615) ;  /* 0x00000d4000007947 */ /* 0x000fea0003800000 */
.L_x_3623:
        /* <DEDUP_REMOVED lines=11> */
.L_x_3626:
[----:B------:R-:W-:Y:S01]  /*4b60*/  PRMT R4, RZ, 0x5410, R4 ;  /* 0x00005410ff047816 */ /* 0x000fe20000000004 */
[----:B------:R-:W-:-:S03]  /*4b70*/  IMAD.MOV.U32 R19, RZ, RZ, R24 ;  /* 0x000000ffff137224 */ /* 0x000fc600078e0018 */
[----:B------:R-:W-:-:S04]  /*4b80*/  F2FP.PACK_AB R5, RZ, R4 ;  /* 0x00000004ff05723e */ /* 0x000fc800000000ff */
[----:B------:R-:W-:-:S05]  /*4b90*/  PRMT R5, R5, 0x5410, RZ ;  /* 0x0000541005057816 */ /* 0x000fca00000000ff */
[----:B------:R0:W-:Y:S01]  /*4ba0*/  STG.E [R2.64], R5 ;  /* 0x0000000502007986 */ /* 0x0001e2000c101924 */
[----:B------:R-:W-:Y:S05]  /*4bb0*/  BRA `(.L_x_3615) ;  /* 0x00000c3000007947 */ /* 0x000fea0003800000 */
.L_x_3625:
[----:B------:R-:W-:Y:S01]  /*4bc0*/  PRMT R4, RZ, 0x5410, R4 ;  /* 0x00005410ff047816 */ /* 0x000fe20000000004 */
[----:B------:R-:W-:-:S04]  /*4bd0*/  IMAD.MOV.U32 R19, RZ, RZ, R24 ;  /* 0x000000ffff137224 */ /* 0x000fc800078e0018 */
[----:B------:R-:W-:-:S06]  /*4be0*/  FMUL.FTZ R4, R4, 1 ;  /* 0x3f80000004047820 */ /* 0x000fcc0000410000 */
[----:B------:R-:W0:Y:S02]  /*4bf0*/  F2F.F64.F32 R4, R4 ;  /* 0x0000000400047310 */ /* 0x000e240000201800 */
[----:B0-----:R0:W-:Y:S01]  /*4c00*/  STG.E.64 [R2.64], R4 ;  /* 0x0000000402007986 */ /* 0x0011e2000c101b24 */
[----:B------:R-:W-:Y:S05]  /*4c10*/  BRA `(.L_x_3615) ;  /* 0x00000bd000007947 */ /* 0x000fea0003800000 */
.L_x_3616:
        /* <DEDUP_REMOVED lines=14> */
.L_x_3629:
[----:B------:R-:W-:Y:S01]  /*4d00*/  PRMT R4, RZ, 0x5410, R4 ;  /* 0x00005410ff047816 */ /* 0x000fe20000000004 */
[----:B------:R-:W-:Y:S01]  /*4d10*/  CS2R R6, SRZ ;  /* 0x0000000000067805 */ /* 0x000fe2000001ff00 */
[----:B------:R-:W-:-:S03]  /*4d20*/  IMAD.MOV.U32 R19, RZ, RZ, R24 ;  /* 0x000000ffff137224 */ /* 0x000fc600078e0018 */
[----:B------:R-:W-:-:S06]  /*4d30*/  FMUL.FTZ R4, R4, 1 ;  /* 0x3f80000004047820 */ /* 0x000fcc0000410000 */
[----:B------:R-:W0:Y:S02]  /*4d40*/  F2F.F64.F32 R4, R4 ;  /* 0x0000000400047310 */ /* 0x000e240000201800 */
[----:B0-----:R0:W-:Y:S01]  /*4d50*/  STG.E.128 [R2.64], R4 ;  /* 0x0000000402007986 */ /* 0x0011e2000c101d24 */
[----:B------:R-:W-:Y:S05]  /*4d60*/  BRA `(.L_x_3615) ;  /* 0x00000a8000007947 */ /* 0x000fea0003800000 */
.L_x_3628:
        /* <DEDUP_REMOVED lines=21> */
.L_x_3633:
[----:B------:R-:W-:Y:S05]  /*4ec0*/  BSYNC B0 ;  /* 0x0000000000007941 */ /* 0x000fea0003800000 */
.L_x_3632:
[----:B------:R-:W-:Y:S01]  /*4ed0*/  LOP3.LUT R5, R0, R5, RZ, 0xfc, !PT ;  /* 0x0000000500057212 */ /* 0x000fe200078efcff */
[----:B------:R-:W-:-:S04]  /*4ee0*/  IMAD.MOV.U32 R19, RZ, RZ, R24 ;  /* 0x000000ffff137224 */ /* 0x000fc800078e0018 */
[----:B------:R0:W-:Y:S01]  /*4ef0*/  STG.E.U8 [R2.64], R5 ;  /* 0x0000000502007986 */ /* 0x0001e2000c101124 */
[----:B------:R-:W-:Y:S05]  /*4f00*/  BRA `(.L_x_3615) ;  /* 0x000008e000007947 */ /* 0x000fea0003800000 */
.L_x_3631:
        /* <DEDUP_REMOVED lines=13> */
.L_x_3635:
[----:B------:R-:W-:Y:S01]  /*4fe0*/  IMAD.MOV.U32 R0, RZ, RZ, 0x7f ;  /* 0x0000007fff007424 */ /* 0x000fe200078e00ff */
[----:B------:R-:W-:-:S04]  /*4ff0*/  ISETP.GT.U32.AND P0, PT, R4, 0x7f800000, PT ;  /* 0x7f8000000400780c */ /* 0x000fc80003f04070 */
[----:B------:R-:W-:-:S04]  /*5000*/  SEL R0, R0, 0x7c, P0 ;  /* 0x0000007c00007807 */ /* 0x000fc80000000000 */
.L_x_3636:
[----:B------:R-:W-:Y:S05]  /*5010*/  BSYNC B0 ;  /* 0x0000000000007941 */ /* 0x000fea0003800000 */
.L_x_3634:
[----:B------:R-:W-:Y:S01]  /*5020*/  LOP3.LUT R4, R5, 0x80000000, RZ, 0xc0, !PT ;  /* 0x8000000005047812 */ /* 0x000fe200078ec0ff */
[----:B------:R-:W-:-:S03]  /*5030*/  IMAD.MOV.U32 R19, RZ, RZ, R24 ;  /* 0x000000ffff137224 */ /* 0x000fc600078e0018 */
[----:B------:R-:W-:-:S04]  /*5040*/  SHF.R.U32.HI R5, RZ, 0x18, R4 ;  /* 0x00000018ff057819 */ /* 0x000fc80000011604 */
[----:B------:R-:W-:-:S05]  /*5050*/  LOP3.LUT R5, R0, R5, RZ, 0xfc, !PT ;  /* 0x0000000500057212 */ /* 0x000fca00078efcff */
[----:B------:R0:W-:Y:S01]  /*5060*/  STG.E.U8 [R2.64], R5 ;  /* 0x0000000502007986 */ /* 0x0001e2000c101124 */
[----:B------:R-:W-:Y:S05]  /*5070*/  BRA `(.L_x_3615) ;  /* 0x0000077000007947 */ /* 0x000fea0003800000 */
.L_x_3630:
[----:B------:R0:W-:Y:S01]  /*5080*/  STG.E.U16 [R2.64], R4 ;  /* 0x0000000402007986 */ /* 0x0001e2000c101524 */
[----:B------:R-:W-:Y:S01]  /*5090*/  IMAD.MOV.U32 R19, RZ, RZ, R24 ;  /* 0x000000ffff137224 */ /* 0x000fe200078e0018 */
[----:B------:R-:W-:Y:S05]  /*50a0*/  BRA `(.L_x_3615) ;  /* 0x0000074000007947 */ /* 0x000fea0003800000 */
.L_x_3627:
        /* <DEDUP_REMOVED lines=13> */
.L_x_3639:
        /* <DEDUP_REMOVED lines=17> */
.L_x_3642:
[----:B------:R-:W-:-:S04]  /*5290*/  LOP3.LUT R0, R7, 0x80000000, RZ, 0xc0, !PT ;  /* 0x8000000007007812 */ /* 0x000fc800078ec0ff */
[----:B------:R-:W-:-:S04]  /*52a0*/  SHF.R.U32.HI R5, RZ, 0x18, R0 ;  /* 0x00000018ff057819 */ /* 0x000fc80000011600 */
[----:B------:R-:W-:-:S04]  /*52b0*/  LOP3.LUT R4, R4, R5, RZ, 0xfc, !PT ;  /* 0x0000000504047212 */ /* 0x000fc800078efcff */
[----:B------:R-:W-:Y:S02]  /*52c0*/  PRMT R0, R4, 0x7610, R0 ;  /* 0x0000761004007816 */ /* 0x000fe40000000000 */
.L_x_3641:
[----:B------:R-:W-:Y:S05]  /*52d0*/  BSYNC B0 ;  /* 0x0000000000007941 */ /* 0x000fea0003800000 */
.L_x_3640:
[----:B------:R0:W-:Y:S01]  /*52e0*/  STG.E.U8 [R2.64], R0 ;  /* 0x0000000002007986 */ /* 0x0001e2000c101124 */
[----:B------:R-:W-:Y:S01]  /*52f0*/  IMAD.MOV.U32 R19, RZ, RZ, R24 ;  /* 0x000000ffff137224 */ /* 0x000fe200078e0018 */
[----:B------:R-:W-:Y:S05]  /*5300*/  BRA `(.L_x_3615) ;  /* 0x000004e000007947 */ /* 0x000fea0003800000 */
.L_x_3638:
        /* <DEDUP_REMOVED lines=17> */
.L_x_3645:
[----:B------:R-:W-:-:S04]  /*5420*/  LOP3.LUT R0, R7, 0x80000000, RZ, 0xc0, !PT ;  /* 0x8000000007007812 */ /* 0x000fc800078ec0ff */
[----:B------:R-:W-:-:S04]  /*5430*/  SHF.R.U32.HI R5, RZ, 0x18, R0 ;  /* 0x00000018ff057819 */ /* 0x000fc80000011600 */
[----:B------:R-:W-:-:S04]  /*5440*/  LOP3.LUT R4, R4, R5, RZ, 0xfc, !PT ;  /* 0x0000000504047212 */ /* 0x000fc800078efcff */
[----:B------:R-:W-:Y:S02]  /*5450*/  PRMT R0, R4, 0x7610, R0 ;  /* 0x0000761004007816 */ /* 0x000fe40000000000 */
.L_x_3644:
[----:B------:R-:W-:Y:S05]  /*5460*/  BSYNC B0 ;  /* 0x0000000000007941 */ /* 0x000fea0003800000 */
.L_x_3643:
[----:B------:R0:W-:Y:S01]  /*5470*/  STG.E.U8 [R2.64], R0 ;  /* 0x0000000002007986 */ /* 0x0001e2000c101124 */
[----:B------:R-:W-:Y:S01]  /*5480*/  IMAD.MOV.U32 R19, RZ, RZ, R24 ;  /* 0x000000ffff137224 */ /* 0x000fe200078e0018 */
[----:B------:R-:W-:Y:S05]  /*5490*/  BRA `(.L_x_3615) ;  /* 0x0000035000007947 */ /* 0x000fea0003800000 */
.L_x_3637:
        /* <DEDUP_REMOVED lines=23> */
.L_x_3620:
        /* <DEDUP_REMOVED lines=21> */
.L_x_3647:
[----:B------:R-:W-:Y:S01]  /*5760*/  PRMT R4, RZ, 0x5410, R4 ;  /* 0x00005410ff047816 */ /* 0x000fe20000000004 */
[----:B------:R-:W-:-:S05]  /*5770*/  IMAD.MOV.U32 R19, RZ, RZ, R24 ;  /* 0x000000ffff137224 */ /* 0x000fca00078e0018 */
[----:B------:R-:W0:Y:S02]  /*5780*/  F2I.U64.TRUNC R4, R4 ;  /* 0x0000000400047311 */ /* 0x000e24000020d800 */
[----:B0-----:R0:W-:Y:S01]  /*5790*/  STG.E.64 [R2.64], R4 ;  /* 0x0000000402007986 */ /* 0x0011e2000c101b24 */
[----:B------:R-:W-:Y:S05]  /*57a0*/  BRA `(.L_x_3615) ;  /* 0x0000004000007947 */ /* 0x000fea0003800000 */
.L_x_3646:
[----:B------:R-:W-:Y:S01]  /*57b0*/  PRMT R4, RZ, 0x5410, R4 ;  /* 0x00005410ff047816 */ /* 0x000fe20000000004 */
[----:B------:R-:W-:-:S03]  /*57c0*/  IMAD.MOV.U32 R19, RZ, RZ, R24 ;  /* 0x000000ffff137224 */ /* 0x000fc600078e0018 */
[----:B------:R-:W0:Y:S02]  /*57d0*/  F2I.FTZ.U32.TRUNC.NTZ R5, R4 ;  /* 0x0000000400057305 */ /* 0x000e24000021f000 */
[----:B0-----:R0:W-:Y:S02]  /*57e0*/  STG.E [R2.64], R5 ;  /* 0x0000000502007986 */ /* 0x0011e4000c101924 */
.L_x_3615:
[----:B0-----:R-:W-:Y:S05]  /*57f0*/  BSYNC B6 ;  /* 0x0000000000067941 */ /* 0x001fea0003800000 */
.L_x_3614:
[----:B------:R-:W-:Y:S01]  /*5800*/  ISETP.GE.AND P0, PT, R19, R17, PT ;  /* 0x000000111300720c */ /* 0x000fe20003f06270 */
[----:B------:R-:W-:-:S12]  /*5810*/  BSSY B6, `(.L_x_3648) ;  /* 0x00001fe000067945 */ /* 0x000fd80003800000 */
[----:B------:R-:W-:Y:S05]  /*5820*/  @P0 BRA `(.L_x_3649) ;  /* 0x00001fc000000947 */ /* 0x000fea0003800000 */
[----:B------:R-:W-:Y:S01]  /*5830*/  IMAD R0, R16, 0x200, R19 ;  /* 0x0000020010007824 */ /* 0x000fe200078e0213 */
        /* <DEDUP_REMOVED lines=19> */
.L_x_3653:
[----:B------:R-:W-:-:S06]  /*5970*/  PRMT R5, RZ, 0x5410, R25 ;  /* 0x00005410ff057816 */ /* 0x000fcc0000000019 */
[----:B------:R-:W0:Y:S02]  /*5980*/  F2I.S64.TRUNC R4, R5 ;  /* 0x0000000500047311 */ /* 0x000e24000020d900 */
[----:B0-----:R0:W-:Y:S01]  /*5990*/  STG.E.U8 [R2.64], R4 ;  /* 0x0000000402007986 */ /* 0x0011e2000c101124 */
[----:B------:R-:W-:Y:S05]  /*59a0*/  BRA `(.L_x_3655) ;  /* 0x00000e4000007947 */ /* 0x000fea0003800000 */
.L_x_3652:
        /* <DEDUP_REMOVED lines=10> */
.L_x_3657:
[----:B------:R-:W-:-:S06]  /*5a50*/  PRMT R25, RZ, 0x5410, R25 ;  /* 0x00005410ff197816 */ /* 0x000fcc0000000019 */
[----:B------:R-:W0:Y:S02]  /*5a60*/  F2I.FTZ.TRUNC.NTZ R25, R25 ;  /* 0x0000001900197305 */ /* 0x000e24000021f100 */
[----:B0-----:R0:W-:Y:S01]  /*5a70*/  STG.E [R2.64], R25 ;  /* 0x0000001902007986 */ /* 0x0011e2000c101924 */
[----:B------:R-:W-:Y:S05]  /*5a80*/  BRA `(.L_x_3655) ;  /* 0x00000d6000007947 */ /* 0x000fea0003800000 */
.L_x_3656:
[----:B------:R-:W-:-:S06]  /*5a90*/  PRMT R25, RZ, 0x5410, R25 ;  /* 0x00005410ff197816 */ /* 0x000fcc0000000019 */
[----:B------:R-:W0:Y:S02]  /*5aa0*/  F2I.FTZ.TRUNC.NTZ R25, R25 ;  /* 0x0000001900197305 */ /* 0x000e24000021f100 */
[----:B0-----:R0:W-:Y:S01]  /*5ab0*/  STG.E.U16 [R2.64], R25 ;  /* 0x0000001902007986 */ /* 0x0011e2000c101524 */
[----:B------:R-:W-:Y:S05]  /*5ac0*/  BRA `(.L_x_3655) ;  /* 0x00000d2000007947 */ /* 0x000fea0003800000 */
.L_x_3651:
        /* <DEDUP_REMOVED lines=9> */
.L_x_3659:
[----:B------:R-:W-:-:S04]  /*5b60*/  PRMT R0, RZ, 0x5410, R25 ;  /* 0x00005410ff007816 */ /* 0x000fc80000000019 */
[----:B------:R-:W-:-:S05]  /*5b70*/  F2FP.PACK_AB R0, RZ, R0 ;  /* 0x00000000ff00723e */ /* 0x000fca00000000ff */
[----:B------:R0:W-:Y:S01]  /*5b80*/  STG.E.U16 [R2.64], R0 ;  /* 0x0000000002007986 */ /* 0x0001e2000c101524 */
[----:B------:R-:W-:Y:S05]  /*5b90*/  BRA `(.L_x_3655) ;  /* 0x00000c5000007947 */ /* 0x000fea0003800000 */
.L_x_3658:
        /* <DEDUP_REMOVED lines=10> */
.L_x_3661:
[----:B------:R-:W-:-:S04]  /*5c40*/  PRMT R25, RZ, 0x5410, R25 ;  /* 0x00005410ff197816 */ /* 0x000fc80000000019 */
[----:B------:R-:W-:-:S04]  /*5c50*/  F2FP.PACK_AB R5, RZ, R25 ;  /* 0x00000019ff05723e */ /* 0x000fc800000000ff */
[----:B------:R-:W-:-:S05]  /*5c60*/  PRMT R5, R5, 0x5410, RZ ;  /* 0x0000541005057816 */ /* 0x000fca00000000ff */
[----:B------:R0:W-:Y:S01]  /*5c70*/  STG.E [R2.64], R5 ;  /* 0x0000000502007986 */ /* 0x0001e2000c101924 */
[----:B------:R-:W-:Y:S05]  /*5c80*/  BRA `(.L_x_3655) ;  /* 0x00000b6000007947 */ /* 0x000fea0003800000 */
.L_x_3660:
[----:B------:R-:W-:-:S05]  /*5c90*/  PRMT R4, RZ, 0x5410, R25 ;  /* 0x00005410ff047816 */ /* 0x000fca0000000019 */
[----:B------:R-:W-:-:S06]  /*5ca0*/  FMUL.FTZ R4, R4, 1 ;  /* 0x3f80000004047820 */ /* 0x000fcc0000410000 */
[----:B------:R-:W0:Y:S02]  /*5cb0*/  F2F.F64.F32 R4, R4 ;  /* 0x0000000400047310 */ /* 0x000e240000201800 */
[----:B0-----:R0:W-:Y:S01]  /*5cc0*/  STG.E.64 [R2.64], R4 ;  /* 0x0000000402007986 */ /* 0x0011e2000c101b24 */
[----:B------:R-:W-:Y:S05]  /*5cd0*/  BRA `(.L_x_3655) ;  /* 0x00000b1000007947 */ /* 0x000fea0003800000 */
.L_x_3650:
        /* <DEDUP_REMOVED lines=13> */
.L_x_3664:
[----:B------:R-:W-:Y:S01]  /*5db0*/  PRMT R25, RZ, 0x5410, R25 ;  /* 0x00005410ff197816 */ /* 0x000fe20000000019 */
[----:B------:R-:W-:-:S04]  /*5dc0*/  CS2R R6, SRZ ;  /* 0x0000000000067805 */ /* 0x000fc8000001ff00 */
[----:B------:R-:W-:-:S06]  /*5dd0*/  FMUL.FTZ R4, R25, 1 ;  /* 0x3f80000019047820 */ /* 0x000fcc0000410000 */
[----:B------:R-:W0:Y:S02]  /*5de0*/  F2F.F64.F32 R4, R4 ;  /* 0x0000000400047310 */ /* 0x000e240000201800 */
[----:B0-----:R0:W-:Y:S01]  /*5df0*/  STG.E.128 [R2.64], R4 ;  /* 0x0000000402007986 */ /* 0x0011e2000c101d24 */
[----:B------:R-:W-:Y:S05]  /*5e00*/  BRA `(.L_x_3655) ;  /* 0x000009e000007947 */ /* 0x000fea0003800000 */
.L_x_3663:
        /* <DEDUP_REMOVED lines=21> */
.L_x_3668:
[----:B------:R-:W-:Y:S05]  /*5f60*/  BSYNC B0 ;  /* 0x0000000000007941 */ /* 0x000fea0003800000 */
.L_x_3667:
[----:B------:R-:W-:-:S05]  /*5f70*/  LOP3.LUT R5, R0, R5, RZ, 0xfc, !PT ;  /* 0x0000000500057212 */ /* 0x000fca00078efcff */
[----:B------:R0:W-:Y:S01]  /*5f80*/  STG.E.U8 [R2.64], R5 ;  /* 0x0000000502007986 */ /* 0x0001e2000c101124 */
[----:B------:R-:W-:Y:S05]  /*5f90*/  BRA `(.L_x_3655) ;  /* 0x0000085000007947 */ /* 0x000fea0003800000 */
.L_x_3666:
        /* <DEDUP_REMOVED lines=13> */
.L_x_3670:
[----:B------:R-:W-:Y:S01]  /*6070*/  IMAD.MOV.U32 R0, RZ, RZ, 0x7f ;  /* 0x0000007fff007424 */ /* 0x000fe200078e00ff */
[----:B------:R-:W-:-:S04]  /*6080*/  ISETP.GT.U32.AND P0, PT, R4, 0x7f800000, PT ;  /* 0x7f8000000400780c */ /* 0x000fc80003f04070 */
[----:B------:R-:W-:-:S04]  /*6090*/  SEL R0, R0, 0x7c, P0 ;  /* 0x0000007c00007807 */ /* 0x000fc80000000000 */
.L_x_3671:
[----:B------:R-:W-:Y:S05]  /*60a0*/  BSYNC B0 ;  /* 0x0000000000007941 */ /* 0x000fea0003800000 */
.L_x_3669:
[----:B------:R-:W-:-:S04]  /*60b0*/  LOP3.LUT R4, R25, 0x80000000, RZ, 0xc0, !PT ;  /* 0x8000000019047812 */ /* 0x000fc800078ec0ff */
[----:B------:R-:W-:-:S04]  /*60c0*/  SHF.R.U32.HI R5, RZ, 0x18, R4 ;  /* 0x00000018ff057819 */ /* 0x000fc80000011604 */
[----:B------:R-:W-:-:S05]  /*60d0*/  LOP3.LUT R5, R0, R5, RZ, 0xfc, !PT ;  /* 0x0000000500057212 */ /* 0x000fca00078efcff */
[----:B------:R0:W-:Y:S01]  /*60e0*/  STG.E.U8 [R2.64], R5 ;  /* 0x0000000502007986 */ /* 0x0001e2000c101124 */
[----:B------:R-:W-:Y:S05]  /*60f0*/  BRA `(.L_x_3655) ;  /* 0x000006f000007947 */ /* 0x000fea0003800000 */
.L_x_3665:
[----:B------:R0:W-:Y:S01]  /*6100*/  STG.E.U16 [R2.64], R25 ;  /* 0x0000001902007986 */ /* 0x0001e2000c101524 */
[----:B------:R-:W-:Y:S05]  /*6110*/  BRA `(.L_x_3655) ;  /* 0x000006d000007947 */ /* 0x000fea0003800000 */
.L_x_3662:
        /* <DEDUP_REMOVED lines=12> */
.L_x_3674:
        /* <DEDUP_REMOVED lines=17> */
.L_x_3677:
[----:B------:R-:W-:-:S04]  /*62f0*/  LOP3.LUT R0, R25, 0x80000000, RZ, 0xc0, !PT ;  /* 0x8000000019007812 */ /* 0x000fc800078ec0ff */
[----:B------:R-:W-:-:S04]  /*6300*/  SHF.R.U32.HI R5, RZ, 0x18, R0 ;  /* 0x00000018ff057819 */ /* 0x000fc80000011600 */
[----:B------:R-:W-:-:S04]  /*6310*/  LOP3.LUT R4, R4, R5, RZ, 0xfc, !PT ;  /* 0x0000000504047212 */ /* 0x000fc800078efcff */
[----:B------:R-:W-:Y:S02]  /*6320*/  PRMT R0, R4, 0x7610, R0 ;  /* 0x0000761004007816 */ /* 0x000fe40000000000 */
.L_x_3676:
[----:B------:R-:W-:Y:S05]  /*6330*/  BSYNC B0 ;  /* 0x0000000000007941 */ /* 0x000fea0003800000 */
.L_x_3675:
[----:B------:R0:W-:Y:S01]  /*6340*/  STG.E.U8 [R2.64], R0 ;  /* 0x0000000002007986 */ /* 0x0001e2000c101124 */
[----:B------:R-:W-:Y:S05]  /*6350*/  BRA `(.L_x_3655) ;  /* 0x0000049000007947 */ /* 0x000fea0003800000 */
.L_x_3673:
        /* <DEDUP_REMOVED lines=17> */
.L_x_3680:
[----:B------:R-:W-:-:S04]  /*6470*/  LOP3.LUT R0, R25, 0x80000000, RZ, 0xc0, !PT ;  /* 0x8000000019007812 */ /* 0x000fc800078ec0ff */
[----:B------:R-:W-:-:S04]  /*6480*/  SHF.R.U32.HI R5, RZ, 0x18, R0 ;  /* 0x00000018ff057819 */ /* 0x000fc80000011600 */
[----:B------:R-:W-:-:S04]  /*6490*/  LOP3.LUT R4, R4, R5, RZ, 0xfc, !PT ;  /* 0x0000000504047212 */ /* 0x000fc800078efcff */
[----:B------:R-:W-:Y:S02]  /*64a0*/  PRMT R0, R4, 0x7610, R0 ;  /* 0x0000761004007816 */ /* 0x000fe40000000000 */
.L_x_3679:
[----:B------:R-:W-:Y:S05]  /*64b0*/  BSYNC B0 ;  /* 0x0000000000007941 */ /* 0x000fea0003800000 */
.L_x_3678:
[----:B------:R0:W-:Y:S01]  /*64c0*/  STG.E.U8 [R2.64], R0 ;  /* 0x0000000002007986 */ /* 0x0001e2000c101124 */
[----:B------:R-:W-:Y:S05]  /*64d0*/  BRA `(.L_x_3655) ;  /* 0x0000031000007947 */ /* 0x000fea0003800000 */
.L_x_3672:
        /* <DEDUP_REMOVED lines=22> */
.L_x_3654:
        /* <DEDUP_REMOVED lines=20> */
.L_x_3682:
[----:B------:R-:W-:-:S06]  /*6780*/  PRMT R4, RZ, 0x5410, R25 ;  /* 0x00005410ff047816 */ /* 0x000fcc0000000019 */
[----:B------:R-:W0:Y:S02]  /*6790*/  F2I.U64.TRUNC R4, R4 ;  /* 0x0000000400047311 */ /* 0x000e24000020d800 */
[----:B0-----:R0:W-:Y:S01]  /*67a0*/  STG.E.64 [R2.64], R4 ;  /* 0x0000000402007986 */ /* 0x0011e2000c101b24 */
[----:B------:R-:W-:Y:S05]  /*67b0*/  BRA `(.L_x_3655) ;  /* 0x0000003000007947 */ /* 0x000fea0003800000 */
.L_x_3681:
[----:B------:R-:W-:-:S06]  /*67c0*/  PRMT R25, RZ, 0x5410, R25 ;  /* 0x00005410ff197816 */ /* 0x000fcc0000000019 */
[----:B------:R-:W0:Y:S02]  /*67d0*/  F2I.FTZ.U32.TRUNC.NTZ R25, R25 ;  /* 0x0000001900197305 */ /* 0x000e24000021f000 */
[----:B0-----:R0:W-:Y:S02]  /*67e0*/  STG.E [R2.64], R25 ;  /* 0x0000001902007986 */ /* 0x0011e4000c101924 */
.L_x_3655:
        /* <DEDUP_REMOVED lines=23> */
.L_x_3686:
[----:B------:R-:W-:-:S06]  /*6960*/  PRMT R5, RZ, 0x5410, R22 ;  /* 0x00005410ff057816 */ /* 0x000fcc0000000016 */
[----:B------:R-:W0:Y:S02]  /*6970*/  F2I.S64.TRUNC R4, R5 ;  /* 0x0000000500047311 */ /* 0x000e24000020d900 */
[----:B0-----:R0:W-:Y:S01]  /*6980*/  STG.E.U8 [R2.64], R4 ;  /* 0x0000000402007986 */ /* 0x0011e2000c101124 */
[----:B------:R-:W-:Y:S05]  /*6990*/  BRA `(.L_x_3688) ;  /* 0x00000e4000007947 */ /* 0x000fea0003800000 */
.L_x_3685:
        /* <DEDUP_REMOVED lines=10> */
.L_x_3690:
[----:B------:R-:W-:-:S04]  /*6a40*/  PRMT R22, RZ, 0x5410, R22 ;  /* 0x00005410ff167816 */ /* 0x000fc80000000016 */
[----:B------:R-:W0:Y:S02]  /*6a50*/  F2I.FTZ.TRUNC.NTZ R5, R22 ;  /* 0x0000001600057305 */ /* 0x000e24000021f100 */
[----:B0-----:R0:W-:Y:S01]  /*6a60*/  STG.E [R2.64], R5 ;  /* 0x0000000502007986 */ /* 0x0011e2000c101924 */
[----:B------:R-:W-:Y:S05]  /*6a70*/  BRA `(.L_x_3688) ;  /* 0x00000d6000007947 */ /* 0x000fea0003800000 */
.L_x_3689:
[----:B------:R-:W-:-:S04]  /*6a80*/  PRMT R22, RZ, 0x5410, R22 ;  /* 0x00005410ff167816 */ /* 0x000fc80000000016 */
[----:B------:R-:W0:Y:S02]  /*6a90*/  F2I.FTZ.TRUNC.NTZ R5, R22 ;  /* 0x0000001600057305 */ /* 0x000e24000021f100 */
[----:B0-----:R0:W-:Y:S01]  /*6aa0*/  STG.E.U16 [R2.64], R5 ;  /* 0x0000000502007986 */ /* 0x0011e2000c101524 */
[----:B------:R-:W-:Y:S05]  /*6ab0*/  BRA `(.L_x_3688) ;  /* 0x00000d2000007947 */ /* 0x000fea0003800000 */
.L_x_3684:
        /* <DEDUP_REMOVED lines=9> */
.L_x_3692:
[----:B------:R-:W-:-:S04]  /*6b50*/  PRMT R0, RZ, 0x5410, R22 ;  /* 0x00005410ff007816 */ /* 0x000fc80000000016 */
[----:B------:R-:W-:-:S05]  /*6b60*/  F2FP.PACK_AB R0, RZ, R0 ;  /* 0x00000000ff00723e */ /* 0x000fca00000000ff */
[----:B------:R0:W-:Y:S01]  /*6b70*/  STG.E.U16 [R2.64], R0 ;  /* 0x0000000002007986 */ /* 0x0001e2000c101524 */
[----:B------:R-:W-:Y:S05]  /*6b80*/  BRA `(.L_x_3688) ;  /* 0x00000c5000007947 */ /* 0x000fea0003800000 */
.L_x_3691:
        /* <DEDUP_REMOVED lines=10> */
.L_x_3694:
[----:B------:R-:W-:-:S04]  /*6c30*/  PRMT R22, RZ, 0x5410, R22 ;  /* 0x00005410ff167816 */ /* 0x000fc80000000016 */
[----:B------:R-:W-:-:S04]  /*6c40*/  F2FP.PACK_AB R5, RZ, R22 ;  /* 0x00000016ff05723e */ /* 0x000fc800000000ff */
[----:B------:R-:W-:-:S05]  /*6c50*/  PRMT R5, R5, 0x5410, RZ ;  /* 0x0000541005057816 */ /* 0x000fca00000000ff */
[----:B------:R0:W-:Y:S01]  /*6c60*/  STG.E [R2.64], R5 ;  /* 0x0000000502007986 */ /* 0x0001e2000c101924 */
[----:B------:R-:W-:Y:S05]  /*6c70*/  BRA `(.L_x_3688) ;  /* 0x00000b6000007947 */ /* 0x000fea0003800000 */
.L_x_3693:
[----:B------:R-:W-:-:S05]  /*6c80*/  PRMT R4, RZ, 0x5410, R22 ;  /* 0x00005410ff047816 */ /* 0x000fca0000000016 */
[----:B------:R-:W-:-:S06]  /*6c90*/  FMUL.FTZ R4, R4, 1 ;  /* 0x3f80000004047820 */ /* 0x000fcc0000410000 */
[----:B------:R-:W0:Y:S02]  /*6ca0*/  F2F.F64.F32 R4, R4 ;  /* 0x0000000400047310 */ /* 0x000e240000201800 */
[----:B0-----:R0:W-:Y:S01]  /*6cb0*/  STG.E.64 [R2.64], R4 ;  /* 0x0000000402007986 */ /* 0x0011e2000c101b24 */
[----:B------:R-:W-:Y:S05]  /*6cc0*/  BRA `(.L_x_3688) ;  /* 0x00000b1000007947 */ /* 0x000fea0003800000 */
.L_x_3683:
        /* <DEDUP_REMOVED lines=13> */
.L_x_3697:
[----:B------:R-:W-:Y:S01]  /*6da0*/  PRMT R22, RZ, 0x5410, R22 ;  /* 0x00005410ff167816 */ /* 0x000fe20000000016 */
[----:B------:R-:W-:-:S04]  /*6db0*/  CS2R R6, SRZ ;  /* 0x0000000000067805 */ /* 0x000fc8000001ff00 */
[----:B------:R-:W-:-:S06]  /*6dc0*/  FMUL.FTZ R4, R22, 1 ;  /* 0x3f80000016047820 */ /* 0x000fcc0000410000 */
[----:B------:R-:W0:Y:S02]  /*6dd0*/  F2F.F64.F32 R4, R4 ;  /* 0x0000000400047310 */ /* 0x000e240000201800 */
[----:B0-----:R0:W-:Y:S01]  /*6de0*/  STG.E.128 [R2.64], R4 ;  /* 0x0000000402007986 */ /* 0x0011e2000c101d24 */
[----:B------:R-:W-:Y:S05]  /*6df0*/  BRA `(.L_x_3688) ;  /* 0x000009e000007947 */ /* 0x000fea0003800000 */
.L_x_3696:
        /* <DEDUP_REMOVED lines=21> */
.L_x_3701:
[----:B------:R-:W-:Y:S05]  /*6f50*/  BSYNC B0 ;  /* 0x0000000000007941 */ /* 0x000fea0003800000 */
.L_x_3700:
[----:B------:R-:W-:-:S05]  /*6f60*/  LOP3.LUT R5, R0, R5, RZ, 0xfc, !PT ;  /* 0x0000000500057212 */ /* 0x000fca00078efcff */
[----:B------:R0:W-:Y:S01]  /*6f70*/  STG.E.U8 [R2.64], R5 ;  /* 0x0000000502007986 */ /* 0x0001e2000c101124 */
[----:B------:R-:W-:Y:S05]  /*6f80*/  BRA `(.L_x_3688) ;  /* 0x0000085000007947 */ /* 0x000fea0003800000 */
.L_x_3699:
        /* <DEDUP_REMOVED lines=13> */
.L_x_3703:
[----:B------:R-:W-:Y:S01]  /*7060*/  IMAD.MOV.U32 R0, RZ, RZ, 0x7f ;  /* 0x0000007fff007424 */ /* 0x000fe200078e00ff */
[----:B------:R-:W-:-:S04]  /*7070*/  ISETP.GT.U32.AND P0, PT, R4, 0x7f800000, PT ;  /* 0x7f8000000400780c */ /* 0x000fc80003f04070 */
[----:B------:R-:W-:-:S04]  /*7080*/  SEL R0, R0, 0x7c, P0 ;  /* 0x0000007c00007807 */ /* 0x000fc80000000000 */
.L_x_3704:
[----:B------:R-:W-:Y:S05]  /*7090*/  BSYNC B0 ;  /* 0x0000000000007941 */ /* 0x000fea0003800000 */
.L_x_3702:
[----:B------:R-:W-:-:S04]  /*70a0*/  LOP3.LUT R4, R5, 0x80000000, RZ, 0xc0, !PT ;  /* 0x8000000005047812 */ /* 0x000fc800078ec0ff */
[----:B------:R-:W-:-:S04]  /*70b0*/  SHF.R.U32.HI R5, RZ, 0x18, R4 ;  /* 0x00000018ff057819 */ /* 0x000fc80000011604 */
[----:B------:R-:W-:-:S05]  /*70c0*/  LOP3.LUT R5, R0, R5, RZ, 0xfc, !PT ;  /* 0x0000000500057212 */ /* 0x000fca00078efcff */
[----:B------:R0:W-:Y:S01]  /*70d0*/  STG.E.U8 [R2.64], R5 ;  /* 0x0000000502007986 */ /* 0x0001e2000c101124 */
[----:B------:R-:W-:Y:S05]  /*70e0*/  BRA `(.L_x_3688) ;  /* 0x000006f000007947 */ /* 0x000fea0003800000 */
.L_x_3698:
[----:B------:R0:W-:Y:S01]  /*70f0*/  STG.E.U16 [R2.64], R22 ;  /* 0x0000001602007986 */ /* 0x0001e2000c101524 */
[----:B------:R-:W-:Y:S05]  /*7100*/  BRA `(.L_x_3688) ;  /* 0x000006d000007947 */ /* 0x000fea0003800000 */
.L_x_3695:
        /* <DEDUP_REMOVED lines=12> */
.L_x_3707:
        /* <DEDUP_REMOVED lines=17> */
.L_x_3710:
[----:B------:R-:W-:-:S04]  /*72e0*/  LOP3.LUT R0, R7, 0x80000000, RZ, 0xc0, !PT ;  /* 0x8000000007007812 */ /* 0x000fc800078ec0ff */
[----:B------:R-:W-:-:S04]  /*72f0*/  SHF.R.U32.HI R5, RZ, 0x18, R0 ;  /* 0x00000018ff057819 */ /* 0x000fc80000011600 */
[----:B------:R-:W-:-:S04]  /*7300*/  LOP3.LUT R4, R4, R5, RZ, 0xfc, !PT ;  /* 0x0000000504047212 */ /* 0x000fc800078efcff */
[----:B------:R-:W-:Y:S02]  /*7310*/  PRMT R0, R4, 0x7610, R0 ;  /* 0x0000761004007816 */ /* 0x000fe40000000000 */
.L_x_3709:
[----:B------:R-:W-:Y:S05]  /*7320*/  BSYNC B0 ;  /* 0x0000000000007941 */ /* 0x000fea0003800000 */
.L_x_3708:
[----:B------:R0:W-:Y:S01]  /*7330*/  STG.E.U8 [R2.64], R0 ;  /* 0x0000000002007986 */ /* 0x0001e2000c101124 */
[----:B------:R-:W-:Y:S05]  /*7340*/  BRA `(.L_x_3688) ;  /* 0x0000049000007947 */ /* 0x000fea0003800000 */
.L_x_3706:
        /* <DEDUP_REMOVED lines=17> */
.L_x_3713:
[----:B------:R-:W-:-:S04]  /*7460*/  LOP3.LUT R0, R7, 0x80000000, RZ, 0xc0, !PT ;  /* 0x8000000007007812 */ /* 0x000fc800078ec0ff */
[----:B------:R-:W-:-:S04]  /*7470*/  SHF.R.U32.HI R5, RZ, 0x18, R0 ;  /* 0x00000018ff057819 */ /* 0x000fc80000011600 */
[----:B------:R-:W-:-:S04]  /*7480*/  LOP3.LUT R4, R4, R5, RZ, 0xfc, !PT ;  /* 0x0000000504047212 */ /* 0x000fc800078efcff */
[----:B------:R-:W-:Y:S02]  /*7490*/  PRMT R0, R4, 0x7610, R0 ;  /* 0x0000761004007816 */ /* 0x000fe40000000000 */
.L_x_3712:
[----:B------:R-:W-:Y:S05]  /*74a0*/  BSYNC B0 ;  /* 0x0000000000007941 */ /* 0x000fea0003800000 */
.L_x_3711:
[----:B------:R0:W-:Y:S01]  /*74b0*/  STG.E.U8 [R2.64], R0 ;  /* 0x0000000002007986 */ /* 0x0001e2000c101124 */
[----:B------:R-:W-:Y:S05]  /*74c0*/  BRA `(.L_x_3688) ;  /* 0x0000031000007947 */ /* 0x000fea0003800000 */
.L_x_3705:
        /* <DEDUP_REMOVED lines=22> */
.L_x_3687:
        /* <DEDUP_REMOVED lines=20> */
.L_x_3715:
[----:B------:R-:W-:-:S06]  /*7770*/  PRMT R4, RZ, 0x5410, R22 ;  /* 0x00005410ff047816 */ /* 0x000fcc0000000016 */
[----:B------:R-:W0:Y:S02]  /*7780*/  F2I.U64.TRUNC R4, R4 ;  /* 0x0000000400047311 */ /* 0x000e24000020d800 */
[----:B0-----:R0:W-:Y:S01]  /*7790*/  STG.E.64 [R2.64], R4 ;  /* 0x0000000402007986 */ /* 0x0011e2000c101b24 */
[----:B------:R-:W-:Y:S05]  /*77a0*/  BRA `(.L_x_3688) ;  /* 0x0000003000007947 */ /* 0x000fea0003800000 */
.L_x_3714:
[----:B------:R-:W-:-:S04]  /*77b0*/  PRMT R22, RZ, 0x5410, R22 ;  /* 0x00005410ff167816 */ /* 0x000fc80000000016 */
[----:B------:R-:W0:Y:S02]  /*77c0*/  F2I.FTZ.U32.TRUNC.NTZ R5, R22 ;  /* 0x0000001600057305 */ /* 0x000e24000021f000 */
[----:B0-----:R0:W-:Y:S02]  /*77d0*/  STG.E [R2.64], R5 ;  /* 0x0000000502007986 */ /* 0x0011e4000c101924 */
.L_x_3688:
[----:B------:R-:W-:Y:S02]  /*77e0*/  IADD3 R19, R19, 0x80, RZ ;  /* 0x0000008013137810 */ /* 0x000fe40007ffe0ff */
.L_x_3649:
[----:B------:R-:W-:Y:S05]  /*77f0*/  BSYNC B6 ;  /* 0x0000000000067941 */ /* 0x000fea0003800000 */
.L_x_3648:
        /* <DEDUP_REMOVED lines=21> */
.L_x_3719:
[----:B------:R-:W-:-:S06]  /*7950*/  PRMT R5, RZ, 0x5410, R23 ;  /* 0x00005410ff057816 */ /* 0x000fcc0000000017 */
[----:B------:R-:W0:Y:S02]  /*7960*/  F2I.S64.TRUNC R4, R5 ;  /* 0x0000000500047311 */ /* 0x000e24000020d900 */
[----:B0-----:R-:W-:Y:S01]  /*7970*/  STG.E.U8 [R2.64], R4 ;  /* 0x0000000402007986 */ /* 0x001fe2000c101124 */
[----:B------:R-:W-:Y:S05]  /*7980*/  EXIT ;  /* 0x000000000000794d */ /* 0x000fea0003800000 */
.L_x_3718:
        /* <DEDUP_REMOVED lines=10> */
.L_x_3722:
[----:B------:R-:W-:-:S06]  /*7a30*/  PRMT R23, RZ, 0x5410, R23 ;  /* 0x00005410ff177816 */ /* 0x000fcc0000000017 */
[----:B------:R-:W0:Y:S02]  /*7a40*/  F2I.FTZ.TRUNC.NTZ R23, R23 ;  /* 0x0000001700177305 */ /* 0x000e24000021f100 */
[----:B0-----:R-:W-:Y:S01]  /*7a50*/  STG.E [R2.64], R23 ;  /* 0x0000001702007986 */ /* 0x001fe2000c101924 */
[----:B------:R-:W-:Y:S05]  /*7a60*/  EXIT ;  /* 0x000000000000794d */ /* 0x000fea0003800000 */
.L_x_3721:
[----:B------:R-:W-:-:S06]  /*7a70*/  PRMT R23, RZ, 0x5410, R23 ;  /* 0x00005410ff177816 */ /* 0x000fcc0000000017 */
[----:B------:R-:W0:Y:S02]  /*7a80*/  F2I.FTZ.TRUNC.NTZ R23, R23 ;  /* 0x0000001700177305 */ /* 0x000e24000021f100 */
[----:B0-----:R-:W-:Y:S01]  /*7a90*/  STG.E.U16 [R2.64], R23 ;  /* 0x0000001702007986 */ /* 0x001fe2000c101524 */
[----:B------:R-:W-:Y:S05]  /*7aa0*/  EXIT ;  /* 0x000000000000794d */ /* 0x000fea0003800000 */
.L_x_3717:
        /* <DEDUP_REMOVED lines=9> */
.L_x_3724:
[----:B------:R-:W-:-:S04]  /*7b40*/  PRMT R0, RZ, 0x5410, R23 ;  /* 0x00005410ff007816 */ /* 0x000fc80000000017 */
[----:B------:R-:W-:-:S05]  /*7b50*/  F2FP.PACK_AB R0, RZ, R0 ;  /* 0x00000000ff00723e */ /* 0x000fca00000000ff */
[----:B------:R-:W-:Y:S01]  /*7b60*/  STG.E.U16 [R2.64], R0 ;  /* 0x0000000002007986 */ /* 0x000fe2000c101524 */
[----:B------:R-:W-:Y:S05]  /*7b70*/  EXIT ;  /* 0x000000000000794d */ /* 0x000fea0003800000 */
.L_x_3723:
        /* <DEDUP_REMOVED lines=10> */
.L_x_3726:
[----:B------:R-:W-:-:S04]  /*7c20*/  PRMT R23, RZ, 0x5410, R23 ;  /* 0x00005410ff177816 */ /* 0x000fc80000000017 */
[----:B------:R-:W-:-:S04]  /*7c30*/  F2FP.PACK_AB R5, RZ, R23 ;  /* 0x00000017ff05723e */ /* 0x000fc800000000ff */
[----:B------:R-:W-:-:S05]  /*7c40*/  PRMT R5, R5, 0x5410, RZ ;  /* 0x0000541005057816 */ /* 0x000fca00000000ff */
[----:B------:R-:W-:Y:S01]  /*7c50*/  STG.E [R2.64], R5 ;  /* 0x0000000502007986 */ /* 0x000fe2000c101924 */
[----:B------:R-:W-:Y:S05]  /*7c60*/  EXIT ;  /* 0x000000000000794d */ /* 0x000fea0003800000 */
.L_x_3725:
[----:B------:R-:W-:-:S05]  /*7c70*/  PRMT R4, RZ, 0x5410, R23 ;  /* 0x00005410ff047816 */ /* 0x000fca0000000017 */
[----:B------:R-:W-:-:S06]  /*7c80*/  FMUL.FTZ R4, R4, 1 ;  /* 0x3f80000004047820 */ /* 0x000fcc0000410000 */
[----:B------:R-:W0:Y:S02]  /*7c90*/  F2F.F64.F32 R4, R4 ;  /* 0x0000000400047310 */ /* 0x000e240000201800 */
[----:B0-----:R-:W-:Y:S01]  /*7ca0*/  STG.E.64 [R2.64], R4 ;  /* 0x0000000402007986 */ /* 0x001fe2000c101b24 */
[----:B------:R-:W-:Y:S05]  /*7cb0*/  EXIT ;  /* 0x000000000000794d */ /* 0x000fea0003800000 */
.L_x_3716:
        /* <DEDUP_REMOVED lines=13> */
.L_x_3729:
[----:B------:R-:W-:Y:S01]  /*7d90*/  PRMT R23, RZ, 0x5410, R23 ;  /* 0x00005410ff177816 */ /* 0x000fe20000000017 */
[----:B------:R-:W-:-:S04]  /*7da0*/  CS2R R6, SRZ ;  /* 0x0000000000067805 */ /* 0x000fc8000001ff00 */
[----:B------:R-:W-:-:S06]  /*7db0*/  FMUL.FTZ R4, R23, 1 ;  /* 0x3f80000017047820 */ /* 0x000fcc0000410000 */
[----:B------:R-:W0:Y:S02]  /*7dc0*/  F2F.F64.F32 R4, R4 ;  /* 0x0000000400047310 */ /* 0x000e240000201800 */
[----:B0-----:R-:W-:Y:S01]  /*7dd0*/  STG.E.128 [R2.64], R4 ;  /* 0x0000000402007986 */ /* 0x001fe2000c101d24 */
[----:B------:R-:W-:Y:S05]  /*7de0*/  EXIT ;  /* 0x000000000000794d */ /* 0x000fea0003800000 */
.L_x_3728:
        /* <DEDUP_REMOVED lines=21> */
.L_x_3733:
[----:B------:R-:W-:Y:S05]  /*7f40*/  BSYNC B0 ;  /* 0x0000000000007941 */ /* 0x000fea0003800000 */
.L_x_3732:
[----:B------:R-:W-:-:S05]  /*7f50*/  LOP3.LUT R5, R0, R5, RZ, 0xfc, !PT ;  /* 0x0000000500057212 */ /* 0x000fca00078efcff */
[----:B------:R-:W-:Y:S01]  /*7f60*/  STG.E.U8 [R2.64], R5 ;  /* 0x0000000502007986 */ /* 0x000fe2000c101124 */
[----:B------:R-:W-:Y:S05]  /*7f70*/  EXIT ;  /* 0x000000000000794d */ /* 0x000fea0003800000 */
.L_x_3731:
        /* <DEDUP_REMOVED lines=13> */
.L_x_3735:
[----:B------:R-:W-:Y:S01]  /*8050*/  IMAD.MOV.U32 R0, RZ, RZ, 0x7f ;  /* 0x0000007fff007424 */ /* 0x000fe200078e00ff */
[----:B------:R-:W-:-:S04]  /*8060*/  ISETP.GT.U32.AND P0, PT, R4, 0x7f800000, PT ;  /* 0x7f8000000400780c */ /* 0x000fc80003f04070 */
[----:B------:R-:W-:-:S04]  /*8070*/  SEL R0, R0, 0x7c, P0 ;  /* 0x0000007c00007807 */ /* 0x000fc80000000000 */
.L_x_3736:
[----:B------:R-:W-:Y:S05]  /*8080*/  BSYNC B0 ;  /* 0x0000000000007941 */ /* 0x000fea0003800000 */
.L_x_3734:
[----:B------:R-:W-:-:S04]  /*8090*/  LOP3.LUT R4, R23, 0x80000000, RZ, 0xc0, !PT ;  /* 0x8000000017047812 */ /* 0x000fc800078ec0ff */
[----:B------:R-:W-:-:S04]  /*80a0*/  SHF.R.U32.HI R5, RZ, 0x18, R4 ;  /* 0x00000018ff057819 */ /* 0x000fc80000011604 */
[----:B------:R-:W-:-:S05]  /*80b0*/  LOP3.LUT R5, R0, R5, RZ, 0xfc, !PT ;  /* 0x0000000500057212 */ /* 0x000fca00078efcff */
[----:B------:R-:W-:Y:S01]  /*80c0*/  STG.E.U8 [R2.64], R5 ;  /* 0x0000000502007986 */ /* 0x000fe2000c101124 */
[----:B------:R-:W-:Y:S05]  /*80d0*/  EXIT ;  /* 0x000000000000794d */ /* 0x000fea0003800000 */
.L_x_3730:
[----:B------:R-:W-:Y:S01]  /*80e0*/  STG.E.U16 [R2.64], R23 ;  /* 0x0000001702007986 */ /* 0x000fe2000c101524 */
[----:B------:R-:W-:Y:S05]  /*80f0*/  EXIT ;  /* 0x000000000000794d */ /* 0x000fea0003800000 */
.L_x_3727:
        /* <DEDUP_REMOVED lines=12> */
.L_x_3739:
        /* <DEDUP_REMOVED lines=17> */
.L_x_3742:
[----:B------:R-:W-:-:S04]  /*82d0*/  LOP3.LUT R0, R23, 0x80000000, RZ, 0xc0, !PT ;  /* 0x8000000017007812 */ /* 0x000fc800078ec0ff */
[----:B------:R-:W-:-:S04]  /*82e0*/  SHF.R.U32.HI R5, RZ, 0x18, R0 ;  /* 0x00000018ff057819 */ /* 0x000fc80000011600 */
[----:B------:R-:W-:-:S04]  /*82f0*/  LOP3.LUT R4, R4, R5, RZ, 0xfc, !PT ;  /* 0x0000000504047212 */ /* 0x000fc800078efcff */
[----:B------:R-:W-:Y:S02]  /*8300*/  PRMT R0, R4, 0x7610, R0 ;  /* 0x0000761004007816 */ /* 0x000fe40000000000 */
.L_x_3741:
[----:B------:R-:W-:Y:S05]  /*8310*/  BSYNC B0 ;  /* 0x0000000000007941 */ /* 0x000fea0003800000 */
.L_x_3740:
[----:B------:R-:W-:Y:S01]  /*8320*/  STG.E.U8 [R2.64], R0 ;  /* 0x0000000002007986 */ /* 0x000fe2000c101124 */
[----:B------:R-:W-:Y:S05]  /*8330*/  EXIT ;  /* 0x000000000000794d */ /* 0x000fea0003800000 */
.L_x_3738:
        /* <DEDUP_REMOVED lines=17> */
.L_x_3745:
[----:B------:R-:W-:-:S04]  /*8450*/  LOP3.LUT R0, R23, 0x80000000, RZ, 0xc0, !PT ;  /* 0x8000000017007812 */ /* 0x000fc800078ec0ff */
[----:B------:R-:W-:-:S04]  /*8460*/  SHF.R.U32.HI R5, RZ, 0x18, R0 ;  /* 0x00000018ff057819 */ /* 0x000fc80000011600 */
[----:B------:R-:W-:-:S04]  /*8470*/  LOP3.LUT R4, R4, R5, RZ, 0xfc, !PT ;  /* 0x0000000504047212 */ /* 0x000fc800078efcff */
[----:B------:R-:W-:Y:S02]  /*8480*/  PRMT R0, R4, 0x7610, R0 ;  /* 0x0000761004007816 */ /* 0x000fe40000000000 */
.L_x_3744:
[----:B------:R-:W-:Y:S05]  /*8490*/  BSYNC B0 ;  /* 0x0000000000007941 */ /* 0x000fea0003800000 */
.L_x_3743:
[----:B------:R-:W-:Y:S01]  /*84a0*/  STG.E.U8 [R2.64], R0 ;  /* 0x0000000002007986 */ /* 0x000fe2000c101124 */
[----:B------:R-:W-:Y:S05]  /*84b0*/  EXIT ;  /* 0x000000000000794d */ /* 0x000fea0003800000 */
.L_x_3737:
        /* <DEDUP_REMOVED lines=22> */
.L_x_3720:
        /* <DEDUP_REMOVED lines=20> */
.L_x_3747:
[----:B------:R-:W-:-:S06]  /*8760*/  PRMT R4, RZ, 0x5410, R23 ;  /* 0x00005410ff047816 */ /* 0x000fcc0000000017 */
[----:B------:R-:W0:Y:S02]  /*8770*/  F2I.U64.TRUNC R4, R4 ;  /* 0x0000000400047311 */ /* 0x000e24000020d800 */
[----:B0-----:R-:W-:Y:S01]  /*8780*/  STG.E.64 [R2.64], R4 ;  /* 0x0000000402007986 */ /* 0x001fe2000c101b24 */
[----:B------:R-:W-:Y:S05]  /*8790*/  EXIT ;  /* 0x000000000000794d */ /* 0x000fea0003800000 */
.L_x_3746:
[----:B------:R-:W-:-:S06]  /*87a0*/  PRMT R23, RZ, 0x5410, R23 ;  /* 0x00005410ff177816 */ /* 0x000fcc0000000017 */
[----:B------:R-:W0:Y:S02]  /*87b0*/  F2I.FTZ.U32.TRUNC.NTZ R23, R23 ;  /* 0x0000001700177305 */ /* 0x000e24000021f000 */
[----:B0-----:R-:W-:Y:S01]  /*87c0*/  STG.E [R2.64], R23 ;  /* 0x0000001702007986 */ /* 0x001fe2000c101924 */
[----:B------:R-:W-:Y:S05]  /*87d0*/  EXIT ;  /* 0x000000000000794d */ /* 0x000fea0003800000 */
.L_x_3748:
        /* <DEDUP_REMOVED lines=10> */
.L_x_5467:


//--------------------- .text._ZN2at6native18elementwise_kernelILi128ELi4EZNS0_22gpu_kernel_impl_nocastIZZZNS0_66_GLOBAL__N__d53a5ca4_28_ActivationLeakyReluKernel_cu_9e10b42f_310517leaky_relu_kernelERNS_18TensorIteratorBaseERKN3c106ScalarEENKUlvE_clEvENKUlvE2_clEvEUlNS6_8BFloat16EE_EEvS5_RKT_EUliE_EEviT1_ --------------------------
	.section	.text._ZN2at6native18elementwise_kernelILi128ELi4EZNS0_22gpu_kernel_impl_nocastIZZZNS0_66_GLOBAL__N__d53a5ca4_28_ActivationLeakyReluKernel_cu_9e10b42f_310517leaky_relu_kernelERNS_18TensorIteratorBaseERKN3c106ScalarEENKUlvE_clEvENKUlvE2_clEvEUlNS6_8BFloat16EE_EEvS5_RKT_EUliE_EEviT1_,"ax",@progbits
	.sectioninfo	@"SHI_REGISTERS=12"
	.align	128
        .global         _ZN2at6native18elementwise_kernelILi128ELi4EZNS0_22gpu_kernel_impl_nocastIZZZNS0_66_GLOBAL__N__d53a5ca4_28_ActivationLeakyReluKernel_cu_9e10b42f_310517leaky_relu_kernelERNS_18TensorIteratorBaseERKN3c106ScalarEENKUlvE_clEvENKUlvE2_clEvEUlNS6_8BFloat16EE_EEvS5_RKT_EUliE_EEviT1_
        .type           _ZN2at6native18elementwise_kernelILi128ELi4EZNS0_22gpu_kernel_impl_nocastIZZZNS0_66_GLOBAL__N__d53a5ca4_28_ActivationLeakyReluKernel_cu_9e10b42f_310517leaky_relu_kernelERNS_18TensorIteratorBaseERKN3c106ScalarEENKUlvE_clEvENKUlvE2_clEvEUlNS6_8BFloat16EE_EEvS5_RKT_EUliE_EEviT1_,@function
        .size           _ZN2at6native18elementwise_kernelILi128ELi4EZNS0_22gpu_kernel_impl_nocastIZZZNS0_66_GLOBAL__N__d53a5ca4_28_ActivationLeakyReluKernel_cu_9e10b42f_310517leaky_relu_kernelERNS_18TensorIteratorBaseERKN3c106ScalarEENKUlvE_clEvENKUlvE2_clEvEUlNS6_8BFloat16EE_EEvS5_RKT_EUliE_EEviT1_,(.L_x_5468 - _ZN2at6native18elementwise_kernelILi128ELi4EZNS0_22gpu_kernel_impl_nocastIZZZNS0_66_GLOBAL__N__d53a5ca4_28_ActivationLeakyReluKernel_cu_9e10b42f_310517leaky_relu_kernelERNS_18TensorIteratorBaseERKN3c106ScalarEENKUlvE_clEvENKUlvE2_clEvEUlNS6_8BFloat16EE_EEvS5_RKT_EUliE_EEviT1_)
        .other          _ZN2at6native18elementwise_kernelILi128ELi4EZNS0_22gpu_kernel_impl_nocastIZZZNS0_66_GLOBAL__N__d53a5ca4_28_ActivationLeakyReluKernel_cu_9e10b42f_310517leaky_relu_kernelERNS_18TensorIteratorBaseERKN3c106ScalarEENKUlvE_clEvENKUlvE2_clEvEUlNS6_8BFloat16EE_EEvS5_RKT_EUliE_EEviT1_,@"STO_CUDA_ENTRY STV_DEFAULT"
_ZN2at6native18elementwise_kernelILi128ELi4EZNS0_22gpu_kernel_impl_nocastIZZZNS0_66_GLOBAL__N__d53a5ca4_28_ActivationLeakyReluKernel_cu_9e10b42f_310517leaky_relu_kernelERNS_18TensorIteratorBaseERKN3c106ScalarEENKUlvE_clEvENKUlvE2_clEvEUlNS6_8BFloat16EE_EEvS5_RKT_EUliE_EEviT1_:
.text._ZN2at6native18elementwise_kernelILi128ELi4EZNS0_22gpu_kernel_impl_nocastIZZZNS0_66_GLOBAL__N__d53a5ca4_28_ActivationLeakyReluKernel_cu_9e10b42f_310517leaky_relu_kernelERNS_18TensorIteratorBaseERKN3c106ScalarEENKUlvE_clEvENKUlvE2_clEvEUlNS6_8BFloat16EE_EEvS5_RKT_EUliE_EEviT1_:
        /* <DEDUP_REMOVED lines=9> */
[----:B------:R-:W-:-:S12]  /*0090*/  CS2R R2, SRZ ;  /* 0x0000000000027805 */ /* 0x000fd8000001ff00 */
        /* <DEDUP_REMOVED lines=19> */
[----:B------:R-:W-:Y:S01]  /*01d0*/  IMAD R3, R4, c[0x0][0x2a4], R3 ;  /* 0x0000a90004037a24 */ /* 0x000fe200078e0203 */
[----:B------:R-:W-:Y:S05]  /*01e0*/  @!P0 BRA `(.L_x_3751) ;  /* 0x00000cc000008947 */ /* 0x000fea0003800000 */
[----:B------:R-:W-:Y:S01]  /*01f0*/  HFMA2.MMA R6, -RZ, RZ, 0, 0 ;  /* 0x00000000ff067435 */ /* 0x000fe200000001ff */
[----:B------:R-:W-:-:S09]  /*0200*/  ISETP.NE.AND P0, PT, R8, 0x3, PT ;  /* 0x000000030800780c */ /* 0x000fd20003f05270 */
[----:B------:R-:W-:-:S05]  /*0210*/  IMAD.HI.U32 R4, R7, c[0x0][0x188], R6 ;  /* 0x0000620007047a27 */ /* 0x000fca00078e0006 */
[----:B------:R-:W-:-:S05]  /*0220*/  SHF.R.U32.HI R5, RZ, c[0x0][0x18c], R4 ;  /* 0x00006300ff057a19 */ /* 0x000fca0000011604 */
[----:B------:R-:W-:-:S04]  /*0230*/  IMAD.MOV R6, RZ, RZ, -R5 ;  /* 0x000000ffff067224 */ /* 0x000fc800078e0a05 */
[----:B------:R-:W-:-:S04]  /*0240*/  IMAD R6, R6, c[0x0][0x184], R7 ;  /* 0x0000610006067a24 */ /* 0x000fc800078e0207 */
        /* <DEDUP_REMOVED lines=189> */
[----:B------:R-:W-:-:S05]  /*0e20*/  @P0 IMAD.HI.U32 R4, R7, c[0x0][0x290], R6 ;  /* 0x0000a40007040a27 */ /* 0x000fca00078e0006 */
[----:B------:R-:W-:Y:S01]  /*0e30*/  @P0 SHF.R.U32.HI R6, RZ, c[0x0][0x294], R4 ;  /* 0x0000a500ff060a19 */ /* 0x000fe20000011604 */
[----:B------:R-:W-:-:S03]  /*0e40*/  IMAD R4, R9, c[0x0][0x280], R5 ;  /* 0x0000a00009047a24 */ /* 0x000fc600078e0205 */
[----:B------:R-:W-:Y:S01]  /*0e50*/  @P0 IADD3 R6, -R6, RZ, RZ ;  /* 0x000000ff06060210 */ /* 0x000fe20007ffe1ff */
[C---:B------:R-:W-:Y:S02]  /*0e60*/  IMAD R2, R4.reuse, c[0x0][0x350], R2 ;  /* 0x0000d40004027a24 */ /* 0x040fe400078e0202 */
[----:B------:R-:W-:Y:S02]  /*0e70*/  IMAD R3, R4, c[0x0][0x354], R3 ;  /* 0x0000d50004037a24 */ /* 0x000fe400078e0203 */
[----:B------:R-:W-:-:S04]  /*0e80*/  @P0 IMAD R6, R6, c[0x0][0x28c], R7 ;  /* 0x0000a30006060a24 */ /* 0x000fc800078e0207 */
[C---:B------:R-:W-:Y:S02]  /*0e90*/  @P0 IMAD R2, R6.reuse, c[0x0][0x358], R2 ;  /* 0x0000d60006020a24 */ /* 0x040fe400078e0202 */
[----:B------:R-:W-:-:S05]  /*0ea0*/  @P0 IMAD R3, R6, c[0x0][0x35c], R3 ;  /* 0x0000d70006030a24 */ /* 0x000fca00078e0203 */
.L_x_3751:
[----:B------:R-:W-:-:S04]  /*0eb0*/  IADD3 R4, P0, R3, c[0x0][0x368], RZ ;  /* 0x0000da0003047a10 */ /* 0x000fc80007f1e0ff */
[----:B------:R-:W-:-:S05]  /*0ec0*/  IADD3.X R5, RZ, c[0x0][0x36c], RZ, P0, !PT ;  /* 0x0000db00ff057a10 */ /* 0x000fca00007fe4ff */
[----:B------:R-:W2:Y:S01]  /*0ed0*/  LDG.E.U16 R4, [R4.64] ;  /* 0x0000000404047981 */ /* 0x000ea2000c1e1500 */
[----:B------:R-:W-:Y:S02]  /*0ee0*/  IADD3 R0, R0, 0x80, RZ ;  /* 0x0000008000007810 */ /* 0x000fe40007ffe0ff */
[----:B--2---:R-:W-:-:S04]  /*0ef0*/  PRMT R3, RZ, 0x5410, R4 ;  /* 0x00005410ff037816 */ /* 0x004fc80000000004 */
[----:B------:R-:W-:-:S13]  /*0f00*/  FSETP.GT.FTZ.AND P0, PT, R3, RZ, PT ;  /* 0x000000ff0300720b */ /* 0x000fda0003f14000 */
[----:B------:R-:W-:Y:S01]  /*0f10*/  @!P0 FMUL.FTZ R3, R3, c[0x0][0x370] ;  /* 0x0000dc0003038a20 */ /* 0x000fe20000410000 */
[----:B------:R-:W-:-:S04]  /*0f20*/  IADD3 R2, P0, R2, c[0x0][0x360], RZ ;  /* 0x0000d80002027a10 */ /* 0x000fc80007f1e0ff */
[----:B------:R-:W-:Y:S02]  /*0f30*/  F2FP.BF16.PACK_AB R5, RZ, R3 ;  /* 0x00000003ff05723e */ /* 0x000fe400000010ff */
[----:B------:R-:W-:-:S05]  /*0f40*/  IADD3.X R3, RZ, c[0x0][0x364], RZ, P0, !PT ;  /* 0x0000d900ff037a10 */ /* 0x000fca00007fe4ff */
[----:B------:R0:W-:Y:S02]  /*0f50*/  STG.E.U16 [R2.64], R5 ;  /* 0x0000000502007986 */ /* 0x0001e4000c101504 */
.L_x_3750:
[----:B------:R-:W-:Y:S05]  /*0f60*/  BSYNC B0 ;  /* 0x0000000000007941 */ /* 0x000fea0003800000 */
.L_x_3749:
[----:B------:R-:W-:Y:S01]  /*0f70*/  ISETP.GE.AND P0, PT, R0, c[0x0][0x160], PT ;  /* 0x0000580000007a0c */ /* 0x000fe20003f06270 */
[----:B------:R-:W-:-:S12]  /*0f80*/  BSSY B0, `(.L_x_3752) ;  /* 0x00001e0000007945 */ /* 0x000fd80003800000 */
[----:B------:R-:W-:Y:S05]  /*0f90*/  @P0 BRA `(.L_x_3753) ;  /* 0x00001de000000947 */ /* 0x000fea0003800000 */
[----:B------:R-:W-:Y:S01]  /*0fa0*/  ISETP.NE.AND P0, PT, RZ, c[0x0][0x168], PT ;  /* 0x00005a00ff007a0c */ /* 0x000fe20003f05270 */
[----:B0-----:R-:W-:-:S12]  /*0fb0*/  CS2R R2, SRZ ;  /* 0x0000000000027805 */ /* 0x001fd8000001ff00 */
[----:B------:R-:W-:Y:S05]  /*0fc0*/  @!P0 BRA `(.L_x_3754) ;  /* 0x00000e0000008947 */ /* 0x000fea0003800000 */
[----:B------:R-:W-:Y:S01]  /*0fd0*/  HFMA2.MMA R2, -RZ, RZ, 0, 0 ;  /* 0x00000000ff027435 */ /* 0x000fe200000001ff */
[----:B------:R-:W-:Y:S02]  /*0fe0*/  MOV R3, R0 ;  /* 0x0000000000037202 */ /* 0x000fe40000000f00 */
[----:B------:R-:W-:-:S04]  /*0ff0*/  MOV R8, c[0x0][0x168] ;  /* 0x00005a0000087a02 */ /* 0x000fc80000000f00 */
[----:B------:R-:W-:-:S03]  /*1000*/  ISETP.NE.AND P0, PT, R8, 0x1, PT ;  /* 0x000000010800780c */ /* 0x000fc60003f05270 */
[----:B------:R-:W-:-:S05]  /*1010*/  IMAD.HI.U32 R4, R0, c[0x0][0x170], R2 ;  /* 0x00005c0000047a27 */ /* 0x000fca00078e0002 */
[----:B------:R-:W-:-:S05]  /*1020*/  SHF.R.U32.HI R5, RZ, c[0x0][0x174], R4 ;  /* 0x00005d00ff057a19 */ /* 0x000fca0000011604 */
[----:B------:R-:W-:-:S04]  /*1030*/  IMAD.MOV R3, RZ, RZ, -R5 ;  /* 0x000000ffff037224 */ /* 0x000fc800078e0a05 */
        /* <DEDUP_REMOVED lines=217> */
.L_x_3754:
        /* <DEDUP_REMOVED lines=8> */
[----:B------:R-:W-:Y:S01]  /*1e50*/  F2FP.BF16.PACK_AB R5, RZ, R3 ;  /* 0x00000003ff05723e */ /* 0x000fe200000010ff */
[----:B------:R-:W-:Y:S01]  /*1e60*/  IMAD.X R3, RZ, RZ, c[0x0][0x364], P0 ;  /* 0x0000d900ff037624 */ /* 0x000fe200000e06ff */
[----:B------:R-:W-:-:S04]  /*1e70*/  ISETP.GE.AND P0, PT, R0, c[0x0][0x160], PT ;  /* 0x0000580000007a0c */ /* 0x000fc80003f06270 */
[----:B------:R0:W-:Y:S09]  /*1e80*/  STG.E.U16 [R2.64], R5 ;  /* 0x0000000502007986 */ /* 0x0001f2000c101504 */
        /* <DEDUP_REMOVED lines=87> */
[----:B------:R-:W-:Y:S01]  /*2400*/  IMAD.MOV.U32 R4, RZ, RZ, RZ ;  /* 0x000000ffff047224 */ /* 0x000fe200078e00ff */
        /* <DEDUP_REMOVED lines=125> */
[----:B------:R-:W-:Y:S02]  /*2be0*/  ISETP.NE.AND P0, PT, R8, 0x18, PT ;  /* 0x000000180800780c */ /* 0x000fe40003f05270 */
[----:B------:R-:W-:-:S05]  /*2bf0*/  MOV R4, RZ ;  /* 0x000000ff00047202 */ /* 0x000fca0000000f00 */
        /* <DEDUP_REMOVED lines=13> */
.L_x_3755:
        /* <DEDUP_REMOVED lines=9> */
[----:B------:R-:W-:-:S05]  /*2d60*/  IMAD.X R3, RZ, RZ, c[0x0][0x364], P0 ;  /* 0x0000d900ff037624 */ /* 0x000fca00000e06ff */
[----:B------:R0:W-:Y:S03]  /*2d70*/  STG.E.U16 [R2.64], R5 ;  /* 0x0000000502007986 */ /* 0x0001e6000c101504 */
.L_x_3753:
[----:B------:R-:W-:Y:S05]  /*2d80*/  BSYNC B0 ;  /* 0x0000000000007941 */ /* 0x000fea0003800000 */
.L_x_3752:
[----:B------:R-:W-:-:S13]  /*2d90*/  ISETP.GE.AND P0, PT, R0, c[0x0][0x160], PT ;  /* 0x0000580000007a0c */ /* 0x000fda0003f06270 */
[----:B------:R-:W-:Y:S05]  /*2da0*/  @P0 EXIT ;  /* 0x000000000000094d */ /* 0x000fea0003800000 */
        /* <DEDUP_REMOVED lines=223> */
[----:B------:R-:W-:-:S04]  /*3ba0*/  IMAD R3, R4, c[0x0][0x354], R3 ;  /* 0x0000d50004037a24 */ /* 0x000fc800078e0203 */
[----:B------:R-:W-:-:S04]  /*3bb0*/  @P0 IMAD R6, R6, c[0x0][0x28c], R7 ;  /* 0x0000a30006060a24 */ /* 0x000fc800078e0207 */
[C---:B------:R-:W-:Y:S02]  /*3bc0*/  @P0 IMAD R2, R6.reuse, c[0x0][0x358], R2 ;  /* 0x0000d60006020a24 */ /* 0x040fe400078e0202 */
[----:B------:R-:W-:-:S05]  /*3bd0*/  @P0 IMAD R3, R6, c[0x0][0x35c], R3 ;  /* 0x0000d70006030a24 */ /* 0x000fca00078e0203 */
.L_x_3756:
[----:B------:R-:W-:-:S04]  /*3be0*/  IADD3 R4, P0, R3, c[0x0][0x368], RZ ;  /* 0x0000da0003047a10 */ /* 0x000fc80007f1e0ff */
[----:B------:R-:W-:-:S05]  /*3bf0*/  IADD3.X R5, RZ, c[0x0][0x36c], RZ, P0, !PT ;  /* 0x0000db00ff057a10 */ /* 0x000fca00007fe4ff */
[----:B------:R-:W2:Y:S02]  /*3c00*/  LDG.E.U16 R4, [R4.64] ;  /* 0x0000000404047981 */ /* 0x000ea4000c1e1500 */
[----:B--2---:R-:W-:-:S04]  /*3c10*/  PRMT R0, RZ, 0x5410, R4 ;  /* 0x00005410ff007816 */ /* 0x004fc80000000004 */
[----:B------:R-:W-:-:S13]  /*3c20*/  FSETP.GT.FTZ.AND P0, PT, R0, RZ, PT ;  /* 0x000000ff0000720b */ /* 0x000fda0003f14000 */
[----:B------:R-:W-:Y:S01]  /*3c30*/  @!P0 FMUL.FTZ R0, R0, c[0x0][0x370] ;  /* 0x0000dc0000008a20 */ /* 0x000fe20000410000 */
[----:B------:R-:W-:-:S04]  /*3c40*/  IADD3 R2, P0, R2, c[0x0][0x360], RZ ;  /* 0x0000d80002027a10 */ /* 0x000fc80007f1e0ff */
[----:B------:R-:W-:Y:S02]  /*3c50*/  F2FP.BF16.PACK_AB R0, RZ, R0 ;  /* 0x00000000ff00723e */ /* 0x000fe400000010ff */
[----:B------:R-:W-:-:S05]  /*3c60*/  IADD3.X R3, RZ, c[0x0][0x364], RZ, P0, !PT ;  /* 0x0000d900ff037a10 */ /* 0x000fca00007fe4ff */
[----:B------:R-:W-:Y:S01]  /*3c70*/  STG.E.U16 [R2.64], R0 ;  /* 0x0000000002007986 */ /* 0x000fe2000c101504 */
[----:B------:R-:W-:Y:S05]  /*3c80*/  EXIT ;  /* 0x000000000000794d */ /* 0x000fea0003800000 */
.L_x_3757:
        /* <DEDUP_REMOVED lines=15> */
.L_x_5468:


//--------------------- .text._ZN2at6native27unrolled_elementwise_kernelIZZZNS0_66_GLOBAL__N__d53a5ca4_28_ActivationLeakyReluKernel_cu_9e10b42f_310517leaky_relu_kernelERNS_18TensorIteratorBaseERKN3c106ScalarEENKUlvE_clEvENKUlvE2_clEvEUlNS5_8BFloat16EE_St5arrayIPcLm2EELi4E23TrivialOffsetCalculatorILi1EjESH_NS0_6memory15LoadWithoutCastENSI_16StoreWithoutCastEEEviT_T0_T2_T3_T4_T5_ --------------------------
	.section	.text._ZN2at6native27unrolled_elementwise_kernelIZZZNS0_66_GLOBAL__N__d53a5ca4_28_ActivationLeakyReluKernel_cu_9e10b42f_310517leaky_relu_kernelERNS_18TensorIteratorBaseERKN3c106ScalarEENKUlvE_clEvENKUlvE2_clEvEUlNS5_8BFloat16EE_St5arrayIPcLm2EELi4E23TrivialOffsetCalculatorILi1EjESH_NS0_6memory15LoadWithoutCastENSI_16StoreWithoutCastEEEviT_T0_T2_T3_T4_T5_,"ax",@progbits
	.sectioninfo	@"SHI_REGISTERS=18"
	.align	128
        .global         _ZN2at6native27unrolled_elementwise_kernelIZZZNS0_66_GLOBAL__N__d53a5ca4_28_ActivationLeakyReluKernel_cu_9e10b42f_310517leaky_relu_kernelERNS_18TensorIteratorBaseERKN3c106ScalarEENKUlvE_clEvENKUlvE2_clEvEUlNS5_8BFloat16EE_St5arrayIPcLm2EELi4E23TrivialOffsetCalculatorILi1EjESH_NS0_6memory15LoadWithoutCastENSI_16StoreWithoutCastEEEviT_T0_T2_T3_T4_T5_
        .type           _ZN2at6native27unrolled_elementwise_kernelIZZZNS0_66_GLOBAL__N__d53a5ca4_28_ActivationLeakyReluKernel_cu_9e10b42f_310517leaky_relu_kernelERNS_18TensorIteratorBaseERKN3c106ScalarEENKUlvE_clEvENKUlvE2_clEvEUlNS5_8BFloat16EE_St5arrayIPcLm2EELi4E23TrivialOffsetCalculatorILi1EjESH_NS0_6memory15LoadWithoutCastENSI_16StoreWithoutCastEEEviT_T0_T2_T3_T4_T5_,@function
        .size           _ZN2at6native27unrolled_elementwise_kernelIZZZNS0_66_GLOBAL__N__d53a5ca4_28_ActivationLeakyReluKernel_cu_9e10b42f_310517leaky_relu_kernelERNS_18TensorIteratorBaseERKN3c106ScalarEENKUlvE_clEvENKUlvE2_clEvEUlNS5_8BFloat16EE_St5arrayIPcLm2EELi4E23TrivialOffsetCalculatorILi1EjESH_NS0_6memory15LoadWithoutCastENSI_16StoreWithoutCastEEEviT_T0_T2_T3_T4_T5_,(.L_x_5469 - _ZN2at6native27unrolled_elementwise_kernelIZZZNS0_66_GLOBAL__N__d53a5ca4_28_ActivationLeakyReluKernel_cu_9e10b42f_310517leaky_relu_kernelERNS_18TensorIteratorBaseERKN3c106ScalarEENKUlvE_clEvENKUlvE2_clEvEUlNS5_8BFloat16EE_St5arrayIPcLm2EELi4E23TrivialOffsetCalculatorILi1EjESH_NS0_6memory15LoadWithoutCastENSI_16StoreWithoutCastEEEviT_T0_T2_T3_T4_T5_)
        .other          _ZN2at6native27unrolled_elementwise_kernelIZZZNS0_66_GLOBAL__N__d53a5ca4_28_ActivationLeakyReluKernel_cu_9e10b42f_310517leaky_relu_kernelERNS_18TensorIteratorBaseERKN3c106ScalarEENKUlvE_clEvENKUlvE2_clEvEUlNS5_8BFloat16EE_St5arrayIPcLm2EELi4E23TrivialOffsetCalculatorILi1EjESH_NS0_6memory15LoadWithoutCastENSI_16StoreWithoutCastEEEviT_T0_T2_T3_T4_T5_,@"STO_CUDA_ENTRY STV_DEFAULT"
_ZN2at6native27unrolled_elementwise_kernelIZZZNS0_66_GLOBAL__N__d53a5ca4_28_ActivationLeakyReluKernel_cu_9e10b42f_310517leaky_relu_kernelERNS_18TensorIteratorBaseERKN3c106ScalarEENKUlvE_clEvENKUlvE2_clEvEUlNS5_8BFloat16EE_St5arrayIPcLm2EELi4E23TrivialOffsetCalculatorILi1EjESH_NS0_6memory15LoadWithoutCastENSI_16StoreWithoutCastEEEviT_T0_T2_T3_T4_T5_:
.text._ZN2at6native27unrolled_elementwise_kernelIZZZNS0_66_GLOBAL__N__d53a5ca4_28_ActivationLeakyReluKernel_cu_9e10b42f_310517leaky_relu_kernelERNS_18TensorIteratorBaseERKN3c106ScalarEENKUlvE_clEvENKUlvE2_clEvEUlNS5_8BFloat16EE_St5arrayIPcLm2EELi4E23TrivialOffsetCalculatorILi1EjESH_NS0_6memory15LoadWithoutCastENSI_16StoreWithoutCastEEEviT_T0_T2_T3_T4_T5_:
[----:B------:R-:W-:Y:S02]  /*0000*/  IMAD.MOV.U32 R1, RZ, RZ, c[0x0][0x28] ;  /* 0x00000a00ff017624 */ /* 0x000fe400078e00ff */
[----:B------:R-:W0:Y:S01]  /*0010*/  S2R R0, SR_CTAID.X ;  /* 0x0000000000007919 */ /* 0x000e220000002500 */
[----:B------:R-:W-:Y:S01]  /*0020*/  IMAD.MOV.U32 R5, RZ, RZ, -0x200 ;  /* 0xfffffe00ff057424 */ /* 0x000fe200078e00ff */
[----:B------:R-:W-:Y:S01]  /*0030*/  PRMT R12, RZ, 0x7610, R12 ;  /* 0x00007610ff0c7816 */ /* 0x000fe2000000000c */
[----:B------:R-:W-:Y:S01]  /*0040*/  ULDC.64 UR4, c[0x0][0x118] ;  /* 0x0000460000047ab9 */ /* 0x000fe20000000a00 */
[----:B------:R-:W1:Y:S01]  /*0050*/  S2R R3, SR_TID.X ;  /* 0x0000000000037919 */ /* 0x000e620000002100 */
[----:B------:R-:W-:Y:S01]  /*0060*/  PRMT R13, RZ, 0x7610, R13 ;  /* 0x00007610ff0d7816 */ /* 0x000fe2000000000d */
[----:B0-----:R-:W-:Y:S02]  /*0070*/  IMAD R2, R0, R5, c[0x0][0x160] ;  /* 0x0000580000027624 */ /* 0x001fe400078e0205 */
[----:B-1----:R-:W-:-:S03]  /*0080*/  IMAD.MOV.U32 R9, RZ, RZ, R3 ;  /* 0x000000ffff097224 */ /* 0x002fc600078e0003 */
[----:B------:R-:W-:-:S13]  /*0090*/  ISETP.GE.AND P5, PT, R3, R2, PT ;  /* 0x000000020300720c */ /* 0x000fda0003fa6270 */
[----:B------:R-:W-:Y:S01]  /*00a0*/  @!P5 IADD3 R9, R3, 0x80, RZ ;  /* 0x000000800309d810 */ /* 0x000fe20007ffe0ff */
[----:B------:R-:W-:Y:S02]  /*00b0*/  @!P5 IMAD R4, R0, 0x200, R3 ;  /* 0x000002000004d824 */ /* 0x000fe400078e0203 */
[----:B------:R-:W-:Y:S01]  /*00c0*/  @!P5 IMAD.MOV.U32 R5, RZ, RZ, 0x2 ;  /* 0x00000002ff05d424 */ /* 0x000fe200078e00ff */
[----:B------:R-:W-:-:S03]  /*00d0*/  ISETP.GE.AND P0, PT, R9, R2, PT ;  /* 0x000000020900720c */ /* 0x000fc60003f06270 */
[----:B------:R-:W-:-:S05]  /*00e0*/  @!P5 IMAD.WIDE.U32 R4, R4, R5, c[0x0][0x180] ;  /* 0x000060000404d625 */ /* 0x000fca00078e0005 */
[----:B------:R0:W2:Y:S05]  /*00f0*/  @!P5 LDG.E.U16 R13, [R4.64] ;  /* 0x00000004040dd981 */ /* 0x0000aa000c1e1500 */
[----:B------:R-:W-:Y:S01]  /*0100*/  @!P0 IMAD R6, R0, 0x200, R9 ;  /* 0x0000020000068824 */ /* 0x000fe200078e0209 */
[----:B------:R-:W-:Y:S01]  /*0110*/  @!P0 IADD3 R9, R9, 0x80, RZ ;  /* 0x0000008009098810 */ /* 0x000fe20007ffe0ff */
[----:B------:R-:W-:-:S03]  /*0120*/  @!P0 IMAD.MOV.U32 R7, RZ, RZ, 0x2 ;  /* 0x00000002ff078424 */ /* 0x000fc600078e00ff */
[----:B------:R-:W-:Y:S01]  /*0130*/  ISETP.GE.AND P2, PT, R9, R2, PT ;  /* 0x000000020900720c */ /* 0x000fe20003f46270 */
[----:B------:R-:W-:-:S05]  /*0140*/  @!P0 IMAD.WIDE.U32 R6, R6, R7, c[0x0][0x180] ;  /* 0x0000600006068625 */ /* 0x000fca00078e0007 */
[----:B------:R1:W3:Y:S07]  /*0150*/  @!P0 LDG.E.U16 R12, [R6.64] ;  /* 0x00000004060c8981 */ /* 0x0002ee000c1e1500 */
[----:B------:R-:W-:Y:S01]  /*0160*/  @!P2 IMAD R10, R0, 0x200, R9 ;  /* 0x00000200000aa824 */ /* 0x000fe200078e0209 */
[----:B------:R-:W-:-:S04]  /*0170*/  @!P2 IADD3 R9, R9, 0x80, RZ ;  /* 0x000000800909a810 */ /* 0x000fc80007ffe0ff */
[----:B------:R-:W-:Y:S02]  /*0180*/  ISETP.GE.AND P1, PT, R9, R2, PT ;  /* 0x000000020900720c */ /* 0x000fe40003f26270 */
[----:B------:R-:W-:Y:S01]  /*0190*/  PRMT R14, RZ, 0x7610, R14 ;  /* 0x00007610ff0e7816 */ /* 0x000fe2000000000e */
[----:B------:R-:W-:Y:S01]  /*01a0*/  @!P2 IMAD.MOV.U32 R11, RZ, RZ, 0x2 ;  /* 0x00000002ff0ba424 */ /* 0x000fe200078e00ff */
[----:B------:R-:W-:-:S09]  /*01b0*/  PRMT R15, RZ, 0x7610, R15 ;  /* 0x00007610ff0f7816 */ /* 0x000fd2000000000f */
[----:B------:R-:W-:Y:S02]  /*01c0*/  @!P1 IMAD R8, R0, 0x200, R9 ;  /* 0x0000020000089824 */ /* 0x000fe400078e0209 */
[----:B------:R-:W-:-:S04]  /*01d0*/  @!P1 IMAD.MOV.U32 R9, RZ, RZ, 0x2 ;  /* 0x00000002ff099424 */ /* 0x000fc800078e00ff */
[----:B------:R-:W-:-:S04]  /*01e0*/  @!P1 IMAD.WIDE.U32 R8, R8, R9, c[0x0][0x180] ;  /* 0x0000600008089625 */ /* 0x000fc800078e0009 */
[----:B------:R-:W-:Y:S01]  /*01f0*/  @!P2 IMAD.WIDE.U32 R10, R10, R11, c[0x0][0x180] ;  /* 0x000060000a0aa625 */ /* 0x000fe200078e000b */
[----:B------:R-:W4:Y:S04]  /*0200*/  @!P1 LDG.E.U16 R14, [R8.64] ;  /* 0x00000004080e9981 */ /* 0x000f28000c1e1500 */
[----:B------:R-:W5:Y:S01]  /*0210*/  @!P2 LDG.E.U16 R15, [R10.64] ;  /* 0x000000040a0fa981 */ /* 0x000f62000c1e1500 */
[----:B-1----:R-:W-:-:S04]  /*0220*/  IADD3 R7, R3, 0x80, RZ ;  /* 0x0000008003077810 */ /* 0x002fc80007ffe0ff */
[----:B------:R-:W-:Y:S02]  /*0230*/  ISETP.GE.AND P4, PT, R7, R2, PT ;  /* 0x000000020700720c */ /* 0x000fe40003f86270 */
[----:B0-----:R-:W-:Y:S02]  /*0240*/  IADD3 R5, R3, 0x180, RZ ;  /* 0x0000018003057810 */ /* 0x001fe40007ffe0ff */
[----:B------:R-:W-:Y:S02]  /*0250*/  PLOP3.LUT P1, PT, PT, PT, PT, 0x80, 0x0 ;  /* 0x000000000000781c */ /* 0x000fe40003f2f070 */
[----:B------:R-:W-:Y:S01]  /*0260*/  PLOP3.LUT P0, PT, PT, PT, PT, 0x80, 0x0 ;  /* 0x000000000000781c */ /* 0x000fe20003f0f070 */
[----:B------:R-:W-:Y:S01]  /*0270*/  @!P5 IMAD R4, R0, 0x200, R3 ;  /* 0x000002000004d824 */ /* 0x000fe200078e0203 */
[----:B------:R-:W-:Y:S01]  /*0280*/  BSSY B0, `(.L_x_3758) ;  /* 0x0000028000007945 */ /* 0x000fe20003800000 */
[----:B--2---:R-:W-:-:S04]  /*0290*/  @!P5 PRMT R13, RZ, 0x5410, R13 ;  /* 0x00005410ff0dd816 */ /* 0x004fc8000000000d */
[----:B------:R-:W-:Y:S02]  /*02a0*/  @!P5 FSETP.GT.FTZ.AND P3, PT, R13, RZ, PT ;  /* 0x000000ff0d00d20b */ /* 0x000fe40003f74000 */
[----:B---3--:R-:W-:-:S04]  /*02b0*/  @!P4 PRMT R12, RZ, 0x5410, R12 ;  /* 0x00005410ff0cc816 */ /* 0x008fc8000000000c */
[----:B------:R-:W-:Y:S02]  /*02c0*/  @!P4 FSETP.GT.FTZ.AND P2, PT, R12, RZ, PT ;  /* 0x000000ff0c00c20b */ /* 0x000fe40003f54000 */
[----:B------:R-:W-:Y:S02]  /*02d0*/  @!P5 PLOP3.LUT P0, PT, P3, PT, PT, 0x80, 0x0 ;  /* 0x000000000000d81c */ /* 0x000fe40001f0f070 */
[----:B------:R-:W-:Y:S02]  /*02e0*/  @!P4 PLOP3.LUT P1, PT, P2, PT, PT, 0x80, 0x0 ;  /* 0x000000000000c81c */ /* 0x000fe4000172f070 */
[----:B------:R-:W-:Y:S02]  /*02f0*/  ISETP.GE.AND P2, PT, R5, R2, PT ;  /* 0x000000020500720c */ /* 0x000fe40003f46270 */
[----:B------:R-:W-:-:S04]  /*0300*/  IADD3 R5, R3, 0x100, RZ ;  /* 0x0000010003057810 */ /* 0x000fc80007ffe0ff */
[----:B------:R-:W-:Y:S01]  /*0310*/  ISETP.GE.AND P3, PT, R5, R2, PT ;  /* 0x000000020500720c */ /* 0x000fe20003f66270 */
[----:B------:R-:W-:Y:S02]  /*0320*/  @!P5 IMAD.MOV.U32 R5, RZ, RZ, 0x2 ;  /* 0x00000002ff05d424 */ /* 0x000fe400078e00ff */
[----:B------:R-:W-:Y:S02]  /*0330*/  @!P0 FMUL.FTZ R13, R13, c[0x0][0x168] ;  /* 0x00005a000d0d8a20 */ /* 0x000fe40000410000 */
[----:B------:R-:W-:Y:S01]  /*0340*/  @!P1 FMUL.FTZ R12, R12, c[0x0][0x168] ;  /* 0x00005a000c0c9a20 */ /* 0x000fe20000410000 */
[----:B------:R-:W-:Y:S01]  /*0350*/  PLOP3.LUT P1, PT, PT, PT, PT, 0x80, 0x0 ;  /* 0x000000000000781c */ /* 0x000fe20003f2f070 */
[----:B------:R-:W-:Y:S01]  /*0360*/  @!P5 IMAD.WIDE.U32 R4, R4, R5, c[0x0][0x178] ;  /* 0x00005e000404d625 */ /* 0x000fe200078e0005 */
[----:B------:R-:W-:Y:S02]  /*0370*/  @!P5 F2FP.BF16.PACK_AB R13, RZ, R13 ;  /* 0x0000000dff0dd23e */ /* 0x000fe400000010ff */
[----:B----4-:R-:W-:-:S04]  /*0380*/  @!P2 PRMT R14, RZ, 0x5410, R14 ;  /* 0x00005410ff0ea816 */ /* 0x010fc8000000000e */
[----:B------:R-:W-:Y:S02]  /*0390*/  @!P2 FSETP.GT.FTZ.AND P6, PT, R14, RZ, PT ;  /* 0x000000ff0e00a20b */ /* 0x000fe40003fd4000 */
[----:B-----5:R-:W-:Y:S02]  /*03a0*/  @!P3 PRMT R15, RZ, 0x5410, R15 ;  /* 0x00005410ff0fb816 */ /* 0x020fe4000000000f */
[----:B------:R-:W-:Y:S02]  /*03b0*/  @!P2 PLOP3.LUT P1, PT, P6, PT, PT, 0x80, 0x0 ;  /* 0x000000000000a81c */ /* 0x000fe4000372f070 */
[----:B------:R-:W-:Y:S01]  /*03c0*/  @!P3 FSETP.GT.FTZ.AND P6, PT, R15, RZ, PT ;  /* 0x000000ff0f00b20b */ /* 0x000fe20003fd4000 */
[----:B------:R0:W-:Y:S01]  /*03d0*/  @!P5 STG.E.U16 [R4.64], R13 ;  /* 0x0000000d0400d986 */ /* 0x0001e2000c101504 */
[----:B------:R-:W-:Y:S02]  /*03e0*/  PLOP3.LUT P0, PT, PT, PT, PT, 0x80, 0x0 ;  /* 0x000000000000781c */ /* 0x000fe40003f0f070 */
[----:B------:R-:W-:-:S02]  /*03f0*/  @!P5 IADD3 R3, R3, 0x80, RZ ;  /* 0x000000800303d810 */ /* 0x000fc40007ffe0ff */
[----:B------:R-:W-:Y:S02]  /*0400*/  @!P3 PLOP3.LUT P0, PT, P6, PT, PT, 0x80, 0x0 ;  /* 0x000000000000b81c */ /* 0x000fe4000370f070 */
[----:B------:R-:W-:Y:S02]  /*0410*/  ISETP.GE.AND P6, PT, R3, R2, PT ;  /* 0x000000020300720c */ /* 0x000fe40003fc6270 */
[----:B------:R-:W-:-:S09]  /*0420*/  @!P4 F2FP.BF16.PACK_AB R12, RZ, R12 ;  /* 0x0000000cff0cc23e */ /* 0x000fd200000010ff */
[----:B------:R-:W-:-:S05]  /*0430*/  @!P0 FMUL.FTZ R15, R15, c[0x0][0x168] ;  /* 0x00005a000f0f8a20 */ /* 0x000fca0000410000 */
        /* <DEDUP_REMOVED lines=12> */
.L_x_3759:
[----:B0-----:R-:W-:Y:S05]  /*0500*/  BSYNC B0 ;  /* 0x0000000000007941 */ /* 0x001fea0003800000 */
.L_x_3758:
[----:B------:R-:W-:Y:S01]  /*0510*/  ISETP.GE.AND P0, PT, R3, R2, PT ;  /* 0x000000020300720c */ /* 0x000fe20003f06270 */
[----:B------:R-:W-:-:S05]  /*0520*/  @!P1 FMUL.FTZ R14, R14, c[0x0][0x168] ;  /* 0x00005a000e0e9a20 */ /* 0x000fca0000410000 */
[----:B------:R-:W-:-:S07]  /*0530*/  @!P2 F2FP.BF16.PACK_AB R14, RZ, R14 ;  /* 0x0000000eff0ea23e */ /* 0x000fce00000010ff */
[----:B------:R-:W-:Y:S05]  /*0540*/  @P0 EXIT ;  /* 0x000000000000094d */ /* 0x000fea0003800000 */
[----:B------:R-:W-:Y:S02]  /*0550*/  IMAD R3, R0, 0x200, R3 ;  /* 0x0000020000037824 */ /* 0x000fe400078e0203 */
[----:B------:R-:W-:-:S04]  /*0560*/  IMAD.MOV.U32 R2, RZ, RZ, 0x2 ;  /* 0x00000002ff027424 */ /* 0x000fc800078e00ff */
[----:B------:R-:W-:-:S05]  /*0570*/  IMAD.WIDE.U32 R2, R3, R2, c[0x0][0x178] ;  /* 0x00005e0003027625 */ /* 0x000fca00078e0002 */
[----:B------:R-:W-:Y:S01]  /*0580*/  STG.E.U16 [R2.64], R14 ;  /* 0x0000000e02007986 */ /* 0x000fe2000c101504 */
[----:B------:R-:W-:Y:S05]  /*0590*/  EXIT ;  /* 0x000000000000794d */ /* 0x000fea0003800000 */
.L_x_3760:
        /* <DEDUP_REMOVED lines=14> */
.L_x_5469:


//--------------------- .text._ZN2at6native29vectorized_elementwise_kernelILi2EZZZNS0_66_GLOBAL__N__d53a5ca4_28_ActivationLeakyReluKernel_cu_9e10b42f_310517leaky_relu_kernelERNS_18TensorIteratorBaseERKN3c106ScalarEENKUlvE_clEvENKUlvE2_clEvEUlNS5_8BFloat16EE_St5arrayIPcLm2EEEEviT0_T1_ --------------------------
	.section	.text._ZN2at6native29vectorized_elementwise_kernelILi2EZZZNS0_66_GLOBAL__N__d53a5ca4_28_ActivationLeakyReluKernel_cu_9e10b42f_310517leaky_relu_kernelERNS_18TensorIteratorBaseERKN3c106ScalarEENKUlvE_clEvENKUlvE2_clEvEUlNS5_8BFloat16EE_St5arrayIPcLm2EEEEviT0_T1_,"ax",@progbits
	.sectioninfo	@"SHI_REGISTERS=22"
	.align	128
        .global         _ZN2at6native29vectorized_elementwise_kernelILi2EZZZNS0_66_GLOBAL__N__d53a5ca4_28_ActivationLeakyReluKernel_cu_9e10b42f_310517leaky_relu_kernelERNS_18TensorIteratorBaseERKN3c106ScalarEENKUlvE_clEvENKUlvE2_clEvEUlNS5_8BFloat16EE_St5arrayIPcLm2EEEEviT0_T1_
        .type           _ZN2at6native29vectorized_elementwise_kernelILi2EZZZNS0_66_GLOBAL__N__d53a5ca4_28_ActivationLeakyReluKernel_cu_9e10b42f_310517leaky_relu_kernelERNS_18TensorIteratorBaseERKN3c106ScalarEENKUlvE_clEvENKUlvE2_clEvEUlNS5_8BFloat16EE_St5arrayIPcLm2EEEEviT0_T1_,@function
        .size           _ZN2at6native29vectorized_elementwise_kernelILi2EZZZNS0_66_GLOBAL__N__d53a5ca4_28_ActivationLeakyReluKernel_cu_9e10b42f_310517leaky_relu_kernelERNS_18TensorIteratorBaseERKN3c106ScalarEENKUlvE_clEvENKUlvE2_clEvEUlNS5_8BFloat16EE_St5arrayIPcLm2EEEEviT0_T1_,(.L_x_5470 - _ZN2at6native29vectorized_elementwise_kernelILi2EZZZNS0_66_GLOBAL__N__d53a5ca4_28_ActivationLeakyReluKernel_cu_9e10b42f_310517leaky_relu_kernelERNS_18TensorIteratorBaseERKN3c106ScalarEENKUlvE_clEvENKUlvE2_clEvEUlNS5_8BFloat16EE_St5arrayIPcLm2EEEEviT0_T1_)
        .other          _ZN2at6native29vectorized_elementwise_kernelILi2EZZZNS0_66_GLOBAL__N__d53a5ca4_28_ActivationLeakyReluKernel_cu_9e10b42f_310517leaky_relu_kernelERNS_18TensorIteratorBaseERKN3c106ScalarEENKUlvE_clEvENKUlvE2_clEvEUlNS5_8BFloat16EE_St5arrayIPcLm2EEEEviT0_T1_,@"STO_CUDA_ENTRY STV_DEFAULT"
_ZN2at6native29vectorized_elementwise_kernelILi2EZZZNS0_66_GLOBAL__N__d53a5ca4_28_ActivationLeakyReluKernel_cu_9e10b42f_310517leaky_relu_kernelERNS_18TensorIteratorBaseERKN3c106ScalarEENKUlvE_clEvENKUlvE2_clEvEUlNS5_8BFloat16EE_St5arrayIPcLm2EEEEviT0_T1_:
.text._ZN2at6native29vectorized_elementwise_kernelILi2EZZZNS0_66_GLOBAL__N__d53a5ca4_28_ActivationLeakyReluKernel_cu_9e10b42f_310517leaky_relu_kernelERNS_18TensorIteratorBaseERKN3c106ScalarEENKUlvE_clEvENKUlvE2_clEvEUlNS5_8BFloat16EE_St5arrayIPcLm2EEEEviT0_T1_:
        /* <DEDUP_REMOVED lines=11> */
[----:B------:R0:W2:Y:S04]  /*00b0*/  LDG.E R5, [R2.64] ;  /* 0x0000000402057981 */ /* 0x0000a8000c1e1900 */
[----:B------:R0:W3:Y:S04]  /*00c0*/  LDG.E R7, [R2.64+0x200] ;  /* 0x0002000402077981 */ /* 0x0000e8000c1e1900 */
[----:B------:R0:W4:Y:S04]  /*00d0*/  LDG.E R9, [R2.64+0x400] ;  /* 0x0004000402097981 */ /* 0x000128000c1e1900 */
[----:B------:R0:W5:Y:S02]  /*00e0*/  LDG.E R11, [R2.64+0x600] ;  /* 0x00060004020b7981 */ /* 0x000164000c1e1900 */
[----:B0-----:R-:W-:-:S06]  /*00f0*/  IMAD.WIDE.U32 R2, R0, R15, c[0x0][0x178] ;  /* 0x00005e0000027625 */ /* 0x001fcc00078e000f */
[----:B------:R-:W-:Y:S01]  /*0100*/  IMAD.WIDE R2, R13, 0x4, R2 ;  /* 0x000000040d027825 */ /* 0x000fe200078e0202 */
[--C-:B--2---:R-:W-:Y:S02]  /*0110*/  PRMT R4, RZ, 0x5410, R5.reuse ;  /* 0x00005410ff047816 */ /* 0x104fe40000000005 */
[----:B------:R-:W-:Y:S02]  /*0120*/  PRMT R5, RZ, 0x7610, R5 ;  /* 0x00007610ff057816 */ /* 0x000fe40000000005 */
[----:B------:R-:W-:Y:S02]  /*0130*/  FSETP.GT.FTZ.AND P6, PT, R4, RZ, PT ;  /* 0x000000ff0400720b */ /* 0x000fe40003fd4000 */
[----:B---3--:R-:W-:Y:S02]  /*0140*/  PRMT R6, RZ, 0x5410, R7 ;  /* 0x00005410ff067816 */ /* 0x008fe40000000007 */
[----:B----4-:R-:W-:Y:S02]  /*0150*/  PRMT R8, RZ, 0x5410, R9 ;  /* 0x00005410ff087816 */ /* 0x010fe40000000009 */
[----:B------:R-:W-:-:S02]  /*0160*/  PRMT R7, RZ, 0x7610, R7 ;  /* 0x00007610ff077816 */ /* 0x000fc40000000007 */
[----:B-----5:R-:W-:Y:S02]  /*0170*/  PRMT R10, RZ, 0x5410, R11 ;  /* 0x00005410ff0a7816 */ /* 0x020fe4000000000b */
[----:B------:R-:W-:Y:S02]  /*0180*/  PRMT R9, RZ, 0x7610, R9 ;  /* 0x00007610ff097816 */ /* 0x000fe40000000009 */
[----:B------:R-:W-:Y:S01]  /*0190*/  PRMT R11, RZ, 0x7610, R11 ;  /* 0x00007610ff0b7816 */ /* 0x000fe2000000000b */
[----:B------:R-:W-:Y:S01]  /*01a0*/  @!P6 FMUL.FTZ R4, R4, c[0x0][0x168] ;  /* 0x00005a000404ea20 */ /* 0x000fe20000410000 */
[----:B------:R-:W-:Y:S02]  /*01b0*/  FSETP.GT.FTZ.AND P5, PT, R5, RZ, PT ;  /* 0x000000ff0500720b */ /* 0x000fe40003fb4000 */
[----:B------:R-:W-:Y:S02]  /*01c0*/  FSETP.GT.FTZ.AND P4, PT, R6, RZ, PT ;  /* 0x000000ff0600720b */ /* 0x000fe40003f94000 */
[----:B------:R-:W-:-:S02]  /*01d0*/  FSETP.GT.FTZ.AND P3, PT, R7, RZ, PT ;  /* 0x000000ff0700720b */ /* 0x000fc40003f74000 */
[----:B------:R-:W-:Y:S02]  /*01e0*/  FSETP.GT.FTZ.AND P2, PT, R8, RZ, PT ;  /* 0x000000ff0800720b */ /* 0x000fe40003f54000 */
[----:B------:R-:W-:Y:S02]  /*01f0*/  FSETP.GT.FTZ.AND P1, PT, R9, RZ, PT ;  /* 0x000000ff0900720b */ /* 0x000fe40003f34000 */
[----:B------:R-:W-:Y:S02]  /*0200*/  FSETP.GT.FTZ.AND P0, PT, R10, RZ, PT ;  /* 0x000000ff0a00720b */ /* 0x000fe40003f14000 */
[----:B------:R-:W-:Y:S01]  /*0210*/  FSETP.GT.FTZ.AND P6, PT, R11, RZ, PT ;  /* 0x000000ff0b00720b */ /* 0x000fe20003fd4000 */
[----:B------:R-:W-:Y:S02]  /*0220*/  @!P5 FMUL.FTZ R5, R5, c[0x0][0x168] ;  /* 0x00005a000505da20 */ /* 0x000fe40000410000 */
[----:B------:R-:W-:Y:S02]  /*0230*/  @!P4 FMUL.FTZ R6, R6, c[0x0][0x168] ;  /* 0x00005a000606ca20 */ /* 0x000fe40000410000 */
[----:B------:R-:W-:Y:S01]  /*0240*/  @!P3 FMUL.FTZ R7, R7, c[0x0][0x168] ;  /* 0x00005a000707ba20 */ /* 0x000fe20000410000 */
[----:B------:R-:W-:Y:S01]  /*0250*/  F2FP.BF16.PACK_AB R5, R5, R4 ;  /* 0x000000040505723e */ /* 0x000fe200000010ff */
[----:B------:R-:W-:-:S02]  /*0260*/  @!P2 FMUL.FTZ R8, R8, c[0x0][0x168] ;  /* 0x00005a000808aa20 */ /* 0x000fc40000410000 */
[----:B------:R-:W-:Y:S01]  /*0270*/  @!P1 FMUL.FTZ R9, R9, c[0x0][0x168] ;  /* 0x00005a0009099a20 */ /* 0x000fe20000410000 */
[----:B------:R-:W-:Y:S01]  /*0280*/  F2FP.BF16.PACK_AB R7, R7, R6 ;  /* 0x000000060707723e */ /* 0x000fe200000010ff */
[----:B------:R-:W-:Y:S01]  /*0290*/  @!P0 FMUL.FTZ R10, R10, c[0x0][0x168] ;  /* 0x00005a000a0a8a20 */ /* 0x000fe20000410000 */
[----:B------:R-:W-:Y:S01]  /*02a0*/  STG.E [R2.64], R5 ;  /* 0x0000000502007986 */ /* 0x000fe2000c101904 */
[----:B------:R-:W-:Y:S01]  /*02b0*/  @!P6 FMUL.FTZ R11, R11, c[0x0][0x168] ;  /* 0x00005a000b0bea20 */ /* 0x000fe20000410000 */
[----:B------:R-:W-:Y:S02]  /*02c0*/  F2FP.BF16.PACK_AB R9, R9, R8 ;  /* 0x000000080909723e */ /* 0x000fe400000010ff */
[----:B------:R-:W-:Y:S02]  /*02d0*/  STG.E [R2.64+0x200], R7 ;  /* 0x0002000702007986 */ /* 0x000fe4000c101904 */
[----:B------:R-:W-:Y:S02]  /*02e0*/  F2FP.BF16.PACK_AB R11, R11, R10 ;  /* 0x0000000a0b0b723e */ /* 0x000fe400000010ff */
[----:B------:R-:W-:Y:S04]  /*02f0*/  STG.E [R2.64+0x400], R9 ;  /* 0x0004000902007986 */ /* 0x000fe8000c101904 */
[----:B------:R-:W-:Y:S01]  /*0300*/  STG.E [R2.64+0x600], R11 ;  /* 0x0006000b02007986 */ /* 0x000fe2000c101904 */
[----:B------:R-:W-:Y:S05]  /*0310*/  EXIT ;  /* 0x000000000000794d */ /* 0x000fea0003800000 */
.L_x_3761:
        /* <DEDUP_REMOVED lines=8> */
[----:B------:R-:W-:Y:S01]  /*03a0*/  ISETP.GE.AND P0, PT, R11, R2, PT ;  /* 0x000000020b00720c */ /* 0x000fe20003f06270 */
[----:B------:R-:W-:Y:S01]  /*03b0*/  @!P2 IMAD.WIDE.U32 R8, R8, R9, c[0x0][0x180] ;  /* 0x000060000808a625 */ /* 0x000fe200078e0009 */
[----:B------:R-:W-:-:S04]  /*03c0*/  PRMT R6, RZ, 0x7610, R6 ;  /* 0x00007610ff067816 */ /* 0x000fc80000000006 */
[----:B------:R0:W2:Y:S07]  /*03d0*/  @!P2 LDG.E.U16 R5, [R8.64] ;  /* 0x000000040805a981 */ /* 0x0000ae000c1e1500 */
[----:B------:R-:W-:Y:S01]  /*03e0*/  @!P0 IMAD.IADD R12, R0, 0x1, R11 ;  /* 0x00000001000c8824 */ /* 0x000fe200078e020b */
[----:B------:R-:W-:Y:S01]  /*03f0*/  @!P0 IADD3 R11, R11, 0x80, RZ ;  /* 0x000000800b0b8810 */ /* 0x000fe20007ffe0ff */
[----:B------:R-:W-:-:S03]  /*0400*/  @!P0 IMAD.MOV.U32 R13, RZ, RZ, 0x2 ;  /* 0x00000002ff0d8424 */ /* 0x000fc600078e00ff */
[----:B------:R-:W-:Y:S01]  /*0410*/  ISETP.GE.AND P1, PT, R11, R2, PT ;  /* 0x000000020b00720c */ /* 0x000fe20003f26270 */
[----:B------:R-:W-:-:S05]  /*0420*/  @!P0 IMAD.WIDE.U32 R12, R12, R13, c[0x0][0x180] ;  /* 0x000060000c0c8625 */ /* 0x000fca00078e000d */
[----:B------:R1:W3:Y:S07]  /*0430*/  @!P0 LDG.E.U16 R4, [R12.64] ;  /* 0x000000040c048981 */ /* 0x0002ee000c1e1500 */
[----:B------:R-:W-:Y:S01]  /*0440*/  @!P1 IMAD.IADD R14, R0, 0x1, R11 ;  /* 0x00000001000e9824 */ /* 0x000fe200078e020b */
[----:B------:R-:W-:-:S04]  /*0450*/  @!P1 IADD3 R11, R11, 0x80, RZ ;  /* 0x000000800b0b9810 */ /* 0x000fc80007ffe0ff */
[----:B------:R-:W-:-:S13]  /*0460*/  ISETP.GE.AND P3, PT, R11, R2, PT ;  /* 0x000000020b00720c */ /* 0x000fda0003f66270 */
[----:B------:R-:W-:Y:S01]  /*0470*/  @!P3 IMAD.IADD R10, R0, 0x1, R11 ;  /* 0x00000001000ab824 */ /* 0x000fe200078e020b */
[----:B------:R-:W-:-:S04]  /*0480*/  @!P3 IADD3 R11, R11, 0x80, RZ ;  /* 0x000000800b0bb810 */ /* 0x000fc80007ffe0ff */
[----:B------:R-:W-:Y:S01]  /*0490*/  ISETP.GE.AND P4, PT, R11, R2, PT ;  /* 0x000000020b00720c */ /* 0x000fe20003f86270 */
[----:B------:R-:W-:-:S04]  /*04a0*/  @!P1 IMAD.MOV.U32 R15, RZ, RZ, 0x2 ;  /* 0x00000002ff0f9424 */ /* 0x000fc800078e00ff */
[----:B------:R-:W-:-:S05]  /*04b0*/  @!P1 IMAD.WIDE.U32 R14, R14, R15, c[0x0][0x180] ;  /* 0x000060000e0e9625 */ /* 0x000fca00078e000f */
[----:B------:R4:W5:Y:S03]  /*04c0*/  @!P1 LDG.E.U16 R6, [R14.64] ;  /* 0x000000040e069981 */ /* 0x000966000c1e1500 */
[----:B------:R-:W-:Y:S01]  /*04d0*/  @!P4 IMAD.IADD R16, R0, 0x1, R11 ;  /* 0x000000010010c824 */ /* 0x000fe200078e020b */
[----:B------:R-:W-:-:S04]  /*04e0*/  @!P4 IADD3 R11, R11, 0x80, RZ ;  /* 0x000000800b0bc810 */ /* 0x000fc80007ffe0ff */
[----:B------:R-:W-:Y:S01]  /*04f0*/  ISETP.GE.AND P5, PT, R11, R2, PT ;  /* 0x000000020b00720c */ /* 0x000fe20003fa6270 */
[----:B------:R-:W-:Y:S01]  /*0500*/  @!P3 IMAD.MOV.U32 R17, RZ, RZ, 0x2 ;  /* 0x00000002ff11b424 */ /* 0x000fe200078e00ff */
[----:B------:R-:W-:-:S03]  /*0510*/  PRMT R7, RZ, 0x7610, R7 ;  /* 0x00007610ff077816 */ /* 0x000fc60000000007 */
[----:B-1----:R-:W-:-:S08]  /*0520*/  @!P3 IMAD.WIDE.U32 R12, R10, R17, c[0x0][0x180] ;  /* 0x000060000a0cb625 */ /* 0x002fd000078e0011 */
[----:B------:R-:W-:Y:S01]  /*0530*/  @!P5 IMAD.IADD R18, R0, 0x1, R11 ;  /* 0x000000010012d824 */ /* 0x000fe200078e020b */
[----:B------:R-:W-:Y:S01]  /*0540*/  @!P5 IADD3 R11, R11, 0x80, RZ ;  /* 0x000000800b0bd810 */ /* 0x000fe20007ffe0ff */
[----:B------:R1:W5:Y:S03]  /*0550*/  @!P3 LDG.E.U16 R7, [R12.64] ;  /* 0x000000040c07b981 */ /* 0x000366000c1e1500 */
[----:B------:R-:W-:Y:S01]  /*0560*/  ISETP.GE.AND P1, PT, R11, R2, PT ;  /* 0x000000020b00720c */ /* 0x000fe20003f26270 */
[----:B------:R-:W-:Y:S01]  /*0570*/  @!P4 IMAD.MOV.U32 R17, RZ, RZ, 0x2 ;  /* 0x00000002ff11c424 */ /* 0x000fe200078e00ff */
[----:B0-----:R-:W-:Y:S01]  /*0580*/  PRMT R8, RZ, 0x7610, R8 ;  /* 0x00007610ff087816 */ /* 0x001fe20000000008 */
[----:B----4-:R-:W-:Y:S02]  /*0590*/  @!P5 IMAD.MOV.U32 R15, RZ, RZ, 0x2 ;  /* 0x00000002ff0fd424 */ /* 0x010fe400078e00ff */
[----:B------:R-:W-:Y:S01]  /*05a0*/  @!P4 IMAD.WIDE.U32 R16, R16, R17, c[0x0][0x180] ;  /* 0x000060001010c625 */ /* 0x000fe200078e0011 */
[----:B------:R-:W-:-:S03]  /*05b0*/  PRMT R9, RZ, 0x7610, R9 ;  /* 0x00007610ff097816 */ /* 0x000fc60000000009 */
[----:B------:R-:W-:Y:S01]  /*05c0*/  @!P5 IMAD.WIDE.U32 R14, R18, R15, c[0x0][0x180] ;  /* 0x00006000120ed625 */ /* 0x000fe200078e000f */
[----:B------:R0:W4:Y:S03]  /*05d0*/  @!P4 LDG.E.U16 R8, [R16.64] ;  /* 0x000000041008c981 */ /* 0x000126000c1e1500 */
[----:B------:R-:W-:Y:S01]  /*05e0*/  @!P1 IMAD.IADD R19, R0, 0x1, R11 ;  /* 0x0000000100139824 */ /* 0x000fe200078e020b */
[----:B------:R-:W-:Y:S01]  /*05f0*/  @!P1 IADD3 R11, R11, 0x80, RZ ;  /* 0x000000800b0b9810 */ /* 0x000fe20007ffe0ff */
[----:B------:R0:W4:Y:S03]  /*0600*/  @!P5 LDG.E.U16 R9, [R14.64] ;  /* 0x000000040e09d981 */ /* 0x000126000c1e1500 */
[----:B------:R-:W-:Y:S02]  /*0610*/  ISETP.GE.AND P0, PT, R11, R2, PT ;  /* 0x000000020b00720c */ /* 0x000fe40003f06270 */
[----:B------:R-:W-:-:S11]  /*0620*/  PRMT R10, RZ, 0x7610, R10 ;  /* 0x00007610ff0a7816 */ /* 0x000fd6000000000a */
[----:B-1----:R-:W-:Y:S02]  /*0630*/  @!P0 IMAD.IADD R12, R0, 0x1, R11 ;  /* 0x00000001000c8824 */ /* 0x002fe400078e020b */
[----:B------:R-:W-:-:S04]  /*0640*/  @!P0 IMAD.MOV.U32 R13, RZ, RZ, 0x2 ;  /* 0x00000002ff0d8424 */ /* 0x000fc800078e00ff */
[----:B------:R-:W-:-:S05]  /*0650*/  @!P0 IMAD.WIDE.U32 R12, R12, R13, c[0x0][0x180] ;  /* 0x000060000c0c8625 */ /* 0x000fca00078e000d */
[----:B------:R1:W4:Y:S01]  /*0660*/  @!P0 LDG.E.U16 R10, [R12.64] ;  /* 0x000000040c0a8981 */ /* 0x000322000c1e1500 */
[----:B0-----:R-:W-:Y:S01]  /*0670*/  @!P1 IMAD.MOV.U32 R16, RZ, RZ, 0x2 ;  /* 0x00000002ff109424 */ /* 0x001fe200078e00ff */
[----:B------:R-:W-:-:S03]  /*0680*/  PRMT R11, RZ, 0x7610, R11 ;  /* 0x00007610ff0b7816 */ /* 0x000fc6000000000b */
[----:B------:R-:W-:-:S05]  /*0690*/  @!P1 IMAD.WIDE.U32 R16, R19, R16, c[0x0][0x180] ;  /* 0x0000600013109625 */ /* 0x000fca00078e0010 */
[----:B------:R-:W4:Y:S01]  /*06a0*/  @!P1 LDG.E.U16 R11, [R16.64] ;  /* 0x00000004100b9981 */ /* 0x000f22000c1e1500 */
[----:B------:R-:W-:-:S04]  /*06b0*/  IADD3 R15, R3, 0x80, RZ ;  /* 0x00000080030f7810 */ /* 0x000fc80007ffe0ff */
[----:B------:R-:W-:Y:S02]  /*06c0*/  ISETP.GE.AND P4, PT, R15, R2, PT ;  /* 0x000000020f00720c */ /* 0x000fe40003f86270 */
[----:B------:R-:W-:-:S04]  /*06d0*/  IADD3 R15, R3, 0x100, RZ ;  /* 0x00000100030f7810 */ /* 0x000fc80007ffe0ff */
[----:B------:R-:W-:Y:S02]  /*06e0*/  ISETP.GE.AND P1, PT, R15, R2, PT ;  /* 0x000000020f00720c */ /* 0x000fe40003f26270 */
[----:B------:R-:W-:Y:S02]  /*06f0*/  PLOP3.LUT P0, PT, PT, PT, PT, 0x80, 0x0 ;  /* 0x000000000000781c */ /* 0x000fe40003f0f070 */
[----:B------:R-:W-:Y:S02]  /*0700*/  PLOP3.LUT P5, PT, PT, PT, PT, 0x80, 0x0 ;  /* 0x000000000000781c */ /* 0x000fe40003faf070 */
[C---:B-1----:R-:W-:Y:S02]  /*0710*/  IADD3 R13, R3.reuse, 0x180, RZ ;  /* 0x00000180030d7810 */ /* 0x042fe40007ffe0ff */
[----:B------:R-:W-:Y:S02]  /*0720*/  PLOP3.LUT P6, PT, PT, PT, PT, 0x80, 0x0 ;  /* 0x000000000000781c */ /* 0x000fe40003fcf070 */
[----:B------:R-:W-:Y:S01]  /*0730*/  IADD3 R15, R3, 0x280, RZ ;  /* 0x00000280030f7810 */ /* 0x000fe20007ffe0ff */
[----:B------:R-:W-:Y:S01]  /*0740*/  BSSY B0, `(.L_x_3762) ;  /* 0x0000068000007945 */ /* 0x000fe20003800000 */
[----:B------:R-:W-:Y:S01]  /*0750*/  BSSY B1, `(.L_x_3763) ;  /* 0x0000060000017945 */ /* 0x000fe20003800000 */
[----:B--2---:R-:W-:-:S02]  /*0760*/  @!P2 PRMT R12, RZ, 0x5410, R5 ;  /* 0x00005410ff0ca816 */ /* 0x004fc40000000005 */
[----:B---3--:R-:W-:-:S04]  /*0770*/  @!P4 PRMT R4, RZ, 0x5410, R4 ;  /* 0x00005410ff04c816 */ /* 0x008fc80000000004 */
[----:B------:R-:W-:-:S04]  /*0780*/  @!P4 FSETP.GT.FTZ.AND P3, PT, R4, RZ, PT ;  /* 0x000000ff0400c20b */ /* 0x000fc80003f74000 */
[----:B------:R-:W-:Y:S02]  /*0790*/  @!P4 PLOP3.LUT P0, PT, P3, PT, PT, 0x80, 0x0 ;  /* 0x000000000000c81c */ /* 0x000fe40001f0f070 */
[----:B------:R-:W-:-:S04]  /*07a0*/  @!P2 FSETP.GT.FTZ.AND P3, PT, R12, RZ, PT ;  /* 0x000000ff0c00a20b */ /* 0x000fc80003f74000 */
[----:B------:R-:W-:-:S07]  /*07b0*/  @!P2 PLOP3.LUT P5, PT, P3, PT, PT, 0x80, 0x0 ;  /* 0x000000000000a81c */ /* 0x000fce0001faf070 */
[----:B------:R-:W-:Y:S01]  /*07c0*/  @!P0 FMUL.FTZ R4, R4, c[0x0][0x168] ;  /* 0x00005a0004048a20 */ /* 0x000fe20000410000 */
[----:B-----5:R-:W-:-:S04]  /*07d0*/  @!P1 PRMT R5, RZ, 0x5410, R6 ;  /* 0x00005410ff059816 */ /* 0x020fc80000000006 */
[----:B------:R-:W-:-:S04]  /*07e0*/  @!P1 FSETP.GT.FTZ.AND P3, PT, R5, RZ, PT ;  /* 0x000000ff0500920b */ /* 0x000fc80003f74000 */
[----:B------:R-:W-:Y:S02]  /*07f0*/  @!P1 PLOP3.LUT P6, PT, P3, PT, PT, 0x80, 0x0 ;  /* 0x000000000000981c */ /* 0x000fe40001fcf070 */
[----:B------:R-:W-:Y:S02]  /*0800*/  ISETP.GE.AND P3, PT, R13, R2, PT ;  /* 0x000000020d00720c */ /* 0x000fe40003f66270 */
[----:B------:R-:W-:Y:S02]  /*0810*/  IADD3 R13, R3, 0x200, RZ ;  /* 0x00000200030d7810 */ /* 0x000fe40007ffe0ff */
[----:B------:R-:W-:Y:S02]  /*0820*/  @!P4 F2FP.BF16.PACK_AB R4, RZ, R4 ;  /* 0x00000004ff04c23e */ /* 0x000fe400000010ff */
[----:B------:R-:W-:Y:S01]  /*0830*/  ISETP.GE.AND P4, PT, R13, R2, PT ;  /* 0x000000020d00720c */ /* 0x000fe20003f86270 */
[----:B------:R-:W-:-:S04]  /*0840*/  @!P5 FMUL.FTZ R12, R12, c[0x0][0x168] ;  /* 0x00005a000c0cda20 */ /* 0x000fc80000410000 */
[----:B------:R-:W-:Y:S02]  /*0850*/  @!P6 FMUL.FTZ R5, R5, c[0x0][0x168] ;  /* 0x00005a000505ea20 */ /* 0x000fe40000410000 */
[----:B------:R-:W-:Y:S02]  /*0860*/  @!P3 PRMT R13, RZ, 0x5410, R7 ;  /* 0x00005410ff0db816 */ /* 0x000fe40000000007 */
[----:B------:R-:W-:Y:S02]  /*0870*/  ISETP.GE.AND P6, PT, R15, R2, PT ;  /* 0x000000020f00720c */ /* 0x000fe40003fc6270 */
[----:B------:R-:W-:Y:S02]  /*0880*/  @!P3 FSETP.GT.FTZ.AND P5, PT, R13, RZ, PT ;  /* 0x000000ff0d00b20b */ /* 0x000fe40003fb4000 */
[----:B------:R-:W-:Y:S02]  /*0890*/  PLOP3.LUT P0, PT, PT, PT, PT, 0x80, 0x0 ;  /* 0x000000000000781c */ /* 0x000fe40003f0f070 */
[----:B------:R-:W-:-:S02]  /*08a0*/  @!P3 PLOP3.LUT P0, PT, P5, PT, PT, 0x80, 0x0 ;  /* 0x000000000000b81c */ /* 0x000fc40002f0f070 */
[----:B----4-:R-:W-:Y:S02]  /*08b0*/  @!P4 PRMT R8, RZ, 0x5410, R8 ;  /* 0x00005410ff08c816 */ /* 0x010fe40000000008 */
[----:B------:R-:W-:Y:S02]  /*08c0*/  @!P1 F2FP.BF16.PACK_AB R5, RZ, R5 ;  /* 0x00000005ff05923e */ /* 0x000fe400000010ff */
[----:B------:R-:W-:Y:S02]  /*08d0*/  @!P4 FSETP.GT.FTZ.AND P5, PT, R8, RZ, PT ;  /* 0x000000ff0800c20b */ /* 0x000fe40003fb4000 */
[----:B------:R-:W-:Y:S02]  /*08e0*/  @!P6 PRMT R14, RZ, 0x5410, R9 ;  /* 0x00005410ff0ee816 */ /* 0x000fe40000000009 */
[----:B------:R-:W-:Y:S02]  /*08f0*/  PLOP3.LUT P1, PT, PT, PT, PT, 0x80, 0x0 ;  /* 0x000000000000781c */ /* 0x000fe40003f2f070 */
[----:B------:R-:W-:-:S02]  /*0900*/  @!P4 PLOP3.LUT P1, PT, P5, PT, PT, 0x80, 0x0 ;  /* 0x000000000000c81c */ /* 0x000fc40002f2f070 */
[----:B------:R-:W-:Y:S01]  /*0910*/  @!P6 FSETP.GT.FTZ.AND P5, PT, R14, RZ, PT ;  /* 0x000000ff0e00e20b */ /* 0x000fe20003fb4000 */
[----:B------:R-:W-:Y:S01]  /*0920*/  @!P0 FMUL.FTZ R13, R13, c[0x0][0x168] ;  /* 0x00005a000d0d8a20 */ /* 0x000fe20000410000 */
[----:B------:R-:W-:Y:S02]  /*0930*/  IADD3 R7, R3, 0x380, RZ ;  /* 0x0000038003077810 */ /* 0x000fe40007ffe0ff */
[----:B------:R-:W-:Y:S02]  /*0940*/  PLOP3.LUT P0, PT, PT, PT, PT, 0x80, 0x0 ;  /* 0x000000000000781c */ /* 0x000fe40003f0f070 */
[----:B------:R-:W-:Y:S02]  /*0950*/  @!P6 PLOP3.LUT P0, PT, P5, PT, PT, 0x80, 0x0 ;  /* 0x000000000000e81c */ /* 0x000fe40002f0f070 */
[----:B------:R-:W-:Y:S02]  /*0960*/  ISETP.GE.AND P5, PT, R7, R2, PT ;  /* 0x000000020700720c */ /* 0x000fe40003fa6270 */
[----:B------:R-:W-:Y:S01]  /*0970*/  IADD3 R7, R3, 0x300, RZ ;  /* 0x0000030003077810 */ /* 0x000fe20007ffe0ff */
[----:B------:R-:W-:Y:S01]  /*0980*/  @!P1 FMUL.FTZ R8, R8, c[0x0][0x168] ;  /* 0x00005a0008089a20 */ /* 0x000fe20000410000 */
[----:B------:R-:W-:-:S09]  /*0990*/  PLOP3.LUT P1, PT, PT, PT, PT, 0x80, 0x0 ;  /* 0x000000000000781c */ /* 0x000fd20003f2f070 */
[----:B------:R-:W-:Y:S01]  /*09a0*/  @!P5 PRMT R10, RZ, 0x5410, R10 ;  /* 0x00005410ff0ad816 */ /* 0x000fe2000000000a */
[----:B------:R-:W-:-:S03]  /*09b0*/  @!P0 FMUL.FTZ R14, R14, c[0x0][0x168] ;  /* 0x00005a000e0e8a20 */ /* 0x000fc60000410000 */
[----:B------:R-:W-:-:S04]  /*09c0*/  @!P5 FSETP.GT.FTZ.AND P0, PT, R10, RZ, PT ;  /* 0x000000ff0a00d20b */ /* 0x000fc80003f14000 */
[----:B------:R-:W-:Y:S02]  /*09d0*/  @!P5 PLOP3.LUT P1, PT, P0, PT, PT, 0x80, 0x0 ;  /* 0x000000000000d81c */ /* 0x000fe4000072f070 */
[----:B------:R-:W-:Y:S01]  /*09e0*/  ISETP.GE.AND P0, PT, R7, R2, PT ;  /* 0x000000020700720c */ /* 0x000fe20003f06270 */
[----:B------:R-:W-:Y:S02]  /*09f0*/  @!P2 IMAD.IADD R6, R0, 0x1, R3 ;  /* 0x000000010006a824 */ /* 0x000fe400078e0203 */
[----:B------:R-:W-:Y:S01]  /*0a00*/  @!P2 IMAD.MOV.U32 R9, RZ, RZ, 0x2 ;  /* 0x00000002ff09a424 */ /* 0x000fe200078e00ff */
[----:B------:R-:W-:-:S03]  /*0a10*/  @!P2 F2FP.BF16.PACK_AB R12, RZ, R12 ;  /* 0x0000000cff0ca23e */ /* 0x000fc600000010ff */
[----:B------:R-:W-:Y:S01]  /*0a20*/  @!P2 IMAD.WIDE.U32 R6, R6, R9, c[0x0][0x178] ;  /* 0x00005e000606a625 */ /* 0x000fe200078e0009 */
[----:B------:R-:W-:-:S05]  /*0a30*/  @!P2 IADD3 R3, R3, 0x80, RZ ;  /* 0x000000800303a810 */ /* 0x000fca0007ffe0ff */
[----:B------:R-:W-:Y:S01]  /*0a40*/  @!P0 PRMT R11, RZ, 0x5410, R11 ;  /* 0x00005410ff0b8816 */ /* 0x000fe2000000000b */
[----:B------:R0:W-:Y:S01]  /*0a50*/  @!P2 STG.E.U16 [R6.64], R12 ;  /* 0x0000000c0600a986 */ /* 0x0001e2000c101504 */
[----:B------:R-:W-:Y:S02]  /*0a60*/  @!P1 FMUL.FTZ R10, R10, c[0x0][0x168] ;  /* 0x00005a000a0a9a20 */ /* 0x000fe40000410000 */
[----:B------:R-:W-:Y:S02]  /*0a70*/  @!P0 FSETP.GT.FTZ.AND P2, PT, R11, RZ, PT ;  /* 0x000000ff0b00820b */ /* 0x000fe40003f54000 */
[----:B------:R-:W-:Y:S02]  /*0a80*/  PLOP3.LUT P1, PT, PT, PT, PT, 0x80, 0x0 ;  /* 0x000000000000781c */ /* 0x000fe40003f2f070 */
[----:B------:R-:W-:Y:S02]  /*0a90*/  @!P0 PLOP3.LUT P1, PT, P2, PT, PT, 0x80, 0x0 ;  /* 0x000000000000881c */ /* 0x000fe4000172f070 */
[----:B------:R-:W-:-:S02]  /*0aa0*/  ISETP.GE.AND P2, PT, R3, R2, PT ;  /* 0x000000020300720c */ /* 0x000fc40003f46270 */
[----:B------:R-:W-:Y:S02]  /*0ab0*/  @!P4 F2FP.BF16.PACK_AB R9, RZ, R8 ;  /* 0x00000008ff09c23e */ /* 0x000fe400000010ff */
[----:B------:R-:W-:Y:S02]  /*0ac0*/  @!P3 F2FP.BF16.PACK_AB R13, RZ, R13 ;  /* 0x0000000dff0db23e */ /* 0x000fe400000010ff */
[----:B------:R-:W-:-:S05]  /*0ad0*/  @!P6 F2FP.BF16.PACK_AB R8, RZ, R14 ;  /* 0x0000000eff08e23e */ /* 0x000fca00000010ff */
[----:B------:R-:W-:Y:S01]  /*0ae0*/  @!P1 FMUL.FTZ R11, R11, c[0x0][0x168] ;  /* 0x00005a000b0b9a20 */ /* 0x000fe20000410000 */
[----:B0-----:R-:W-:-:S04]  /*0af0*/  @!P5 F2FP.BF16.PACK_AB R6, RZ, R10 ;  /* 0x0000000aff06d23e */ /* 0x001fc800000010ff */
        /* <DEDUP_REMOVED lines=15> */
.L_x_3764:
[----:B------:R-:W-:-:S13]  /*0bf0*/  ISETP.GE.AND P0, PT, R3, R2, PT ;  /* 0x000000020300720c */ /* 0x000fda0003f06270 */
[----:B------:R-:W-:Y:S05]  /*0c00*/  @P0 BRA `(.L_x_3766) ;  /* 0x000000c000000947 */ /* 0x000fea0003800000 */
[----:B0-----:R-:W-:Y:S01]  /*0c10*/  IMAD.IADD R4, R0, 0x1, R3 ;  /* 0x0000000100047824 */ /* 0x001fe200078e0203 */
[----:B------:R-:W-:Y:S01]  /*0c20*/  IADD3 R3, R3, 0x80, RZ ;  /* 0x0000008003037810 */ /* 0x000fe20007ffe0ff */
[----:B------:R-:W-:-:S04]  /*0c30*/  IMAD.MOV.U32 R5, RZ, RZ, 0x2 ;  /* 0x00000002ff057424 */ /* 0x000fc800078e00ff */
[----:B------:R-:W-:-:S05]  /*0c40*/  IMAD.WIDE.U32 R4, R4, R5, c[0x0][0x178] ;  /* 0x00005e0004047625 */ /* 0x000fca00078e0005 */
[----:B------:R0:W-:Y:S02]  /*0c50*/  STG.E.U16 [R4.64], R13 ;  /* 0x0000000d04007986 */ /* 0x0001e4000c101504 */
.L_x_3765:
[----:B------:R-:W-:-:S13]  /*0c60*/  ISETP.GE.AND P0, PT, R3, R2, PT ;  /* 0x000000020300720c */ /* 0x000fda0003f06270 */
[----:B------:R-:W-:Y:S05]  /*0c70*/  @P0 BRA `(.L_x_3767) ;  /* 0x000000d000000947 */ /* 0x000fea0003800000 */
[----:B0-----:R-:W-:Y:S01]  /*0c80*/  IMAD.IADD R4, R0, 0x1, R3 ;  /* 0x0000000100047824 */ /* 0x001fe200078e0203 */
[----:B------:R-:W-:Y:S01]  /*0c90*/  IADD3 R3, R3, 0x80, RZ ;  /* 0x0000008003037810 */ /* 0x000fe20007ffe0ff */
[----:B------:R-:W-:-:S04]  /*0ca0*/  IMAD.MOV.U32 R5, RZ, RZ, 0x2 ;  /* 0x00000002ff057424 */ /* 0x000fc800078e00ff */
[----:B------:R-:W-:-:S05]  /*0cb0*/  IMAD.WIDE.U32 R4, R4, R5, c[0x0][0x178] ;  /* 0x00005e0004047625 */ /* 0x000fca00078e0005 */
[----:B------:R0:W-:Y:S02]  /*0cc0*/  STG.E.U16 [R4.64], R9 ;  /* 0x0000000904007986 */ /* 0x0001e4000c101504 */
.L_x_3766:
        /* <DEDUP_REMOVED lines=8> */
.L_x_3767:
[----:B------:R-:W-:Y:S05]  /*0d50*/  BSYNC B1 ;  /* 0x0000000000017941 */ /* 0x000fea0003800000 */
.L_x_3763:
[----:B------:R-:W-:-:S13]  /*0d60*/  ISETP.GE.AND P0, PT, R3, R2, PT ;  /* 0x000000020300720c */ /* 0x000fda0003f06270 */
[----:B0-----:R-:W-:Y:S01]  /*0d70*/  @!P0 IMAD.IADD R4, R0, 0x1, R3 ;  /* 0x0000000100048824 */ /* 0x001fe200078e0203 */
[----:B------:R-:W-:Y:S01]  /*0d80*/  @!P0 IADD3 R3, R3, 0x80, RZ ;  /* 0x0000008003038810 */ /* 0x000fe20007ffe0ff */
[----:B------:R-:W-:-:S04]  /*0d90*/  @!P0 IMAD.MOV.U32 R5, RZ, RZ, 0x2 ;  /* 0x00000002ff058424 */ /* 0x000fc800078e00ff */
[----:B------:R-:W-:-:S05]  /*0da0*/  @!P0 IMAD.WIDE.U32 R4, R4, R5, c[0x0][0x178] ;  /* 0x00005e0004048625 */ /* 0x000fca00078e0005 */
[----:B------:R0:W-:Y:S02]  /*0db0*/  @!P0 STG.E.U16 [R4.64], R7 ;  /* 0x0000000704008986 */ /* 0x0001e4000c101504 */
.L_x_3768:
[----:B------:R-:W-:Y:S05]  /*0dc0*/  BSYNC B0 ;  /* 0x0000000000007941 */ /* 0x000fea0003800000 */
.L_x_3762:
[----:B------:R-:W-:Y:S01]  /*0dd0*/  WARPSYNC 0xffffffff ;  /* 0xffffffff00007948 */ /* 0x000fe20003800000 */
[----:B------:R-:W-:-:S13]  /*0de0*/  ISETP.GE.AND P0, PT, R3, R2, PT ;  /* 0x000000020300720c */ /* 0x000fda0003f06270 */
[----:B------:R-:W-:Y:S05]  /*0df0*/  @P0 EXIT ;  /* 0x000000000000094d */ /* 0x000fea0003800000 */
[----:B------:R-:W-:Y:S02]  /*0e00*/  IMAD.IADD R3, R0, 0x1, R3 ;  /* 0x0000000100037824 */ /* 0x000fe400078e0203 */
[----:B------:R-:W-:-:S04]  /*0e10*/  IMAD.MOV.U32 R2, RZ, RZ, 0x2 ;  /* 0x00000002ff027424 */ /* 0x000fc800078e00ff */
[----:B------:R-:W-:-:S05]  /*0e20*/  IMAD.WIDE.U32 R2, R3, R2, c[0x0][0x178] ;  /* 0x00005e0003027625 */ /* 0x000fca00078e0002 */
[----:B------:R-:W-:Y:S01]  /*0e30*/  STG.E.U16 [R2.64], R6 ;  /* 0x0000000602007986 */ /* 0x000fe2000c101504 */
[----:B------:R-:W-:Y:S05]  /*0e40*/  EXIT ;  /* 0x000000000000794d */ /* 0x000fea0003800000 */
.L_x_3769:
        /* <DEDUP_REMOVED lines=11> */
.L_x_5470:


//--------------------- .text._ZN2at6native29vectorized_elementwise_kernelILi4EZZZNS0_66_GLOBAL__N__d53a5ca4_28_ActivationLeakyReluKernel_cu_9e10b42f_310517leaky_relu_kernelERNS_18TensorIteratorBaseERKN3c106ScalarEENKUlvE_clEvENKUlvE2_clEvEUlNS5_8BFloat16EE_St5arrayIPcLm2EEEEviT0_T1_ --------------------------
	.section	.text._ZN2at6native29vectorized_elementwise_kernelILi4EZZZNS0_66_GLOBAL__N__d53a5ca4_28_ActivationLeakyReluKernel_cu_9e10b42f_310517leaky_relu_kernelERNS_18TensorIteratorBaseERKN3c106ScalarEENKUlvE_clEvENKUlvE2_clEvEUlNS5_8BFloat16EE_St5arrayIPcLm2EEEEviT0_T1_,"ax",@progbits
	.sectioninfo	@"SHI_REGISTERS=22"
	.align	128
        .global         _ZN2at6native29vectorized_elementwise_kernelILi4EZZZNS0_66_GLOBAL__N__d53a5ca4_28_ActivationLeakyReluKernel_cu_9e10b42f_310517leaky_relu_kernelERNS_18TensorIteratorBaseERKN3c106ScalarEENKUlvE_clEvENKUlvE2_clEvEUlNS5_8BFloat16EE_St5arrayIPcLm2EEEEviT0_T1_
        .type           _ZN2at6native29vectorized_elementwise_kernelILi4EZZZNS0_66_GLOBAL__N__d53a5ca4_28_ActivationLeakyReluKernel_cu_9e10b42f_310517leaky_relu_kernelERNS_18TensorIteratorBaseERKN3c106ScalarEENKUlvE_clEvENKUlvE2_clEvEUlNS5_8BFloat16EE_St5arrayIPcLm2EEEEviT0_T1_,@function
        .size           _ZN2at6native29vectorized_elementwise_kernelILi4EZZZNS0_66_GLOBAL__N__d53a5ca4_28_ActivationLeakyReluKernel_cu_9e10b42f_310517leaky_relu_kernelERNS_18TensorIteratorBaseERKN3c106ScalarEENKUlvE_clEvENKUlvE2_clEvEUlNS5_8BFloat16EE_St5arrayIPcLm2EEEEviT0_T1_,(.L_x_5471 - _ZN2at6native29vectorized_elementwise_kernelILi4EZZZNS0_66_GLOBAL__N__d53a5ca4_28_ActivationLeakyReluKernel_cu_9e10b42f_310517leaky_relu_kernelERNS_18TensorIteratorBaseERKN3c106ScalarEENKUlvE_clEvENKUlvE2_clEvEUlNS5_8BFloat16EE_St5arrayIPcLm2EEEEviT0_T1_)
        .other          _ZN2at6native29vectorized_elementwise_kernelILi4EZZZNS0_66_GLOBAL__N__d53a5ca4_28_ActivationLeakyReluKernel_cu_9e10b42f_310517leaky_relu_kernelERNS_18TensorIteratorBaseERKN3c106ScalarEENKUlvE_clEvENKUlvE2_clEvEUlNS5_8BFloat16EE_St5arrayIPcLm2EEEEviT0_T1_,@"STO_CUDA_ENTRY STV_DEFAULT"
_ZN2at6native29vectorized_elementwise_kernelILi4EZZZNS0_66_GLOBAL__N__d53a5ca4_28_ActivationLeakyReluKernel_cu_9e10b42f_310517leaky_relu_kernelERNS_18TensorIteratorBaseERKN3c106ScalarEENKUlvE_clEvENKUlvE2_clEvEUlNS5_8BFloat16EE_St5arrayIPcLm2EEEEviT0_T1_:
.text._ZN2at6native29vectorized_elementwise_kernelILi4EZZZNS0_66_GLOBAL__N__d53a5ca4_28_ActivationLeakyReluKernel_cu_9e10b42f_310517leaky_relu_kernelERNS_18TensorIteratorBaseERKN3c106ScalarEENKUlvE_clEvENKUlvE2_clEvEUlNS5_8BFloat16EE_St5arrayIPcLm2EEEEviT0_T1_:
        /* <DEDUP_REMOVED lines=11> */
[----:B------:R0:W2:Y:S04]  /*00b0*/  LDG.E.64 R6, [R2.64] ;  /* 0x0000000402067981 */ /* 0x0000a8000c1e1b00 */
[----:B------:R0:W3:Y:S02]  /*00c0*/  LDG.E.64 R10, [R2.64+0x400] ;  /* 0x00040004020a7981 */ /* 0x0000e4000c1e1b00 */
[----:B0-----:R-:W-:-:S06]  /*00d0*/  IMAD.WIDE.U32 R2, R0, R15, c[0x0][0x178] ;  /* 0x00005e0000027625 */ /* 0x001fcc00078e000f */
[----:B------:R-:W-:Y:S01]  /*00e0*/  IMAD.WIDE R2, R13, 0x8, R2 ;  /* 0x000000080d027825 */ /* 0x000fe200078e0202 */
[--C-:B--2---:R-:W-:Y:S02]  /*00f0*/  PRMT R4, RZ, 0x5410, R6.reuse ;  /* 0x00005410ff047816 */ /* 0x104fe40000000006 */
[----:B------:R-:W-:Y:S02]  /*0100*/  PRMT R5, RZ, 0x7610, R6 ;  /* 0x00007610ff057816 */ /* 0x000fe40000000006 */
[----:B------:R-:W-:Y:S02]  /*0110*/  FSETP.GT.FTZ.AND P6, PT, R4, RZ, PT ;  /* 0x000000ff0400720b */ /* 0x000fe40003fd4000 */
[--C-:B---3--:R-:W-:Y:S02]  /*0120*/  PRMT R8, RZ, 0x5410, R10.reuse ;  /* 0x00005410ff087816 */ /* 0x108fe4000000000a */
[----:B------:R-:W-:Y:S02]  /*0130*/  PRMT R9, RZ, 0x7610, R10 ;  /* 0x00007610ff097816 */ /* 0x000fe4000000000a */
[----:B------:R-:W-:-:S02]  /*0140*/  PRMT R6, RZ, 0x5410, R7 ;  /* 0x00005410ff067816 */ /* 0x000fc40000000007 */
[----:B------:R-:W-:Y:S02]  /*0150*/  PRMT R10, RZ, 0x5410, R11 ;  /* 0x00005410ff0a7816 */ /* 0x000fe4000000000b */
        /* <DEDUP_REMOVED lines=17> */
[----:B------:R-:W-:Y:S02]  /*0270*/  @!P0 FMUL.FTZ R10, R10, c[0x0][0x168] ;  /* 0x00005a000a0a8a20 */ /* 0x000fe40000410000 */
[----:B------:R-:W-:Y:S01]  /*0280*/  @!P6 FMUL.FTZ R11, R11, c[0x0][0x168] ;  /* 0x00005a000b0bea20 */ /* 0x000fe20000410000 */
[----:B------:R-:W-:-:S04]  /*0290*/  F2FP.BF16.PACK_AB R5, R7, R6 ;  /* 0x000000060705723e */ /* 0x000fc800000010ff */
[----:B------:R-:W-:Y:S01]  /*02a0*/  F2FP.BF16.PACK_AB R9, R11, R10 ;  /* 0x0000000a0b09723e */ /* 0x000fe200000010ff */
[----:B------:R-:W-:Y:S04]  /*02b0*/  STG.E.64 [R2.64], R4 ;  /* 0x0000000402007986 */ /* 0x000fe8000c101b04 */
[----:B------:R-:W-:Y:S01]  /*02c0*/  STG.E.64 [R2.64+0x400], R8 ;  /* 0x0004000802007986 */ /* 0x000fe2000c101b04 */
[----:B------:R-:W-:Y:S05]  /*02d0*/  EXIT ;  /* 0x000000000000794d */ /* 0x000fea0003800000 */
.L_x_3770:
        /* <DEDUP_REMOVED lines=141> */
.L_x_3773:
[----:B------:R-:W-:-:S13]  /*0bb0*/  ISETP.GE.AND P0, PT, R3, R2, PT ;  /* 0x000000020300720c */ /* 0x000fda0003f06270 */
[----:B------:R-:W-:Y:S05]  /*0bc0*/  @P0 BRA `(.L_x_3775) ;  /* 0x000000c000000947 */ /* 0x000fea0003800000 */
[----:B0-----:R-:W-:Y:S01]  /*0bd0*/  IMAD.IADD R4, R0, 0x1, R3 ;  /* 0x0000000100047824 */ /* 0x001fe200078e0203 */
[----:B------:R-:W-:Y:S01]  /*0be0*/  IADD3 R3, R3, 0x80, RZ ;  /* 0x0000008003037810 */ /* 0x000fe20007ffe0ff */
[----:B------:R-:W-:-:S04]  /*0bf0*/  IMAD.MOV.U32 R5, RZ, RZ, 0x2 ;  /* 0x00000002ff057424 */ /* 0x000fc800078e00ff */
[----:B------:R-:W-:-:S05]  /*0c00*/  IMAD.WIDE.U32 R4, R4, R5, c[0x0][0x178] ;  /* 0x00005e0004047625 */ /* 0x000fca00078e0005 */
[----:B------:R0:W-:Y:S02]  /*0c10*/  STG.E.U16 [R4.64], R13 ;  /* 0x0000000d04007986 */ /* 0x0001e4000c101504 */
.L_x_3774:
[----:B------:R-:W-:-:S13]  /*0c20*/  ISETP.GE.AND P0, PT, R3, R2, PT ;  /* 0x000000020300720c */ /* 0x000fda0003f06270 */
[----:B------:R-:W-:Y:S05]  /*0c30*/  @P0 BRA `(.L_x_3776) ;  /* 0x000000d000000947 */ /* 0x000fea0003800000 */
[----:B0-----:R-:W-:Y:S01]  /*0c40*/  IMAD.IADD R4, R0, 0x1, R3 ;  /* 0x0000000100047824 */ /* 0x001fe200078e0203 */
[----:B------:R-:W-:Y:S01]  /*0c50*/  IADD3 R3, R3, 0x80, RZ ;  /* 0x0000008003037810 */ /* 0x000fe20007ffe0ff */
[----:B------:R-:W-:-:S04]  /*0c60*/  IMAD.MOV.U32 R5, RZ, RZ, 0x2 ;  /* 0x00000002ff057424 */ /* 0x000fc800078e00ff */
[----:B------:R-:W-:-:S05]  /*0c70*/  IMAD.WIDE.U32 R4, R4, R5, c[0x0][0x178] ;  /* 0x00005e0004047625 */ /* 0x000fca00078e0005 */
[----:B------:R0:W-:Y:S02]  /*0c80*/  STG.E.U16 [R4.64], R9 ;  /* 0x0000000904007986 */ /* 0x0001e4000c101504 */
.L_x_3775:
        /* <DEDUP_REMOVED lines=8> */
.L_x_3776:
[----:B------:R-:W-:Y:S05]  /*0d10*/  BSYNC B1 ;  /* 0x0000000000017941 */ /* 0x000fea0003800000 */
.L_x_3772:
[----:B------:R-:W-:-:S13]  /*0d20*/  ISETP.GE.AND P0, PT, R3, R2, PT ;  /* 0x000000020300720c */ /* 0x000fda0003f06270 */
[----:B0-----:R-:W-:Y:S01]  /*0d30*/  @!P0 IMAD.IADD R4, R0, 0x1, R3 ;  /* 0x0000000100048824 */ /* 0x001fe200078e0203 */
[----:B------:R-:W-:Y:S01]  /*0d40*/  @!P0 IADD3 R3, R3, 0x80, RZ ;  /* 0x0000008003038810 */ /* 0x000fe20007ffe0ff */
[----:B------:R-:W-:-:S04]  /*0d50*/  @!P0 IMAD.MOV.U32 R5, RZ, RZ, 0x2 ;  /* 0x00000002ff058424 */ /* 0x000fc800078e00ff */
[----:B------:R-:W-:-:S05]  /*0d60*/  @!P0 IMAD.WIDE.U32 R4, R4, R5, c[0x0][0x178] ;  /* 0x00005e0004048625 */ /* 0x000fca00078e0005 */
[----:B------:R0:W-:Y:S02]  /*0d70*/  @!P0 STG.E.U16 [R4.64], R7 ;  /* 0x0000000704008986 */ /* 0x0001e4000c101504 */
.L_x_3777:
[----:B------:R-:W-:Y:S05]  /*0d80*/  BSYNC B0 ;  /* 0x0000000000007941 */ /* 0x000fea0003800000 */
.L_x_3771:
        /* <DEDUP_REMOVED lines=8> */
.L_x_3778:
        /* <DEDUP_REMOVED lines=15> */
.L_x_5471:


//--------------------- .text._ZN2at6native29vectorized_elementwise_kernelILi8EZZZNS0_66_GLOBAL__N__d53a5ca4_28_ActivationLeakyReluKernel_cu_9e10b42f_310517leaky_relu_kernelERNS_18TensorIteratorBaseERKN3c106ScalarEENKUlvE_clEvENKUlvE2_clEvEUlNS5_8BFloat16EE_St5arrayIPcLm2EEEEviT0_T1_ --------------------------
	.section	.text._ZN2at6native29vectorized_elementwise_kernelILi8EZZZNS0_66_GLOBAL__N__d53a5ca4_28_ActivationLeakyReluKernel_cu_9e10b42f_310517leaky_relu_kernelERNS_18TensorIteratorBaseERKN3c106ScalarEENKUlvE_clEvENKUlvE2_clEvEUlNS5_8BFloat16EE_St5arrayIPcLm2EEEEviT0_T1_,"ax",@progbits
	.sectioninfo	@"SHI_REGISTERS=4"
	.align	128
        .global         _ZN2at6native29vectorized_elementwise_kernelILi8EZZZNS0_66_GLOBAL__N__d53a5ca4_28_ActivationLeakyReluKernel_cu_9e10b42f_310517leaky_relu_kernelERNS_18TensorIteratorBaseERKN3c106ScalarEENKUlvE_clEvENKUlvE2_clEvEUlNS5_8BFloat16EE_St5arrayIPcLm2EEEEviT0_T1_
        .type           _ZN2at6native29vectorized_elementwise_kernelILi8EZZZNS0_66_GLOBAL__N__d53a5ca4_28_ActivationLeakyReluKernel_cu_9e10b42f_310517leaky_relu_kernelERNS_18TensorIteratorBaseERKN3c106ScalarEENKUlvE_clEvENKUlvE2_clEvEUlNS5_8BFloat16EE_St5arrayIPcLm2EEEEviT0_T1_,@function
        .size           _ZN2at6native29vectorized_elementwise_kernelILi8EZZZNS0_66_GLOBAL__N__d53a5ca4_28_ActivationLeakyReluKernel_cu_9e10b42f_310517leaky_relu_kernelERNS_18TensorIteratorBaseERKN3c106ScalarEENKUlvE_clEvENKUlvE2_clEvEUlNS5_8BFloat16EE_St5arrayIPcLm2EEEEviT0_T1_,(.L_x_5472 - _ZN2at6native29vectorized_elementwise_kernelILi8EZZZNS0_66_GLOBAL__N__d53a5ca4_28_ActivationLeakyReluKernel_cu_9e10b42f_310517leaky_relu_kernelERNS_18TensorIteratorBaseERKN3c106ScalarEENKUlvE_clEvENKUlvE2_clEvEUlNS5_8BFloat16EE_St5arrayIPcLm2EEEEviT0_T1_)
        .other          _ZN2at6native29vectorized_elementwise_kernelILi8EZZZNS0_66_GLOBAL__N__d53a5ca4_28_ActivationLeakyReluKernel_cu_9e10b42f_310517leaky_relu_kernelERNS_18TensorIteratorBaseERKN3c106ScalarEENKUlvE_clEvENKUlvE2_clEvEUlNS5_8BFloat16EE_St5arrayIPcLm2EEEEviT0_T1_,@"STO_CUDA_ENTRY STV_DEFAULT"
_ZN2at6native29vectorized_elementwise_kernelILi8EZZZNS0_66_GLOBAL__N__d53a5ca4_28_ActivationLeakyReluKernel_cu_9e10b42f_310517leaky_relu_kernelERNS_18TensorIteratorBaseERKN3c106ScalarEENKUlvE_clEvENKUlvE2_clEvEUlNS5_8BFloat16EE_St5arrayIPcLm2EEEEviT0_T1_:
.text._ZN2at6native29vectorized_elementwise_kernelILi8EZZZNS0_66_GLOBAL__N__d53a5ca4_28_ActivationLeakyReluKernel_cu_9e10b42f_310517leaky_relu_kernelERNS_18TensorIteratorBaseERKN3c106ScalarEENKUlvE_clEvENKUlvE2_clEvEUlNS5_8BFloat16EE_St5arrayIPcLm2EEEEviT0_T1_:
[----:B------:R-:W-:Y:S02]  /*0000*/  MOV R1, c[0x0][0x28] ;  /* 0x00000a0000017a02 */ /* 0x000fe40000000f00 */
[----:B------:R-:W-:Y:S05]  /*0010*/  EXIT ;  /* 0x000000000000794d */ /* 0x000fea0003800000 */
.L_x_3779:
        /* <DEDUP_REMOVED lines=14> */
.L_x_5472:


//--------------------- .text._ZN2at6native18elementwise_kernelILi128ELi4EZNS0_15gpu_kernel_implIZZZNS0_66_GLOBAL__N__d53a5ca4_28_ActivationLeakyReluKernel_cu_9e10b42f_310517leaky_relu_kernelERNS_18TensorIteratorBaseERKN3c106ScalarEENKUlvE_clEvENKUlvE1_clEvEUlNS6_4HalfEE_EEvS5_RKT_EUliE_EEviT1_ --------------------------
	.section	.text._ZN2at6native18elementwise_kernelILi128ELi4EZNS0_15gpu_kernel_implIZZZNS0_66_GLOBAL__N__d53a5ca4_28_ActivationLeakyReluKernel_cu_9e10b42f_310517leaky_relu_kernelERNS_18TensorIteratorBaseERKN3c106ScalarEENKUlvE_clEvENKUlvE1_clEvEUlNS6_4HalfEE_EEvS5_RKT_EUliE_EEviT1_,"ax",@progbits
	.sectioninfo	@"SHI_REGISTERS=26"
	.align	128
        .global         _ZN2at6native18elementwise_kernelILi128ELi4EZNS0_15gpu_kernel_implIZZZNS0_66_GLOBAL__N__d53a5ca4_28_ActivationLeakyReluKernel_cu_9e10b42f_310517leaky_relu_kernelERNS_18TensorIteratorBaseERKN3c106ScalarEENKUlvE_clEvENKUlvE1_clEvEUlNS6_4HalfEE_EEvS5_RKT_EUliE_EEviT1_
        .type           _ZN2at6native18elementwise_kernelILi128ELi4EZNS0_15gpu_kernel_implIZZZNS0_66_GLOBAL__N__d53a5ca4_28_ActivationLeakyReluKernel_cu_9e10b42f_310517leaky_relu_kernelERNS_18TensorIteratorBaseERKN3c106ScalarEENKUlvE_clEvENKUlvE1_clEvEUlNS6_4HalfEE_EEvS5_RKT_EUliE_EEviT1_,@function
        .size           _ZN2at6native18elementwise_kernelILi128ELi4EZNS0_15gpu_kernel_implIZZZNS0_66_GLOBAL__N__d53a5ca4_28_ActivationLeakyReluKernel_cu_9e10b42f_310517leaky_relu_kernelERNS_18TensorIteratorBaseERKN3c106ScalarEENKUlvE_clEvENKUlvE1_clEvEUlNS6_4HalfEE_EEvS5_RKT_EUliE_EEviT1_,(.L_x_5473 - _ZN2at6native18elementwise_kernelILi128ELi4EZNS0_15gpu_kernel_implIZZZNS0_66_GLOBAL__N__d53a5ca4_28_ActivationLeakyReluKernel_cu_9e10b42f_310517leaky_relu_kernelERNS_18TensorIteratorBaseERKN3c106ScalarEENKUlvE_clEvENKUlvE1_clEvEUlNS6_4HalfEE_EEvS5_RKT_EUliE_EEviT1_)
        .other          _ZN2at6native18elementwise_kernelILi128ELi4EZNS0_15gpu_kernel_implIZZZNS0_66_GLOBAL__N__d53a5ca4_28_ActivationLeakyReluKernel_cu_9e10b42f_310517leaky_relu_kernelERNS_18TensorIteratorBaseERKN3c106ScalarEENKUlvE_clEvENKUlvE1_clEvEUlNS6_4HalfEE_EEvS5_RKT_EUliE_EEviT1_,@"STO_CUDA_ENTRY STV_DEFAULT"
_ZN2at6native18elementwise_kernelILi128ELi4EZNS0_15gpu_kernel_implIZZZNS0_66_GLOBAL__N__d53a5ca4_28_ActivationLeakyReluKernel_cu_9e10b42f_310517leaky_relu_kernelERNS_18TensorIteratorBaseERKN3c106ScalarEENKUlvE_clEvENKUlvE1_clEvEUlNS6_4HalfEE_EEvS5_RKT_EUliE_EEviT1_:
.text._ZN2at6native18elementwise_kernelILi128ELi4EZNS0_15gpu_kernel_implIZZZNS0_66_GLOBAL__N__d53a5ca4_28_ActivationLeakyReluKernel_cu_9e10b42f_310517leaky_relu_kernelERNS_18TensorIteratorBaseERKN3c106ScalarEENKUlvE_clEvENKUlvE1_clEvEUlNS6_4HalfEE_EEvS5_RKT_EUliE_EEviT1_:
        /* <DEDUP_REMOVED lines=237> */
.L_x_3782:
        /* <DEDUP_REMOVED lines=20> */
.L_x_3786:
[----:B------:R-:W2:Y:S02]  /*1010*/  LDG.E.U8 R2, [R2.64] ;  /* 0x0000002402027981 */ /* 0x000ea4000c1e1100 */
[----:B--2---:R-:W0:Y:S02]  /*1020*/  I2F.U16 R0, R2 ;  /* 0x0000000200007306 */ /* 0x004e240000101000 */
[----:B0-----:R-:W-:Y:S01]  /*1030*/  F2FP.PACK_AB R0, RZ, R0 ;  /* 0x00000000ff00723e */ /* 0x001fe200000000ff */
[----:B------:R-:W-:Y:S05]  /*1040*/  BRA `(.L_x_3788) ;  /* 0x00000e1000007947 */ /* 0x000fea0003800000 */
.L_x_3785:
        /* <DEDUP_REMOVED lines=10> */
.L_x_3790:
[----:B------:R-:W2:Y:S02]  /*10f0*/  LDG.E R2, [R2.64] ;  /* 0x0000002402027981 */ /* 0x000ea4000c1e1900 */
[----:B--2---:R-:W0:Y:S02]  /*1100*/  I2F R0, R2 ;  /* 0x0000000200007306 */ /* 0x004e240000201400 */
[----:B0-----:R-:W-:Y:S01]  /*1110*/  F2FP.PACK_AB R0, RZ, R0 ;  /* 0x00000000ff00723e */ /* 0x001fe200000000ff */
[----:B------:R-:W-:Y:S05]  /*1120*/  BRA `(.L_x_3788) ;  /* 0x00000d3000007947 */ /* 0x000fea0003800000 */
.L_x_3789:
[----:B------:R-:W2:Y:S02]  /*1130*/  LDG.E.U16 R2, [R2.64] ;  /* 0x0000002402027981 */ /* 0x000ea4000c1e1500 */
[----:B--2---:R-:W0:Y:S02]  /*1140*/  I2F.S16 R0, R2 ;  /* 0x0000000200007306 */ /* 0x004e240000101400 */
[----:B0-----:R-:W-:Y:S01]  /*1150*/  F2FP.PACK_AB R0, RZ, R0 ;  /* 0x00000000ff00723e */ /* 0x001fe200000000ff */
[----:B------:R-:W-:Y:S05]  /*1160*/  BRA `(.L_x_3788) ;  /* 0x00000cf000007947 */ /* 0x000fea0003800000 */
.L_x_3784:
        /* <DEDUP_REMOVED lines=9> */
.L_x_3792:
[----:B------:R0:W5:Y:S01]  /*1200*/  LDG.E.U16 R0, [R2.64] ;  /* 0x0000002402007981 */ /* 0x000162000c1e1500 */
[----:B------:R-:W-:Y:S05]  /*1210*/  BRA `(.L_x_3788) ;  /* 0x00000c4000007947 */ /* 0x000fea0003800000 */
.L_x_3791:
        /* <DEDUP_REMOVED lines=9> */
.L_x_3794:
[----:B------:R0:W5:Y:S01]  /*12b0*/  LDG.E.U16 R0, [R2.64] ;  /* 0x0000002402007981 */ /* 0x000162000c1e1500 */
[----:B------:R-:W-:Y:S05]  /*12c0*/  BRA `(.L_x_3788) ;  /* 0x00000b9000007947 */ /* 0x000fea0003800000 */
.L_x_3793:
[----:B------:R-:W2:Y:S02]  /*12d0*/  LDG.E.64 R2, [R2.64] ;  /* 0x0000002402027981 */ /* 0x000ea4000c1e1b00 */
[----:B--2---:R-:W0:Y:S01]  /*12e0*/  F2F.F32.F64 R0, R2 ;  /* 0x0000000200007310 */ /* 0x004e220000301000 */
[----:B------:R-:W0:-:S14]  /*12f0*/  DSETP.GEU.AND P0, PT, |R2|, c[0x2][0x0], PT ;  /* 0x008000000200762a */ /* 0x000e1c0003f0e200 */
[----:B0-----:R-:W-:-:S05]  /*1300*/  @!P0 FMUL R0, R0, 1.175494350822287508e-38 ;  /* 0x0080000000008820 */ /* 0x001fca0000400000 */
[----:B------:R-:W-:Y:S01]  /*1310*/  F2FP.PACK_AB R0, RZ, R0 ;  /* 0x00000000ff00723e */ /* 0x000fe200000000ff */
[----:B------:R-:W-:Y:S05]  /*1320*/  BRA `(.L_x_3788) ;  /* 0x00000b3000007947 */ /* 0x000fea0003800000 */
.L_x_3783:
        /* <DEDUP_REMOVED lines=13> */
.L_x_3797:
[----:B------:R-:W2:Y:S02]  /*1400*/  LDG.E.64 R2, [R2.64] ;  /* 0x0000002402027981 */ /* 0x000ea4000c1e1b00 */
[----:B--2---:R-:W0:Y:S01]  /*1410*/  F2F.F32.F64 R0, R2 ;  /* 0x0000000200007310 */ /* 0x004e220000301000 */
[----:B------:R-:W0:-:S14]  /*1420*/  DSETP.GEU.AND P0, PT, |R2|, c[0x2][0x0], PT ;  /* 0x008000000200762a */ /* 0x000e1c0003f0e200 */
[----:B0-----:R-:W-:-:S05]  /*1430*/  @!P0 FMUL R0, R0, 1.175494350822287508e-38 ;  /* 0x0080000000008820 */ /* 0x001fca0000400000 */
[----:B------:R-:W-:Y:S01]  /*1440*/  F2FP.PACK_AB R0, RZ, R0 ;  /* 0x00000000ff00723e */ /* 0x000fe200000000ff */
[----:B------:R-:W-:Y:S05]  /*1450*/  BRA `(.L_x_3788) ;  /* 0x00000a0000007947 */ /* 0x000fea0003800000 */
.L_x_3796:
        /* <DEDUP_REMOVED lines=28> */
.L_x_3799:
        /* <DEDUP_REMOVED lines=15> */
.L_x_3798:
[----:B------:R-:W2:Y:S02]  /*1710*/  LDG.E.U16 R0, [R2.64] ;  /* 0x0000002402007981 */ /* 0x000ea4000c1e1500 */
[----:B--2---:R-:W-:-:S04]  /*1720*/  PRMT R0, RZ, 0x5410, R0 ;  /* 0x00005410ff007816 */ /* 0x004fc80000000000 */
[----:B------:R-:W-:Y:S01]  /*1730*/  F2FP.PACK_AB R0, RZ, R0 ;  /* 0x00000000ff00723e */ /* 0x000fe200000000ff */
[----:B------:R-:W-:Y:S05]  /*1740*/  BRA `(.L_x_3788) ;  /* 0x0000071000007947 */ /* 0x000fea0003800000 */
.L_x_3795:
        /* <DEDUP_REMOVED lines=12> */
.L_x_3802:
        /* <DEDUP_REMOVED lines=21> */
.L_x_3806:
[----:B------:R-:W-:Y:S05]  /*1960*/  BSYNC B1 ;  /* 0x0000000000017941 */ /* 0x000fea0003800000 */
.L_x_3805:
[----:B------:R-:W-:Y:S01]  /*1970*/  LEA R3, R0, 0x3b800000, 0x17 ;  /* 0x3b80000000037811 */ /* 0x000fe200078eb8ff */
[----:B------:R-:W-:-:S05]  /*1980*/  IMAD.SHL.U32 R0, R2, 0x100000, RZ ;  /* 0x0010000002007824 */ /* 0x000fca00078e00ff */
[----:B------:R-:W-:Y:S02]  /*1990*/  LOP3.LUT R0, R3, R0, R4, 0xfe, !PT ;  /* 0x0000000003007212 */ /* 0x000fe400078efe04 */
.L_x_3804:
[----:B------:R-:W-:Y:S05]  /*19a0*/  BSYNC B0 ;  /* 0x0000000000007941 */ /* 0x000fea0003800000 */
.L_x_3803:
[----:B------:R-:W-:Y:S01]  /*19b0*/  F2FP.PACK_AB R0, RZ, R0 ;  /* 0x00000000ff00723e */ /* 0x000fe200000000ff */
[----:B------:R-:W-:Y:S05]  /*19c0*/  BRA `(.L_x_3788) ;  /* 0x0000049000007947 */ /* 0x000fea0003800000 */
.L_x_3801:
        /* <DEDUP_REMOVED lines=21> */
.L_x_3810:
[----:B------:R-:W-:Y:S05]  /*1b20*/  BSYNC B1 ;  /* 0x0000000000017941 */ /* 0x000fea0003800000 */
.L_x_3809:
[----:B------:R-:W-:Y:S01]  /*1b30*/  LEA R3, R0, 0x37800000, 0x17 ;  /* 0x3780000000037811 */ /* 0x000fe200078eb8ff */
[----:B------:R-:W-:-:S05]  /*1b40*/  IMAD.SHL.U32 R0, R2, 0x200000, RZ ;  /* 0x0020000002007824 */ /* 0x000fca00078e00ff */
[----:B------:R-:W-:Y:S02]  /*1b50*/  LOP3.LUT R0, R3, R0, R4, 0xfe, !PT ;  /* 0x0000000003007212 */ /* 0x000fe400078efe04 */
.L_x_3808:
[----:B------:R-:W-:Y:S05]  /*1b60*/  BSYNC B0 ;  /* 0x0000000000007941 */ /* 0x000fea0003800000 */
.L_x_3807:
[----:B------:R-:W-:Y:S01]  /*1b70*/  F2FP.PACK_AB R0, RZ, R0 ;  /* 0x00000000ff00723e */ /* 0x000fe200000000ff */
[----:B------:R-:W-:Y:S05]  /*1b80*/  BRA `(.L_x_3788) ;  /* 0x000002d000007947 */ /* 0x000fea0003800000 */
.L_x_3800:
        /* <DEDUP_REMOVED lines=14> */
.L_x_3814:
[----:B------:R-:W-:Y:S05]  /*1c70*/  BSYNC B0 ;  /* 0x0000000000007941 */ /* 0x000fea0003800000 */
.L_x_3813:
[----:B------:R-:W-:Y:S01]  /*1c80*/  F2FP.PACK_AB R0, RZ, R0 ;  /* 0x00000000ff00723e */ /* 0x000fe200000000ff */
[----:B------:R-:W-:Y:S05]  /*1c90*/  BRA `(.L_x_3788) ;  /* 0x000001c000007947 */ /* 0x000fea0003800000 */
.L_x_3787:
        /* <DEDUP_REMOVED lines=21> */
.L_x_3812:
[----:B------:R-:W2:Y:S02]  /*1df0*/  LDG.E.64 R2, [R2.64] ;  /* 0x0000002402027981 */ /* 0x000ea4000c1e1b00 */
[----:B--2---:R-:W0:Y:S02]  /*1e00*/  I2F.U64 R0, R2 ;  /* 0x0000000200007312 */ /* 0x004e240000301000 */
[----:B0-----:R-:W-:Y:S01]  /*1e10*/  F2FP.PACK_AB R0, RZ, R0 ;  /* 0x00000000ff00723e */ /* 0x001fe200000000ff */
[----:B------:R-:W-:Y:S05]  /*1e20*/  BRA `(.L_x_3788) ;  /* 0x0000003000007947 */ /* 0x000fea0003800000 */
.L_x_3811:
[----:B------:R-:W2:Y:S02]  /*1e30*/  LDG.E R2, [R2.64] ;  /* 0x0000002402027981 */ /* 0x000ea4000c1e1900 */
[----:B--2---:R-:W0:Y:S02]  /*1e40*/  I2F.U32 R0, R2 ;  /* 0x0000000200007306 */ /* 0x004e240000201000 */
[----:B0-----:R-:W-:-:S06]  /*1e50*/  F2FP.PACK_AB R0, RZ, R0 ;  /* 0x00000000ff00723e */ /* 0x001fcc00000000ff */
.L_x_3788:
[----:B0-----:R-:W0:Y:S01]  /*1e60*/  LDC.U8 R3, c[0x0][0x380] ;  /* 0x0000e000ff037b82 */ /* 0x001e220000000000 */
[----:B-----5:R-:W-:-:S05]  /*1e70*/  HADD2.F32 R0, -RZ, R0.H0_H0 ;  /* 0x20000000ff007230 */ /* 0x020fca0000004100 */
        /* <DEDUP_REMOVED lines=18> */
.L_x_3818:
[----:B------:R-:W-:-:S06]  /*1fa0*/  HADD2.F32 R3, -RZ, R0.H0_H0 ;  /* 0x20000000ff037230 */ /* 0x000fcc0000004100 */
[----:B------:R-:W0:Y:S02]  /*1fb0*/  F2I.S64.TRUNC R2, R3 ;  /* 0x0000000300027311 */ /* 0x000e24000020d900 */
[----:B0-----:R0:W-:Y:S01]  /*1fc0*/  STG.E.U8 [R16.64], R2 ;  /* 0x0000000210007986 */ /* 0x0011e2000c101124 */
[----:B------:R-:W-:Y:S05]  /*1fd0*/  BRA `(.L_x_3820) ;  /* 0x00000e4000007947 */ /* 0x000fea0003800000 */
.L_x_3817:
        /* <DEDUP_REMOVED lines=10> */
.L_x_3822:
[----:B------:R-:W-:-:S04]  /*2080*/  HADD2.F32 R0, -RZ, R0.H0_H0 ;  /* 0x20000000ff007230 */ /* 0x000fc80000004100 */
[----:B------:R-:W0:Y:S02]  /*2090*/  F2I.FTZ.TRUNC.NTZ R3, R0 ;  /* 0x0000000000037305 */ /* 0x000e24000021f100 */
[----:B0-----:R0:W-:Y:S01]  /*20a0*/  STG.E [R16.64], R3 ;  /* 0x0000000310007986 */ /* 0x0011e2000c101924 */
[----:B------:R-:W-:Y:S05]  /*20b0*/  BRA `(.L_x_3820) ;  /* 0x00000d6000007947 */ /* 0x000fea0003800000 */
.L_x_3821:
[----:B------:R-:W-:-:S04]  /*20c0*/  HADD2.F32 R0, -RZ, R0.H0_H0 ;  /* 0x20000000ff007230 */ /* 0x000fc80000004100 */
[----:B------:R-:W0:Y:S02]  /*20d0*/  F2I.FTZ.TRUNC.NTZ R3, R0 ;  /* 0x0000000000037305 */ /* 0x000e24000021f100 */
[----:B0-----:R0:W-:Y:S01]  /*20e0*/  STG.E.U16 [R16.64], R3 ;  /* 0x0000000310007986 */ /* 0x0011e2000c101524 */
[----:B------:R-:W-:Y:S05]  /*20f0*/  BRA `(.L_x_3820) ;  /* 0x00000d2000007947 */ /* 0x000fea0003800000 */
.L_x_3816:
        /* <DEDUP_REMOVED lines=9> */
.L_x_3824:
[----:B------:R0:W-:Y:S01]  /*2190*/  STG.E.U16 [R16.64], R0 ;  /* 0x0000000010007986 */ /* 0x0001e2000c101524 */
[----:B------:R-:W-:Y:S05]  /*21a0*/  BRA `(.L_x_3820) ;  /* 0x00000c7000007947 */ /* 0x000fea0003800000 */
.L_x_3823:
        /* <DEDUP_REMOVED lines=10> */
.L_x_3826:
[----:B------:R-:W-:-:S05]  /*2250*/  HADD2.F32 R0, -RZ, R0.H0_H0 ;  /* 0x20000000ff007230 */ /* 0x000fca0000004100 */
[----:B------:R-:W-:-:S04]  /*2260*/  F2FP.PACK_AB R0, RZ, R0 ;  /* 0x00000000ff00723e */ /* 0x000fc800000000ff */
[----:B------:R-:W-:-:S05]  /*2270*/  PRMT R0, R0, 0x5410, RZ ;  /* 0x0000541000007816 */ /* 0x000fca00000000ff */
[----:B------:R0:W-:Y:S01]  /*2280*/  STG.E [R16.64], R0 ;  /* 0x0000000010007986 */ /* 0x0001e2000c101924 */
[----:B------:R-:W-:Y:S05]  /*2290*/  BRA `(.L_x_3820) ;  /* 0x00000b8000007947 */ /* 0x000fea0003800000 */
.L_x_3825:
[----:B------:R-:W-:-:S05]  /*22a0*/  HADD2.F32 R2, -RZ, R0.H0_H0 ;  /* 0x20000000ff027230 */ /* 0x000fca0000004100 */
[----:B------:R-:W-:-:S06]  /*22b0*/  FMUL.FTZ R2, R2, 1 ;  /* 0x3f80000002027820 */ /* 0x000fcc0000410000 */
[----:B------:R-:W0:Y:S02]  /*22c0*/  F2F.F64.F32 R2, R2 ;  /* 0x0000000200027310 */ /* 0x000e240000201800 */
[----:B0-----:R0:W-:Y:S01]  /*22d0*/  STG.E.64 [R16.64], R2 ;  /* 0x0000000210007986 */ /* 0x0011e2000c101b24 */
[----:B------:R-:W-:Y:S05]  /*22e0*/  BRA `(.L_x_3820) ;  /* 0x00000b3000007947 */ /* 0x000fea0003800000 */
.L_x_3815:
        /* <DEDUP_REMOVED lines=13> */
.L_x_3829:
[----:B------:R-:W-:Y:S01]  /*23c0*/  HADD2.F32 R0, -RZ, R0.H0_H0 ;  /* 0x20000000ff007230 */ /* 0x000fe20000004100 */
[----:B------:R-:W-:-:S04]  /*23d0*/  CS2R R6, SRZ ;  /* 0x0000000000067805 */ /* 0x000fc8000001ff00 */
[----:B------:R-:W-:-:S04]  /*23e0*/  FMUL.FTZ R0, R0, 1 ;  /* 0x3f80000000007820 */ /* 0x000fc80000410000 */
[----:B------:R-:W0:Y:S02]  /*23f0*/  F2F.F64.F32 R4, R0 ;  /* 0x0000000000047310 */ /* 0x000e240000201800 */
[----:B0-----:R0:W-:Y:S01]  /*2400*/  STG.E.128 [R16.64], R4 ;  /* 0x0000000410007986 */ /* 0x0011e2000c101d24 */
[----:B------:R-:W-:Y:S05]  /*2410*/  BRA `(.L_x_3820) ;  /* 0x00000a0000007947 */ /* 0x000fea0003800000 */
.L_x_3828:
        /* <DEDUP_REMOVED lines=21> */
.L_x_3833:
[----:B------:R-:W-:Y:S05]  /*2570*/  BSYNC B0 ;  /* 0x0000000000007941 */ /* 0x000fea0003800000 */
.L_x_3832:
[----:B------:R-:W-:-:S05]  /*2580*/  LOP3.LUT R3, R0, R3, RZ, 0xfc, !PT ;  /* 0x0000000300037212 */ /* 0x000fca00078efcff */
[----:B------:R0:W-:Y:S01]  /*2590*/  STG.E.U8 [R16.64], R3 ;  /* 0x0000000310007986 */ /* 0x0001e2000c101124 */
[----:B------:R-:W-:Y:S05]  /*25a0*/  BRA `(.L_x_3820) ;  /* 0x0000087000007947 */ /* 0x000fea0003800000 */
.L_x_3831:
        /* <DEDUP_REMOVED lines=13> */
.L_x_3835:
[----:B------:R-:W-:Y:S01]  /*2680*/  IMAD.MOV.U32 R0, RZ, RZ, 0x7f ;  /* 0x0000007fff007424 */ /* 0x000fe200078e00ff */
[----:B------:R-:W-:-:S04]  /*2690*/  ISETP.GT.U32.AND P0, PT, R2, 0x7f800000, PT ;  /* 0x7f8000000200780c */ /* 0x000fc80003f04070 */
[----:B------:R-:W-:-:S04]  /*26a0*/  SEL R0, R0, 0x7c, P0 ;  /* 0x0000007c00007807 */ /* 0x000fc80000000000 */
.L_x_3836:
[----:B------:R-:W-:Y:S05]  /*26b0*/  BSYNC B0 ;  /* 0x0000000000007941 */ /* 0x000fea0003800000 */
.L_x_3834:
[----:B------:R-:W-:-:S04]  /*26c0*/  LOP3.LUT R2, R3, 0x80000000, RZ, 0xc0, !PT ;  /* 0x8000000003027812 */ /* 0x000fc800078ec0ff */
[----:B------:R-:W-:-:S04]  /*26d0*/  SHF.R.U32.HI R3, RZ, 0x18, R2 ;  /* 0x00000018ff037819 */ /* 0x000fc80000011602 */
[----:B------:R-:W-:-:S05]  /*26e0*/  LOP3.LUT R3, R0, R3, RZ, 0xfc, !PT ;  /* 0x0000000300037212 */ /* 0x000fca00078efcff */
[----:B------:R0:W-:Y:S01]  /*26f0*/  STG.E.U8 [R16.64], R3 ;  /* 0x0000000310007986 */ /* 0x0001e2000c101124 */
[----:B------:R-:W-:Y:S05]  /*2700*/  BRA `(.L_x_3820) ;  /* 0x0000071000007947 */ /* 0x000fea0003800000 */
.L_x_3830:
[----:B------:R-:W-:-:S05]  /*2710*/  HADD2.F32 R0, -RZ, R0.H0_H0 ;  /* 0x20000000ff007230 */ /* 0x000fca0000004100 */
[----:B------:R-:W-:-:S05]  /*2720*/  F2FP.BF16.PACK_AB R0, RZ, R0 ;  /* 0x00000000ff00723e */ /* 0x000fca00000010ff */
[----:B------:R0:W-:Y:S01]  /*2730*/  STG.E.U16 [R16.64], R0 ;  /* 0x0000000010007986 */ /* 0x0001e2000c101524 */
[----:B------:R-:W-:Y:S05]  /*2740*/  BRA `(.L_x_3820) ;  /* 0x000006d000007947 */ /* 0x000fea0003800000 */
.L_x_3827:
        /* <DEDUP_REMOVED lines=12> */
.L_x_3839:
        /* <DEDUP_REMOVED lines=17> */
.L_x_3842:
[----:B------:R-:W-:-:S04]  /*2920*/  LOP3.LUT R2, R3, 0x80000000, RZ, 0xc0, !PT ;  /* 0x8000000003027812 */ /* 0x000fc800078ec0ff */
[----:B------:R-:W-:-:S04]  /*2930*/  SHF.R.U32.HI R3, RZ, 0x18, R2 ;  /* 0x00000018ff037819 */ /* 0x000fc80000011602 */
[----:B------:R-:W-:-:S04]  /*2940*/  LOP3.LUT R0, R0, R3, RZ, 0xfc, !PT ;  /* 0x0000000300007212 */ /* 0x000fc800078efcff */
[----:B------:R-:W-:Y:S02]  /*2950*/  PRMT R8, R0, 0x7610, R8 ;  /* 0x0000761000087816 */ /* 0x000fe40000000008 */
.L_x_3841:
[----:B------:R-:W-:Y:S05]  /*2960*/  BSYNC B0 ;  /* 0x0000000000007941 */ /* 0x000fea0003800000 */
.L_x_3840:
[----:B------:R0:W-:Y:S01]  /*2970*/  STG.E.U8 [R16.64], R8 ;  /* 0x0000000810007986 */ /* 0x0001e2000c101124 */
[----:B------:R-:W-:Y:S05]  /*2980*/  BRA `(.L_x_3820) ;  /* 0x0000049000007947 */ /* 0x000fea0003800000 */
.L_x_3838:
        /* <DEDUP_REMOVED lines=17> */
.L_x_3845:
[----:B------:R-:W-:-:S04]  /*2aa0*/  LOP3.LUT R2, R3, 0x80000000, RZ, 0xc0, !PT ;  /* 0x8000000003027812 */ /* 0x000fc800078ec0ff */
[----:B------:R-:W-:-:S04]  /*2ab0*/  SHF.R.U32.HI R3, RZ, 0x18, R2 ;  /* 0x00000018ff037819 */ /* 0x000fc80000011602 */
[----:B------:R-:W-:-:S04]  /*2ac0*/  LOP3.LUT R0, R0, R3, RZ, 0xfc, !PT ;  /* 0x0000000300007212 */ /* 0x000fc800078efcff */
[----:B------:R-:W-:Y:S02]  /*2ad0*/  PRMT R8, R0, 0x7610, R8 ;  /* 0x0000761000087816 */ /* 0x000fe40000000008 */
.L_x_3844:
[----:B------:R-:W-:Y:S05]  /*2ae0*/  BSYNC B0 ;  /* 0x0000000000007941 */ /* 0x000fea0003800000 */
.L_x_3843:
[----:B------:R0:W-:Y:S01]  /*2af0*/  STG.E.U8 [R16.64], R8 ;  /* 0x0000000810007986 */ /* 0x0001e2000c101124 */
[----:B------:R-:W-:Y:S05]  /*2b00*/  BRA `(.L_x_3820) ;  /* 0x0000031000007947 */ /* 0x000fea0003800000 */
.L_x_3837:
        /* <DEDUP_REMOVED lines=22> */
.L_x_3819:
        /* <DEDUP_REMOVED lines=20> */
.L_x_3847:
[----:B------:R-:W-:-:S06]  /*2db0*/  HADD2.F32 R2, -RZ, R0.H0_H0 ;  /* 0x20000000ff027230 */ /* 0x000fcc0000004100 */
[----:B------:R-:W0:Y:S02]  /*2dc0*/  F2I.U64.TRUNC R2, R2 ;  /* 0x0000000200027311 */ /* 0x000e24000020d800 */
[----:B0-----:R0:W-:Y:S01]  /*2dd0*/  STG.E.64 [R16.64], R2 ;  /* 0x0000000210007986 */ /* 0x0011e2000c101b24 */
[----:B------:R-:W-:Y:S05]  /*2de0*/  BRA `(.L_x_3820) ;  /* 0x0000003000007947 */ /* 0x000fea0003800000 */
.L_x_3846:
[----:B------:R-:W-:-:S04]  /*2df0*/  HADD2.F32 R0, -RZ, R0.H0_H0 ;  /* 0x20000000ff007230 */ /* 0x000fc80000004100 */
[----:B------:R-:W0:Y:S02]  /*2e00*/  F2I.FTZ.U32.TRUNC.NTZ R3, R0 ;  /* 0x0000000000037305 */ /* 0x000e24000021f000 */
[----:B0-----:R0:W-:Y:S02]  /*2e10*/  STG.E [R16.64], R3 ;  /* 0x0000000310007986 */ /* 0x0011e4000c101924 */
.L_x_3820:
[----:B------:R-:W-:-:S05]  /*2e20*/  IMAD R18, R18, 0x200, R23 ;  /* 0x0000020012127824 */ /* 0x000fca00078e0217 */
[----:B------:R-:W-:Y:S02]  /*2e30*/  IADD3 R19, R18, 0x80, RZ ;  /* 0x0000008012137810 */ /* 0x000fe40007ffe0ff */
.L_x_3781:
[----:B------:R-:W-:Y:S05]  /*2e40*/  BSYNC B6 ;  /* 0x0000000000067941 */ /* 0x000fea0003800000 */
.L_x_3780:
        /* <DEDUP_REMOVED lines=231> */
.L_x_3850:
        /* <DEDUP_REMOVED lines=20> */
.L_x_3854:
[----:B------:R-:W2:Y:S02]  /*3e00*/  LDG.E.U8 R2, [R2.64] ;  /* 0x0000002402027981 */ /* 0x000ea4000c1e1100 */
[----:B--2---:R-:W0:Y:S02]  /*3e10*/  I2F.U16 R0, R2 ;  /* 0x0000000200007306 */ /* 0x004e240000101000 */
[----:B0-----:R-:W-:Y:S01]  /*3e20*/  F2FP.PACK_AB R0, RZ, R0 ;  /* 0x00000000ff00723e */ /* 0x001fe200000000ff */
[----:B------:R-:W-:Y:S05]  /*3e30*/  BRA `(.L_x_3856) ;  /* 0x00000e1000007947 */ /* 0x000fea0003800000 */
.L_x_3853:
        /* <DEDUP_REMOVED lines=10> */
.L_x_3858:
[----:B------:R-:W2:Y:S02]  /*3ee0*/  LDG.E R2, [R2.64] ;  /* 0x0000002402027981 */ /* 0x000ea4000c1e1900 */
[----:B--2---:R-:W0:Y:S02]  /*3ef0*/  I2F R0, R2 ;  /* 0x0000000200007306 */ /* 0x004e240000201400 */
[----:B0-----:R-:W-:Y:S01]  /*3f00*/  F2FP.PACK_AB R0, RZ, R0 ;  /* 0x00000000ff00723e */ /* 0x001fe200000000ff */
[----:B------:R-:W-:Y:S05]  /*3f10*/  BRA `(.L_x_3856) ;  /* 0x00000d3000007947 */ /* 0x000fea0003800000 */
.L_x_3857:
[----:B------:R-:W2:Y:S02]  /*3f20*/  LDG.E.U16 R2, [R2.64] ;  /* 0x0000002402027981 */ /* 0x000ea4000c1e1500 */
[----:B--2---:R-:W0:Y:S02]  /*3f30*/  I2F.S16 R0, R2 ;  /* 0x0000000200007306 */ /* 0x004e240000101400 */
[----:B0-----:R-:W-:Y:S01]  /*3f40*/  F2FP.PACK_AB R0, RZ, R0 ;  /* 0x00000000ff00723e */ /* 0x001fe200000000ff */
[----:B------:R-:W-:Y:S05]  /*3f50*/  BRA `(.L_x_3856) ;  /* 0x00000cf000007947 */ /* 0x000fea0003800000 */
.L_x_3852:
        /* <DEDUP_REMOVED lines=9> */
.L_x_3860:
[----:B------:R0:W5:Y:S01]  /*3ff0*/  LDG.E.U16 R0, [R2.64] ;  /* 0x0000002402007981 */ /* 0x000162000c1e1500 */
[----:B------:R-:W-:Y:S05]  /*4000*/  BRA `(.L_x_3856) ;  /* 0x00000c4000007947 */ /* 0x000fea0003800000 */
.L_x_3859:
        /* <DEDUP_REMOVED lines=9> */
.L_x_3862:
[----:B------:R0:W5:Y:S01]  /*40a0*/  LDG.E.U16 R0, [R2.64] ;  /* 0x0000002402007981 */ /* 0x000162000c1e1500 */
[----:B------:R-:W-:Y:S05]  /*40b0*/  BRA `(.L_x_3856) ;  /* 0x00000b9000007947 */ /* 0x000fea0003800000 */
.L_x_3861:
[----:B------:R-:W2:Y:S02]  /*40c0*/  LDG.E.64 R2, [R2.64] ;  /* 0x0000002402027981 */ /* 0x000ea4000c1e1b00 */
[----:B--2---:R-:W0:Y:S01]  /*40d0*/  F2F.F32.F64 R0, R2 ;  /* 0x0000000200007310 */ /* 0x004e220000301000 */
[----:B------:R-:W0:-:S14]  /*40e0*/  DSETP.GEU.AND P0, PT, |R2|, c[0x2][0x0], PT ;  /* 0x008000000200762a */ /* 0x000e1c0003f0e200 */
[----:B0-----:R-:W-:-:S05]  /*40f0*/  @!P0 FMUL R0, R0, 1.175494350822287508e-38 ;  /* 0x0080000000008820 */ /* 0x001fca0000400000 */
[----:B------:R-:W-:Y:S01]  /*4100*/  F2FP.PACK_AB R0, RZ, R0 ;  /* 0x00000000ff00723e */ /* 0x000fe200000000ff */
[----:B------:R-:W-:Y:S05]  /*4110*/  BRA `(.L_x_3856) ;  /* 0x00000b3000007947 */ /* 0x000fea0003800000 */
.L_x_3851:
        /* <DEDUP_REMOVED lines=13> */
.L_x_3865:
[----:B------:R-:W2:Y:S02]  /*41f0*/  LDG.E.64 R2, [R2.64] ;  /* 0x0000002402027981 */ /* 0x000ea4000c1e1b00 */
[----:B--2---:R-:W0:Y:S01]  /*4200*/  F2F.F32.F64 R0, R2 ;  /* 0x0000000200007310 */ /* 0x004e220000301000 */
[----:B------:R-:W0:-:S14]  /*4210*/  DSETP.GEU.AND P0, PT, |R2|, c[0x2][0x0], PT ;  /* 0x008000000200762a */ /* 0x000e1c0003f0e200 */
[----:B0-----:R-:W-:-:S05]  /*4220*/  @!P0 FMUL R0, R0, 1.175494350822287508e-38 ;  /* 0x0080000000008820 */ /* 0x001fca0000400000 */
[----:B------:R-:W-:Y:S01]  /*4230*/  F2FP.PACK_AB R0, RZ, R0 ;  /* 0x00000000ff00723e */ /* 0x000fe200000000ff */
[----:B------:R-:W-:Y:S05]  /*4240*/  BRA `(.L_x_3856) ;  /* 0x00000a0000007947 */ /* 0x000fea0003800000 */
.L_x_3864:
        /* <DEDUP_REMOVED lines=28> */
.L_x_3867:
        /* <DEDUP_REMOVED lines=15> */
.L_x_3866:
[----:B------:R-:W2:Y:S02]  /*4500*/  LDG.E.U16 R0, [R2.64] ;  /* 0x0000002402007981 */ /* 0x000ea4000c1e1500 */
[----:B--2---:R-:W-:-:S04]  /*4510*/  PRMT R0, RZ, 0x5410, R0 ;  /* 0x00005410ff007816 */ /* 0x004fc80000000000 */
[----:B------:R-:W-:Y:S01]  /*4520*/  F2FP.PACK_AB R0, RZ, R0 ;  /* 0x00000000ff00723e */ /* 0x000fe200000000ff */
[----:B------:R-:W-:Y:S05]  /*4530*/  BRA `(.L_x_3856) ;  /* 0x0000071000007947 */ /* 0x000fea0003800000 */
.L_x_3863:
        /* <DEDUP_REMOVED lines=12> */
.L_x_3870:
        /* <DEDUP_REMOVED lines=21> */
.L_x_3874:
[----:B------:R-:W-:Y:S05]  /*4750*/  BSYNC B1 ;  /* 0x0000000000017941 */ /* 0x000fea0003800000 */
.L_x_3873:
[----:B------:R-:W-:Y:S01]  /*4760*/  LEA R3, R0, 0x3b800000, 0x17 ;  /* 0x3b80000000037811 */ /* 0x000fe200078eb8ff */
[----:B------:R-:W-:-:S05]  /*4770*/  IMAD.SHL.U32 R0, R2, 0x100000, RZ ;  /* 0x0010000002007824 */ /* 0x000fca00078e00ff */
[----:B------:R-:W-:Y:S02]  /*4780*/  LOP3.LUT R0, R3, R0, R4, 0xfe, !PT ;  /* 0x0000000003007212 */ /* 0x000fe400078efe04 */
.L_x_3872:
[----:B------:R-:W-:Y:S05]  /*4790*/  BSYNC B0 ;  /* 0x0000000000007941 */ /* 0x000fea0003800000 */
.L_x_3871:
[----:B------:R-:W-:Y:S01]  /*47a0*/  F2FP.PACK_AB R0, RZ, R0 ;  /* 0x00000000ff00723e */ /* 0x000fe200000000ff */
[----:B------:R-:W-:Y:S05]  /*47b0*/  BRA `(.L_x_3856) ;  /* 0x0000049000007947 */ /* 0x000fea0003800000 */
.L_x_3869:
        /* <DEDUP_REMOVED lines=21> */
.L_x_3878:
[----:B------:R-:W-:Y:S05]  /*4910*/  BSYNC B1 ;  /* 0x0000000000017941 */ /* 0x000fea0003800000 */
.L_x_3877:
[----:B------:R-:W-:Y:S01]  /*4920*/  LEA R3, R0, 0x37800000, 0x17 ;  /* 0x3780000000037811 */ /* 0x000fe200078eb8ff */
[----:B------:R-:W-:-:S05]  /*4930*/  IMAD.SHL.U32 R0, R2, 0x200000, RZ ;  /* 0x0020000002007824 */ /* 0x000fca00078e00ff */
[----:B------:R-:W-:Y:S02]  /*4940*/  LOP3.LUT R0, R3, R0, R4, 0xfe, !PT ;  /* 0x0000000003007212 */ /* 0x000fe400078efe04 */
.L_x_3876:
[----:B------:R-:W-:Y:S05]  /*4950*/  BSYNC B0 ;  /* 0x0000000000007941 */ /* 0x000fea0003800000 */
.L_x_3875:
[----:B------:R-:W-:Y:S01]  /*4960*/  F2FP.PACK_AB R0, RZ, R0 ;  /* 0x00000000ff00723e */ /* 0x000fe200000000ff */
[----:B------:R-:W-:Y:S05]  /*4970*/  BRA `(.L_x_3856) ;  /* 0x000002d000007947 */ /* 0x000fea0003800000 */
.L_x_3868:
        /* <DEDUP_REMOVED lines=14> */
.L_x_3882:
[----:B------:R-:W-:Y:S05]  /*4a60*/  BSYNC B0 ;  /* 0x0000000000007941 */ /* 0x000fea0003800000 */
.L_x_3881:
[----:B------:R-:W-:Y:S01]  /*4a70*/  F2FP.PACK_AB R0, RZ, R0 ;  /* 0x00000000ff00723e */ /* 0x000fe200000000ff */
[----:B------:R-:W-:Y:S05]  /*4a80*/  BRA `(.L_x_3856) ;  /* 0x000001c000007947 */ /* 0x000fea0003800000 */
.L_x_3855:
        /* <DEDUP_REMOVED lines=21> */
.L_x_3880:
[----:B------:R-:W2:Y:S02]  /*4be0*/  LDG.E.64 R2, [R2.64] ;  /* 0x0000002402027981 */ /* 0x000ea4000c1e1b00 */
[----:B--2---:R-:W0:Y:S02]  /*4bf0*/  I2F.U64 R0, R2 ;  /* 0x0000000200007312 */ /* 0x004e240000301000 */
[----:B0-----:R-:W-:Y:S01]  /*4c00*/  F2FP.PACK_AB R0, RZ, R0 ;  /* 0x00000000ff00723e */ /* 0x001fe200000000ff */
[----:B------:R-:W-:Y:S05]  /*4c10*/  BRA `(.L_x_3856) ;  /* 0x0000003000007947 */ /* 0x000fea0003800000 */
.L_x_3879:
[----:B------:R-:W2:Y:S02]  /*4c20*/  LDG.E R2, [R2.64] ;  /* 0x0000002402027981 */ /* 0x000ea4000c1e1900 */
[----:B--2---:R-:W0:Y:S02]  /*4c30*/  I2F.U32 R0, R2 ;  /* 0x0000000200007306 */ /* 0x004e240000201000 */
[----:B0-----:R-:W-:-:S06]  /*4c40*/  F2FP.PACK_AB R0, RZ, R0 ;  /* 0x00000000ff00723e */ /* 0x001fcc00000000ff */
.L_x_3856:
        /* <DEDUP_REMOVED lines=20> */
.L_x_3886:
[----:B------:R-:W-:-:S06]  /*4d90*/  HADD2.F32 R3, -RZ, R0.H0_H0 ;  /* 0x20000000ff037230 */ /* 0x000fcc0000004100 */
[----:B------:R-:W0:Y:S02]  /*4da0*/  F2I.S64.TRUNC R2, R3 ;  /* 0x0000000300027311 */ /* 0x000e24000020d900 */
[----:B0-----:R0:W-:Y:S01]  /*4db0*/  STG.E.U8 [R16.64], R2 ;  /* 0x0000000210007986 */ /* 0x0011e2000c101124 */
[----:B------:R-:W-:Y:S05]  /*4dc0*/  BRA `(.L_x_3888) ;  /* 0x00000e4000007947 */ /* 0x000fea0003800000 */
.L_x_3885:
        /* <DEDUP_REMOVED lines=10> */
.L_x_3890:
[----:B------:R-:W-:-:S04]  /*4e70*/  HADD2.F32 R0, -RZ, R0.H0_H0 ;  /* 0x20000000ff007230 */ /* 0x000fc80000004100 */
[----:B------:R-:W0:Y:S02]  /*4e80*/  F2I.FTZ.TRUNC.NTZ R3, R0 ;  /* 0x0000000000037305 */ /* 0x000e24000021f100 */
[----:B0-----:R0:W-:Y:S01]  /*4e90*/  STG.E [R16.64], R3 ;  /* 0x0000000310007986 */ /* 0x0011e2000c101924 */
[----:B------:R-:W-:Y:S05]  /*4ea0*/  BRA `(.L_x_3888) ;  /* 0x00000d6000007947 */ /* 0x000fea0003800000 */
.L_x_3889:
[----:B------:R-:W-:-:S04]  /*4eb0*/  HADD2.F32 R0, -RZ, R0.H0_H0 ;  /* 0x20000000ff007230 */ /* 0x000fc80000004100 */
[----:B------:R-:W0:Y:S02]  /*4ec0*/  F2I.FTZ.TRUNC.NTZ R3, R0 ;  /* 0x0000000000037305 */ /* 0x000e24000021f100 */
[----:B0-----:R0:W-:Y:S01]  /*4ed0*/  STG.E.U16 [R16.64], R3 ;  /* 0x0000000310007986 */ /* 0x0011e2000c101524 */
[----:B------:R-:W-:Y:S05]  /*4ee0*/  BRA `(.L_x_3888) ;  /* 0x00000d2000007947 */ /* 0x000fea0003800000 */
.L_x_3884:
        /* <DEDUP_REMOVED lines=9> */
.L_x_3892:
[----:B------:R0:W-:Y:S01]  /*4f80*/  STG.E.U16 [R16.64], R0 ;  /* 0x0000000010007986 */ /* 0x0001e2000c101524 */
[----:B------:R-:W-:Y:S05]  /*4f90*/  BRA `(.L_x_3888) ;  /* 0x00000c7000007947 */ /* 0x000fea0003800000 */
.L_x_3891:
        /* <DEDUP_REMOVED lines=10> */
.L_x_3894:
[----:B------:R-:W-:-:S05]  /*5040*/  HADD2.F32 R0, -RZ, R0.H0_H0 ;  /* 0x20000000ff007230 */ /* 0x000fca0000004100 */
[----:B------:R-:W-:-:S04]  /*5050*/  F2FP.PACK_AB R0, RZ, R0 ;  /* 0x00000000ff00723e */ /* 0x000fc800000000ff */
[----:B------:R-:W-:-:S05]  /*5060*/  PRMT R0, R0, 0x5410, RZ ;  /* 0x0000541000007816 */ /* 0x000fca00000000ff */
[----:B------:R0:W-:Y:S01]  /*5070*/  STG.E [R16.64], R0 ;  /* 0x0000000010007986 */ /* 0x0001e2000c101924 */
[----:B------:R-:W-:Y:S05]  /*5080*/  BRA `(.L_x_3888) ;  /* 0x00000b8000007947 */ /* 0x000fea0003800000 */
.L_x_3893:
[----:B------:R-:W-:-:S05]  /*5090*/  HADD2.F32 R2, -RZ, R0.H0_H0 ;  /* 0x20000000ff027230 */ /* 0x000fca0000004100 */
[----:B------:R-:W-:-:S06]  /*50a0*/  FMUL.FTZ R2, R2, 1 ;  /* 0x3f80000002027820 */ /* 0x000fcc0000410000 */
[----:B------:R-:W0:Y:S02]  /*50b0*/  F2F.F64.F32 R2, R2 ;  /* 0x0000000200027310 */ /* 0x000e240000201800 */
[----:B0-----:R0:W-:Y:S01]  /*50c0*/  STG.E.64 [R16.64], R2 ;  /* 0x0000000210007986 */ /* 0x0011e2000c101b24 */
[----:B------:R-:W-:Y:S05]  /*50d0*/  BRA `(.L_x_3888) ;  /* 0x00000b3000007947 */ /* 0x000fea0003800000 */
.L_x_3883:
        /* <DEDUP_REMOVED lines=13> */
.L_x_3897:
[----:B------:R-:W-:Y:S01]  /*51b0*/  HADD2.F32 R0, -RZ, R0.H0_H0 ;  /* 0x20000000ff007230 */ /* 0x000fe20000004100 */
[----:B------:R-:W-:-:S04]  /*51c0*/  CS2R R6, SRZ ;  /* 0x0000000000067805 */ /* 0x000fc8000001ff00 */
[----:B------:R-:W-:-:S04]  /*51d0*/  FMUL.FTZ R0, R0, 1 ;  /* 0x3f80000000007820 */ /* 0x000fc80000410000 */
[----:B------:R-:W0:Y:S02]  /*51e0*/  F2F.F64.F32 R4, R0 ;  /* 0x0000000000047310 */ /* 0x000e240000201800 */
[----:B0-----:R0:W-:Y:S01]  /*51f0*/  STG.E.128 [R16.64], R4 ;  /* 0x0000000410007986 */ /* 0x0011e2000c101d24 */
[----:B------:R-:W-:Y:S05]  /*5200*/  BRA `(.L_x_3888) ;  /* 0x00000a0000007947 */ /* 0x000fea0003800000 */
.L_x_3896:
        /* <DEDUP_REMOVED lines=21> */
.L_x_3901:
[----:B------:R-:W-:Y:S05]  /*5360*/  BSYNC B0 ;  /* 0x0000000000007941 */ /* 0x000fea0003800000 */
.L_x_3900:
[----:B------:R-:W-:-:S05]  /*5370*/  LOP3.LUT R3, R0, R3, RZ, 0xfc, !PT ;  /* 0x0000000300037212 */ /* 0x000fca00078efcff */
[----:B------:R0:W-:Y:S01]  /*5380*/  STG.E.U8 [R16.64], R3 ;  /* 0x0000000310007986 */ /* 0x0001e2000c101124 */
[----:B------:R-:W-:Y:S05]  /*5390*/  BRA `(.L_x_3888) ;  /* 0x0000087000007947 */ /* 0x000fea0003800000 */
.L_x_3899:
        /* <DEDUP_REMOVED lines=13> */
.L_x_3903:
[----:B------:R-:W-:Y:S01]  /*5470*/  IMAD.MOV.U32 R0, RZ, RZ, 0x7f ;  /* 0x0000007fff007424 */ /* 0x000fe200078e00ff */
[----:B------:R-:W-:-:S04]  /*5480*/  ISETP.GT.U32.AND P0, PT, R2, 0x7f800000, PT ;  /* 0x7f8000000200780c */ /* 0x000fc80003f04070 */
[----:B------:R-:W-:-:S04]  /*5490*/  SEL R0, R0, 0x7c, P0 ;  /* 0x0000007c00007807 */ /* 0x000fc80000000000 */
.L_x_3904:
[----:B------:R-:W-:Y:S05]  /*54a0*/  BSYNC B0 ;  /* 0x0000000000007941 */ /* 0x000fea0003800000 */
.L_x_3902:
[----:B------:R-:W-:-:S04]  /*54b0*/  LOP3.LUT R2, R3, 0x80000000, RZ, 0xc0, !PT ;  /* 0x8000000003027812 */ /* 0x000fc800078ec0ff */
[----:B------:R-:W-:-:S04]  /*54c0*/  SHF.R.U32.HI R3, RZ, 0x18, R2 ;  /* 0x00000018ff037819 */ /* 0x000fc80000011602 */
[----:B------:R-:W-:-:S05]  /*54d0*/  LOP3.LUT R3, R0, R3, RZ, 0xfc, !PT ;  /* 0x0000000300037212 */ /* 0x000fca00078efcff */
[----:B------:R0:W-:Y:S01]  /*54e0*/  STG.E.U8 [R16.64], R3 ;  /* 0x0000000310007986 */ /* 0x0001e2000c101124 */
[----:B------:R-:W-:Y:S05]  /*54f0*/  BRA `(.L_x_3888) ;  /* 0x0000071000007947 */ /* 0x000fea0003800000 */
.L_x_3898:
[----:B------:R-:W-:-:S05]  /*5500*/  HADD2.F32 R0, -RZ, R0.H0_H0 ;  /* 0x20000000ff007230 */ /* 0x000fca0000004100 */
[----:B------:R-:W-:-:S05]  /*5510*/  F2FP.BF16.PACK_AB R0, RZ, R0 ;  /* 0x00000000ff00723e */ /* 0x000fca00000010ff */
[----:B------:R0:W-:Y:S01]  /*5520*/  STG.E.U16 [R16.64], R0 ;  /* 0x0000000010007986 */ /* 0x0001e2000c101524 */
[----:B------:R-:W-:Y:S05]  /*5530*/  BRA `(.L_x_3888) ;  /* 0x000006d000007947 */ /* 0x000fea0003800000 */
.L_x_3895:
        /* <DEDUP_REMOVED lines=12> */
.L_x_3907:
        /* <DEDUP_REMOVED lines=17> */
.L_x_3910:
[----:B------:R-:W-:-:S04]  /*5710*/  LOP3.LUT R2, R3, 0x80000000, RZ, 0xc0, !PT ;  /* 0x8000000003027812 */ /* 0x000fc800078ec0ff */
[----:B------:R-:W-:-:S04]  /*5720*/  SHF.R.U32.HI R3, RZ, 0x18, R2 ;  /* 0x00000018ff037819 */ /* 0x000fc80000011602 */
[----:B------:R-:W-:-:S04]  /*5730*/  LOP3.LUT R0, R0, R3, RZ, 0xfc, !PT ;  /* 0x0000000300007212 */ /* 0x000fc800078efcff */
[----:B------:R-:W-:Y:S02]  /*5740*/  PRMT R8, R0, 0x7610, R8 ;  /* 0x0000761000087816 */ /* 0x000fe40000000008 */
.L_x_3909:
[----:B------:R-:W-:Y:S05]  /*5750*/  BSYNC B0 ;  /* 0x0000000000007941 */ /* 0x000fea0003800000 */
.L_x_3908:
[----:B------:R0:W-:Y:S01]  /*5760*/  STG.E.U8 [R16.64], R8 ;  /* 0x0000000810007986 */ /* 0x0001e2000c101124 */
[----:B------:R-:W-:Y:S05]  /*5770*/  BRA `(.L_x_3888) ;  /* 0x0000049000007947 */ /* 0x000fea0003800000 */
.L_x_3906:
        /* <DEDUP_REMOVED lines=17> */
.L_x_3913:
[----:B------:R-:W-:-:S04]  /*5890*/  LOP3.LUT R2, R3, 0x80000000, RZ, 0xc0, !PT ;  /* 0x8000000003027812 */ /* 0x000fc800078ec0ff */
[----:B------:R-:W-:-:S04]  /*58a0*/  SHF.R.U32.HI R3, RZ, 0x18, R2 ;  /* 0x00000018ff037819 */ /* 0x000fc80000011602 */
[----:B------:R-:W-:-:S04]  /*58b0*/  LOP3.LUT R0, R0, R3, RZ, 0xfc, !PT ;  /* 0x0000000300007212 */ /* 0x000fc800078efcff */
[----:B------:R-:W-:Y:S02]  /*58c0*/  PRMT R8, R0, 0x7610, R8 ;  /* 0x0000761000087816 */ /* 0x000fe40000000008 */
.L_x_3912:
[----:B------:R-:W-:Y:S05]  /*58d0*/  BSYNC B0 ;  /* 0x0000000000007941 */ /* 0x000fea0003800000 */
.L_x_3911:
[----:B------:R0:W-:Y:S01]  /*58e0*/  STG.E.U8 [R16.64], R8 ;  /* 0x0000000810007986 */ /* 0x0001e2000c101124 */
[----:B------:R-:W-:Y:S05]  /*58f0*/  BRA `(.L_x_3888) ;  /* 0x0000031000007947 */ /* 0x000fea0003800000 */
.L_x_3905:
        /* <DEDUP_REMOVED lines=22> */
.L_x_3887:
        /* <DEDUP_REMOVED lines=20> */
.L_x_3915:
[----:B------:R-:W-:-:S06]  /*5ba0*/  HADD2.F32 R2, -RZ, R0.H0_H0 ;  /* 0x20000000ff027230 */ /* 0x000fcc0000004100 */
[----:B------:R-:W0:Y:S02]  /*5bb0*/  F2I.U64.TRUNC R2, R2 ;  /* 0x0000000200027311 */ /* 0x000e24000020d800 */
[----:B0-----:R0:W-:Y:S01]  /*5bc0*/  STG.E.64 [R16.64], R2 ;  /* 0x0000000210007986 */ /* 0x0011e2000c101b24 */
[----:B------:R-:W-:Y:S05]  /*5bd0*/  BRA `(.L_x_3888) ;  /* 0x0000003000007947 */ /* 0x000fea0003800000 */
.L_x_3914:
[----:B------:R-:W-:-:S04]  /*5be0*/  HADD2.F32 R0, -RZ, R0.H0_H0 ;  /* 0x20000000ff007230 */ /* 0x000fc80000004100 */
[----:B------:R-:W0:Y:S02]  /*5bf0*/  F2I.FTZ.U32.TRUNC.NTZ R3, R0 ;  /* 0x0000000000037305 */ /* 0x000e24000021f000 */
[----:B0-----:R0:W-:Y:S02]  /*5c00*/  STG.E [R16.64], R3 ;  /* 0x0000000310007986 */ /* 0x0011e4000c101924 */
.L_x_3888:
        /* <DEDUP_REMOVED lines=231> */
.L_x_3916:
        /* <DEDUP_REMOVED lines=20> */
.L_x_3920:
[----:B------:R-:W2:Y:S02]  /*6bc0*/  LDG.E.U8 R2, [R2.64] ;  /* 0x0000002402027981 */ /* 0x000ea4000c1e1100 */
[----:B--2---:R-:W0:Y:S02]  /*6bd0*/  I2F.U16 R0, R2 ;  /* 0x0000000200007306 */ /* 0x004e240000101000 */
[----:B0-----:R-:W-:Y:S01]  /*6be0*/  F2FP.PACK_AB R0, RZ, R0 ;  /* 0x00000000ff00723e */ /* 0x001fe200000000ff */
[----:B------:R-:W-:Y:S05]  /*6bf0*/  BRA `(.L_x_3922) ;  /* 0x00000e1000007947 */ /* 0x000fea0003800000 */
.L_x_3919:
        /* <DEDUP_REMOVED lines=10> */
.L_x_3924:
[----:B------:R-:W2:Y:S02]  /*6ca0*/  LDG.E R2, [R2.64] ;  /* 0x0000002402027981 */ /* 0x000ea4000c1e1900 */
[----:B--2---:R-:W0:Y:S02]  /*6cb0*/  I2F R0, R2 ;  /* 0x0000000200007306 */ /* 0x004e240000201400 */
[----:B0-----:R-:W-:Y:S01]  /*6cc0*/  F2FP.PACK_AB R0, RZ, R0 ;  /* 0x00000000ff00723e */ /* 0x001fe200000000ff */
[----:B------:R-:W-:Y:S05]  /*6cd0*/  BRA `(.L_x_3922) ;  /* 0x00000d3000007947 */ /* 0x000fea0003800000 */
.L_x_3923:
[----:B------:R-:W2:Y:S02]  /*6ce0*/  LDG.E.U16 R2, [R2.64] ;  /* 0x0000002402027981 */ /* 0x000ea4000c1e1500 */
[----:B--2---:R-:W0:Y:S02]  /*6cf0*/  I2F.S16 R0, R2 ;  /* 0x0000000200007306 */ /* 0x004e240000101400 */
[----:B0-----:R-:W-:Y:S01]  /*6d00*/  F2FP.PACK_AB R0, RZ, R0 ;  /* 0x00000000ff00723e */ /* 0x001fe200000000ff */
[----:B------:R-:W-:Y:S05]  /*6d10*/  BRA `(.L_x_3922) ;  /* 0x00000cf000007947 */ /* 0x000fea0003800000 */
.L_x_3918:
        /* <DEDUP_REMOVED lines=9> */
.L_x_3926:
[----:B------:R0:W5:Y:S01]  /*6db0*/  LDG.E.U16 R0, [R2.64] ;  /* 0x0000002402007981 */ /* 0x000162000c1e1500 */
[----:B------:R-:W-:Y:S05]  /*6dc0*/  BRA `(.L_x_3922) ;  /* 0x00000c4000007947 */ /* 0x000fea0003800000 */
.L_x_3925:
        /* <DEDUP_REMOVED lines=9> */
.L_x_3928:
[----:B------:R0:W5:Y:S01]  /*6e60*/  LDG.E.U16 R0, [R2.64] ;  /* 0x0000002402007981 */ /* 0x000162000c1e1500 */
[----:B------:R-:W-:Y:S05]  /*6e70*/  BRA `(.L_x_3922) ;  /* 0x00000b9000007947 */ /* 0x000fea0003800000 */
.L_x_3927:
[----:B------:R-:W2:Y:S02]  /*6e80*/  LDG.E.64 R2, [R2.64] ;  /* 0x0000002402027981 */ /* 0x000ea4000c1e1b00 */
[----:B--2---:R-:W0:Y:S01]  /*6e90*/  F2F.F32.F64 R0, R2 ;  /* 0x0000000200007310 */ /* 0x004e220000301000 */
[----:B------:R-:W0:-:S14]  /*6ea0*/  DSETP.GEU.AND P0, PT, |R2|, c[0x2][0x0], PT ;  /* 0x008000000200762a */ /* 0x000e1c0003f0e200 */
[----:B0-----:R-:W-:-:S05]  /*6eb0*/  @!P0 FMUL R0, R0, 1.175494350822287508e-38 ;  /* 0x0080000000008820 */ /* 0x001fca0000400000 */
[----:B------:R-:W-:Y:S01]  /*6ec0*/  F2FP.PACK_AB R0, RZ, R0 ;  /* 0x00000000ff00723e */ /* 0x000fe200000000ff */
[----:B------:R-:W-:Y:S05]  /*6ed0*/  BRA `(.L_x_3922) ;  /* 0x00000b3000007947 */ /* 0x000fea0003800000 */
.L_x_3917:
        /* <DEDUP_REMOVED lines=13> */
.L_x_3931:
[----:B------:R-:W2:Y:S02]  /*6fb0*/  LDG.E.64 R2, [R2.64] ;  /* 0x0000002402027981 */ /* 0x000ea4000c1e1b00 */
[----:B--2---:R-:W0:Y:S01]  /*6fc0*/  F2F.F32.F64 R0, R2 ;  /* 0x0000000200007310 */ /* 0x004e220000301000 */
[----:B------:R-:W0:-:S14]  /*6fd0*/  DSETP.GEU.AND P0, PT, |R2|, c[0x2][0x0], PT ;  /* 0x008000000200762a */ /* 0x000e1c0003f0e200 */
[----:B0-----:R-:W-:-:S05]  /*6fe0*/  @!P0 FMUL R0, R0, 1.175494350822287508e-38 ;  /* 0x0080000000008820 */ /* 0x001fca0000400000 */
[----:B------:R-:W-:Y:S01]  /*6ff0*/  F2FP.PACK_AB R0, RZ, R0 ;  /* 0x00000000ff00723e */ /* 0x000fe200000000ff */
[----:B------:R-:W-:Y:S05]  /*7000*/  BRA `(.L_x_3922) ;  /* 0x00000a0000007947 */ /* 0x000fea0003800000 */
.L_x_3930:
        /* <DEDUP_REMOVED lines=28> */
.L_x_3933:
        /* <DEDUP_REMOVED lines=15> */
.L_x_3932:
[----:B------:R-:W2:Y:S02]  /*72c0*/  LDG.E.U16 R0, [R2.64] ;  /* 0x0000002402007981 */ /* 0x000ea4000c1e1500 */
[----:B--2---:R-:W-:-:S04]  /*72d0*/  PRMT R0, RZ, 0x5410, R0 ;  /* 0x00005410ff007816 */ /* 0x004fc80000000000 */
[----:B------:R-:W-:Y:S01]  /*72e0*/  F2FP.PACK_AB R0, RZ, R0 ;  /* 0x00000000ff00723e */ /* 0x000fe200000000ff */
[----:B------:R-:W-:Y:S05]  /*72f0*/  BRA `(.L_x_3922) ;  /* 0x0000071000007947 */ /* 0x000fea0003800000 */
.L_x_3929:
        /* <DEDUP_REMOVED lines=12> */
.L_x_3936:
        /* <DEDUP_REMOVED lines=21> */
.L_x_3940:
[----:B------:R-:W-:Y:S05]  /*7510*/  BSYNC B1 ;  /* 0x0000000000017941 */ /* 0x000fea0003800000 */
.L_x_3939:
[----:B------:R-:W-:Y:S01]  /*7520*/  LEA R3, R0, 0x3b800000, 0x17 ;  /* 0x3b80000000037811 */ /* 0x000fe200078eb8ff */
[----:B------:R-:W-:-:S05]  /*7530*/  IMAD.SHL.U32 R0, R2, 0x100000, RZ ;  /* 0x0010000002007824 */ /* 0x000fca00078e00ff */
[----:B------:R-:W-:Y:S02]  /*7540*/  LOP3.LUT R0, R3, R0, R4, 0xfe, !PT ;  /* 0x0000000003007212 */ /* 0x000fe400078efe04 */
.L_x_3938:
[----:B------:R-:W-:Y:S05]  /*7550*/  BSYNC B0 ;  /* 0x0000000000007941 */ /* 0x000fea0003800000 */
.L_x_3937:
[----:B------:R-:W-:Y:S01]  /*7560*/  F2FP.PACK_AB R0, RZ, R0 ;  /* 0x00000000ff00723e */ /* 0x000fe200000000ff */
[----:B------:R-:W-:Y:S05]  /*7570*/  BRA `(.L_x_3922) ;  /* 0x0000049000007947 */ /* 0x000fea0003800000 */
.L_x_3935:
        /* <DEDUP_REMOVED lines=21> */
.L_x_3944:
[----:B------:R-:W-:Y:S05]  /*76d0*/  BSYNC B1 ;  /* 0x0000000000017941 */ /* 0x000fea0003800000 */
.L_x_3943:
[----:B------:R-:W-:Y:S01]  /*76e0*/  LEA R3, R0, 0x37800000, 0x17 ;  /* 0x3780000000037811 */ /* 0x000fe200078eb8ff */
[----:B------:R-:W-:-:S05]  /*76f0*/  IMAD.SHL.U32 R0, R2, 0x200000, RZ ;  /* 0x0020000002007824 */ /* 0x000fca00078e00ff */
[----:B------:R-:W-:Y:S02]  /*7700*/  LOP3.LUT R0, R3, R0, R4, 0xfe, !PT ;  /* 0x0000000003007212 */ /* 0x000fe400078efe04 */
.L_x_3942:
[----:B------:R-:W-:Y:S05]  /*7710*/  BSYNC B0 ;  /* 0x0000000000007941 */ /* 0x000fea0003800000 */
.L_x_3941:
[----:B------:R-:W-:Y:S01]  /*7720*/  F2FP.PACK_AB R0, RZ, R0 ;  /* 0x00000000ff00723e */ /* 0x000fe200000000ff */
[----:B------:R-:W-:Y:S05]  /*7730*/  BRA `(.L_x_3922) ;  /* 0x000002d000007947 */ /* 0x000fea0003800000 */
.L_x_3934:
        /* <DEDUP_REMOVED lines=14> */
.L_x_3948:
[----:B------:R-:W-:Y:S05]  /*7820*/  BSYNC B0 ;  /* 0x0000000000007941 */ /* 0x000fea0003800000 */
.L_x_3947:
[----:B------:R-:W-:Y:S01]  /*7830*/  F2FP.PACK_AB R0, RZ, R0 ;  /* 0x00000000ff00723e */ /* 0x000fe200000000ff */
[----:B------:R-:W-:Y:S05]  /*7840*/  BRA `(.L_x_3922) ;  /* 0x000001c000007947 */ /* 0x000fea0003800000 */
.L_x_3921:
        /* <DEDUP_REMOVED lines=21> */
.L_x_3946:
[----:B------:R-:W2:Y:S02]  /*79a0*/  LDG.E.64 R2, [R2.64] ;  /* 0x0000002402027981 */ /* 0x000ea4000c1e1b00 */
[----:B--2---:R-:W0:Y:S02]  /*79b0*/  I2F.U64 R0, R2 ;  /* 0x0000000200007312 */ /* 0x004e240000301000 */
[----:B0-----:R-:W-:Y:S01]  /*79c0*/  F2FP.PACK_AB R0, RZ, R0 ;  /* 0x00000000ff00723e */ /* 0x001fe200000000ff */
[----:B------:R-:W-:Y:S05]  /*79d0*/  BRA `(.L_x_3922) ;  /* 0x0000003000007947 */ /* 0x000fea0003800000 */
.L_x_3945:
[----:B------:R-:W2:Y:S02]  /*79e0*/  LDG.E R2, [R2.64] ;  /* 0x0000002402027981 */ /* 0x000ea4000c1e1900 */
[----:B--2---:R-:W0:Y:S02]  /*79f0*/  I2F.U32 R0, R2 ;  /* 0x0000000200007306 */ /* 0x004e240000201000 */
[----:B0-----:R-:W-:-:S06]  /*7a00*/  F2FP.PACK_AB R0, RZ, R0 ;  /* 0x00000000ff00723e */ /* 0x001fcc00000000ff */
.L_x_3922:
        /* <DEDUP_REMOVED lines=20> */
.L_x_3952:
[----:B------:R-:W-:-:S06]  /*7b50*/  HADD2.F32 R3, -RZ, R0.H0_H0 ;  /* 0x20000000ff037230 */ /* 0x000fcc0000004100 */
[----:B------:R-:W0:Y:S02]  /*7b60*/  F2I.S64.TRUNC R2, R3 ;  /* 0x0000000300027311 */ /* 0x000e24000020d900 */
[----:B0-----:R0:W-:Y:S01]  /*7b70*/  STG.E.U8 [R16.64], R2 ;  /* 0x0000000210007986 */ /* 0x0011e2000c101124 */
[----:B------:R-:W-:Y:S05]  /*7b80*/  BRA `(.L_x_3954) ;  /* 0x00000e4000007947 */ /* 0x000fea0003800000 */
.L_x_3951:
        /* <DEDUP_REMOVED lines=10> */
.L_x_3956:
[----:B------:R-:W-:-:S04]  /*7c30*/  HADD2.F32 R0, -RZ, R0.H0_H0 ;  /* 0x20000000ff007230 */ /* 0x000fc80000004100 */
[----:B------:R-:W0:Y:S02]  /*7c40*/  F2I.FTZ.TRUNC.NTZ R3, R0 ;  /* 0x0000000000037305 */ /* 0x000e24000021f100 */
[----:B0-----:R0:W-:Y:S01]  /*7c50*/  STG.E [R16.64], R3 ;  /* 0x0000000310007986 */ /* 0x0011e2000c101924 */
[----:B------:R-:W-:Y:S05]  /*7c60*/  BRA `(.L_x_3954) ;  /* 0x00000d6000007947 */ /* 0x000fea0003800000 */
.L_x_3955:
[----:B------:R-:W-:-:S04]  /*7c70*/  HADD2.F32 R0, -RZ, R0.H0_H0 ;  /* 0x20000000ff007230 */ /* 0x000fc80000004100 */
[----:B------:R-:W0:Y:S02]  /*7c80*/  F2I.FTZ.TRUNC.NTZ R3, R0 ;  /* 0x0000000000037305 */ /* 0x000e24000021f100 */
[----:B0-----:R0:W-:Y:S01]  /*7c90*/  STG.E.U16 [R16.64], R3 ;  /* 0x0000000310007986 */ /* 0x0011e2000c101524 */
[----:B------:R-:W-:Y:S05]  /*7ca0*/  BRA `(.L_x_3954) ;  /* 0x00000d2000007947 */ /* 0x000fea0003800000 */
.L_x_3950:
        /* <DEDUP_REMOVED lines=9> */
.L_x_3958:
[----:B------:R0:W-:Y:S01]  /*7d40*/  STG.E.U16 [R16.64], R0 ;  /* 0x0000000010007986 */ /* 0x0001e2000c101524 */
[----:B------:R-:W-:Y:S05]  /*7d50*/  BRA `(.L_x_3954) ;  /* 0x00000c7000007947 */ /* 0x000fea0003800000 */
.L_x_3957:
        /* <DEDUP_REMOVED lines=10> */
.L_x_3960:
[----:B------:R-:W-:-:S05]  /*7e00*/  HADD2.F32 R0, -RZ, R0.H0_H0 ;  /* 0x20000000ff007230 */ /* 0x000fca0000004100 */
[----:B------:R-:W-:-:S04]  /*7e10*/  F2FP.PACK_AB R0, RZ, R0 ;  /* 0x00000000ff00723e */ /* 0x000fc800000000ff */
[----:B------:R-:W-:-:S05]  /*7e20*/  PRMT R0, R0, 0x5410, RZ ;  /* 0x0000541000007816 */ /* 0x000fca00000000ff */
[----:B------:R0:W-:Y:S01]  /*7e30*/  STG.E [R16.64], R0 ;  /* 0x0000000010007986 */ /* 0x0001e2000c101924 */
[----:B------:R-:W-:Y:S05]  /*7e40*/  BRA `(.L_x_3954) ;  /* 0x00000b8000007947 */ /* 0x000fea0003800000 */
.L_x_3959:
[----:B------:R-:W-:-:S05]  /*7e50*/  HADD2.F32 R2, -RZ, R0.H0_H0 ;  /* 0x20000000ff027230 */ /* 0x000fca0000004100 */
[----:B------:R-:W-:-:S06]  /*7e60*/  FMUL.FTZ R2, R2, 1 ;  /* 0x3f80000002027820 */ /* 0x000fcc0000410000 */
[----:B------:R-:W0:Y:S02]  /*7e70*/  F2F.F64.F32 R2, R2 ;  /* 0x0000000200027310 */ /* 0x000e240000201800 */
[----:B0-----:R0:W-:Y:S01]  /*7e80*/  STG.E.64 [R16.64], R2 ;  /* 0x0000000210007986 */ /* 0x0011e2000c101b24 */
[----:B------:R-:W-:Y:S05]  /*7e90*/  BRA `(.L_x_3954) ;  /* 0x00000b3000007947 */ /* 0x000fea0003800000 */
.L_x_3949:
        /* <DEDUP_REMOVED lines=13> */
.L_x_3963:
[----:B------:R-:W-:Y:S01]  /*7f70*/  HADD2.F32 R0, -RZ, R0.H0_H0 ;  /* 0x20000000ff007230 */ /* 0x000fe20000004100 */
[----:B------:R-:W-:-:S04]  /*7f80*/  CS2R R6, SRZ ;  /* 0x0000000000067805 */ /* 0x000fc8000001ff00 */
[----:B------:R-:W-:-:S04]  /*7f90*/  FMUL.FTZ R0, R0, 1 ;  /* 0x3f80000000007820 */ /* 0x000fc80000410000 */
[----:B------:R-:W0:Y:S02]  /*7fa0*/  F2F.F64.F32 R4, R0 ;  /* 0x0000000000047310 */ /* 0x000e240000201800 */
[----:B0-----:R0:W-:Y:S01]  /*7fb0*/  STG.E.128 [R16.64], R4 ;  /* 0x0000000410007986 */ /* 0x0011e2000c101d24 */
[----:B------:R-:W-:Y:S05]  /*7fc0*/  BRA `(.L_x_3954) ;  /* 0x00000a0000007947 */ /* 0x000fea0003800000 */
.L_x_3962:
        /* <DEDUP_REMOVED lines=21> */
.L_x_3967:
[----:B------:R-:W-:Y:S05]  /*8120*/  BSYNC B0 ;  /* 0x0000000000007941 */ /* 0x000fea0003800000 */
.L_x_3966:
[----:B------:R-:W-:-:S05]  /*8130*/  LOP3.LUT R3, R0, R3, RZ, 0xfc, !PT ;  /* 0x0000000300037212 */ /* 0x000fca00078efcff */
[----:B------:R0:W-:Y:S01]  /*8140*/  STG.E.U8 [R16.64], R3 ;  /* 0x0000000310007986 */ /* 0x0001e2000c101124 */
[----:B------:R-:W-:Y:S05]  /*8150*/  BRA `(.L_x_3954) ;  /* 0x0000087000007947 */ /* 0x000fea0003800000 */
.L_x_3965:
        /* <DEDUP_REMOVED lines=13> */
.L_x_3969:
[----:B------:R-:W-:Y:S01]  /*8230*/  IMAD.MOV.U32 R0, RZ, RZ, 0x7f ;  /* 0x0000007fff007424 */ /* 0x000fe200078e00ff */
[----:B------:R-:W-:-:S04]  /*8240*/  ISETP.GT.U32.AND P0, PT, R2, 0x7f800000, PT ;  /* 0x7f8000000200780c */ /* 0x000fc80003f04070 */
[----:B------:R-:W-:-:S04]  /*8250*/  SEL R0, R0, 0x7c, P0 ;  /* 0x0000007c00007807 */ /* 0x000fc80000000000 */
.L_x_3970:
[----:B------:R-:W-:Y:S05]  /*8260*/  BSYNC B0 ;  /* 0x0000000000007941 */ /* 0x000fea0003800000 */
.L_x_3968:
[----:B------:R-:W-:-:S04]  /*8270*/  LOP3.LUT R2, R3, 0x80000000, RZ, 0xc0, !PT ;  /* 0x8000000003027812 */ /* 0x000fc800078ec0ff */
[----:B------:R-:W-:-:S04]  /*8280*/  SHF.R.U32.HI R3, RZ, 0x18, R2 ;  /* 0x00000018ff037819 */ /* 0x000fc80000011602 */
[----:B------:R-:W-:-:S05]  /*8290*/  LOP3.LUT R3, R0, R3, RZ, 0xfc, !PT ;  /* 0x0000000300037212 */ /* 0x000fca00078efcff */
[----:B------:R0:W-:Y:S01]  /*82a0*/  STG.E.U8 [R16.64], R3 ;  /* 0x0000000310007986 */ /* 0x0001e2000c101124 */
[----:B------:R-:W-:Y:S05]  /*82b0*/  BRA `(.L_x_3954) ;  /* 0x0000071000007947 */ /* 0x000fea0003800000 */
.L_x_3964:
[----:B------:R-:W-:-:S05]  /*82c0*/  HADD2.F32 R0, -RZ, R0.H0_H0 ;  /* 0x20000000ff007230 */ /* 0x000fca0000004100 */
[----:B------:R-:W-:-:S05]  /*82d0*/  F2FP.BF16.PACK_AB R0, RZ, R0 ;  /* 0x00000000ff00723e */ /* 0x000fca00000010ff */
[----:B------:R0:W-:Y:S01]  /*82e0*/  STG.E.U16 [R16.64], R0 ;  /* 0x0000000010007986 */ /* 0x0001e2000c101524 */
[----:B------:R-:W-:Y:S05]  /*82f0*/  BRA `(.L_x_3954) ;  /* 0x000006d000007947 */ /* 0x000fea0003800000 */
.L_x_3961:
        /* <DEDUP_REMOVED lines=12> */
.L_x_3973:
        /* <DEDUP_REMOVED lines=17> */
.L_x_3976:
[----:B------:R-:W-:-:S04]  /*84d0*/  LOP3.LUT R2, R3, 0x80000000, RZ, 0xc0, !PT ;  /* 0x8000000003027812 */ /* 0x000fc800078ec0ff */
[----:B------:R-:W-:-:S04]  /*84e0*/  SHF.R.U32.HI R3, RZ, 0x18, R2 ;  /* 0x00000018ff037819 */ /* 0x000fc80000011602 */
[----:B------:R-:W-:-:S04]  /*84f0*/  LOP3.LUT R0, R0, R3, RZ, 0xfc, !PT ;  /* 0x0000000300007212 */ /* 0x000fc800078efcff */
[----:B------:R-:W-:Y:S02]  /*8500*/  PRMT R8, R0, 0x7610, R8 ;  /* 0x0000761000087816 */ /* 0x000fe40000000008 */
.L_x_3975:
[----:B------:R-:W-:Y:S05]  /*8510*/  BSYNC B0 ;  /* 0x0000000000007941 */ /* 0x000fea0003800000 */
.L_x_3974:
[----:B------:R0:W-:Y:S01]  /*8520*/  STG.E.U8 [R16.64], R8 ;  /* 0x0000000810007986 */ /* 0x0001e2000c101124 */
[----:B------:R-:W-:Y:S05]  /*8530*/  BRA `(.L_x_3954) ;  /* 0x0000049000007947 */ /* 0x000fea0003800000 */
.L_x_3972:
        /* <DEDUP_REMOVED lines=17> */
.L_x_3979:
[----:B------:R-:W-:-:S04]  /*8650*/  LOP3.LUT R2, R3, 0x80000000, RZ, 0xc0, !PT ;  /* 0x8000000003027812 */ /* 0x000fc800078ec0ff */
[----:B------:R-:W-:-:S04]  /*8660*/  SHF.R.U32.HI R3, RZ, 0x18, R2 ;  /* 0x00000018ff037819 */ /* 0x000fc80000011602 */
[----:B------:R-:W-:-:S04]  /*8670*/  LOP3.LUT R0, R0, R3, RZ, 0xfc, !PT ;  /* 0x0000000300007212 */ /* 0x000fc800078efcff */
[----:B------:R-:W-:Y:S02]  /*8680*/  PRMT R8, R0, 0x7610, R8 ;  /* 0x0000761000087816 */ /* 0x000fe40000000008 */
.L_x_3978:
[----:B------:R-:W-:Y:S05]  /*8690*/  BSYNC B0 ;  /* 0x0000000000007941 */ /* 0x000fea0003800000 */
.L_x_3977:
[----:B------:R0:W-:Y:S01]  /*86a0*/  STG.E.U8 [R16.64], R8 ;  /* 0x0000000810007986 */ /* 0x0001e2000c101124 */
[----:B------:R-:W-:Y:S05]  /*86b0*/  BRA `(.L_x_3954) ;  /* 0x0000031000007947 */ /* 0x000fea0003800000 */
.L_x_3971:
        /* <DEDUP_REMOVED lines=22> */
.L_x_3953:
        /* <DEDUP_REMOVED lines=20> */
.L_x_3981:
[----:B------:R-:W-:-:S06]  /*8960*/  HADD2.F32 R2, -RZ, R0.H0_H0 ;  /* 0x20000000ff027230 */ /* 0x000fcc0000004100 */
[----:B------:R-:W0:Y:S02]  /*8970*/  F2I.U64.TRUNC R2, R2 ;  /* 0x0000000200027311 */ /* 0x000e24000020d800 */
[----:B0-----:R0:W-:Y:S01]  /*8980*/  STG.E.64 [R16.64], R2 ;  /* 0x0000000210007986 */ /* 0x0011e2000c101b24 */
[----:B------:R-:W-:Y:S05]  /*8990*/  BRA `(.L_x_3954) ;  /* 0x0000003000007947 */ /* 0x000fea0003800000 */
.L_x_3980:
[----:B------:R-:W-:-:S04]  /*89a0*/  HADD2.F32 R0, -RZ, R0.H0_H0 ;  /* 0x20000000ff007230 */ /* 0x000fc80000004100 */
[----:B------:R-:W0:Y:S02]  /*89b0*/  F2I.FTZ.U32.TRUNC.NTZ R3, R0 ;  /* 0x0000000000037305 */ /* 0x000e24000021f000 */
[----:B0-----:R0:W-:Y:S02]  /*89c0*/  STG.E [R16.64], R3 ;  /* 0x0000000310007986 */ /* 0x0011e4000c101924 */
.L_x_3954:
[----:B------:R-:W-:Y:S02]  /*89d0*/  IADD3 R19, R19, 0x80, RZ ;  /* 0x0000008013137810 */ /* 0x000fe40007ffe0ff */
.L_x_3849:
[----:B------:R-:W-:Y:S05]  /*89e0*/  BSYNC B6 ;  /* 0x0000000000067941 */ /* 0x000fea0003800000 */
.L_x_3848:
        /* <DEDUP_REMOVED lines=230> */
.L_x_3982:
        /* <DEDUP_REMOVED lines=20> */
.L_x_3986:
[----:B------:R-:W2:Y:S02]  /*9990*/  LDG.E.U8 R2, [R2.64] ;  /* 0x0000002402027981 */ /* 0x000ea4000c1e1100 */
[----:B--2---:R-:W0:Y:S02]  /*99a0*/  I2F.U16 R0, R2 ;  /* 0x0000000200007306 */ /* 0x004e240000101000 */
[----:B0-----:R-:W-:Y:S01]  /*99b0*/  F2FP.PACK_AB R0, RZ, R0 ;  /* 0x00000000ff00723e */ /* 0x001fe200000000ff */
[----:B------:R-:W-:Y:S05]  /*99c0*/  BRA `(.L_x_3988) ;  /* 0x00000e1000007947 */ /* 0x000fea0003800000 */
.L_x_3985:
        /* <DEDUP_REMOVED lines=10> */
.L_x_3990:
[----:B------:R-:W2:Y:S02]  /*9a70*/  LDG.E R2, [R2.64] ;  /* 0x0000002402027981 */ /* 0x000ea4000c1e1900 */
[----:B--2---:R-:W0:Y:S02]  /*9a80*/  I2F R0, R2 ;  /* 0x0000000200007306 */ /* 0x004e240000201400 */
[----:B0-----:R-:W-:Y:S01]  /*9a90*/  F2FP.PACK_AB R0, RZ, R0 ;  /* 0x00000000ff00723e */ /* 0x001fe200000000ff */
[----:B------:R-:W-:Y:S05]  /*9aa0*/  BRA `(.L_x_3988) ;  /* 0x00000d3000007947 */ /* 0x000fea0003800000 */
.L_x_3989:
[----:B------:R-:W2:Y:S02]  /*9ab0*/  LDG.E.U16 R2, [R2.64] ;  /* 0x0000002402027981 */ /* 0x000ea4000c1e1500 */
[----:B--2---:R-:W0:Y:S02]  /*9ac0*/  I2F.S16 R0, R2 ;  /* 0x0000000200007306 */ /* 0x004e240000101400 */
[----:B0-----:R-:W-:Y:S01]  /*9ad0*/  F2FP.PACK_AB R0, RZ, R0 ;  /* 0x00000000ff00723e */ /* 0x001fe200000000ff */
[----:B------:R-:W-:Y:S05]  /*9ae0*/  BRA `(.L_x_3988) ;  /* 0x00000cf000007947 */ /* 0x000fea0003800000 */
.L_x_3984:
        /* <DEDUP_REMOVED lines=9> */
.L_x_3992:
[----:B------:R0:W5:Y:S01]  /*9b80*/  LDG.E.U16 R0, [R2.64] ;  /* 0x0000002402007981 */ /* 0x000162000c1e1500 */
[----:B------:R-:W-:Y:S05]  /*9b90*/  BRA `(.L_x_3988) ;  /* 0x00000c4000007947 */ /* 0x000fea0003800000 */
.L_x_3991:
        /* <DEDUP_REMOVED lines=9> */
.L_x_3994:
[----:B------:R0:W5:Y:S01]  /*9c30*/  LDG.E.U16 R0, [R2.64] ;  /* 0x0000002402007981 */ /* 0x000162000c1e1500 */
[----:B------:R-:W-:Y:S05]  /*9c40*/  BRA `(.L_x_3988) ;  /* 0x00000b9000007947 */ /* 0x000fea0003800000 */
.L_x_3993:
[----:B------:R-:W2:Y:S02]  /*9c50*/  LDG.E.64 R2, [R2.64] ;  /* 0x0000002402027981 */ /* 0x000ea4000c1e1b00 */
[----:B--2---:R-:W0:Y:S01]  /*9c60*/  F2F.F32.F64 R0, R2 ;  /* 0x0000000200007310 */ /* 0x004e220000301000 */
[----:B------:R-:W0:-:S14]  /*9c70*/  DSETP.GEU.AND P0, PT, |R2|, c[0x2][0x0], PT ;  /* 0x008000000200762a */ /* 0x000e1c0003f0e200 */
[----:B0-----:R-:W-:-:S05]  /*9c80*/  @!P0 FMUL R0, R0, 1.175494350822287508e-38 ;  /* 0x0080000000008820 */ /* 0x001fca0000400000 */
[----:B------:R-:W-:Y:S01]  /*9c90*/  F2FP.PACK_AB R0, RZ, R0 ;  /* 0x00000000ff00723e */ /* 0x000fe200000000ff */
[----:B------:R-:W-:Y:S05]  /*9ca0*/  BRA `(.L_x_3988) ;  /* 0x00000b3000007947 */ /* 0x000fea0003800000 */
.L_x_3983:
        /* <DEDUP_REMOVED lines=13> */
.L_x_3997:
[----:B------:R-:W2:Y:S02]  /*9d80*/  LDG.E.64 R2, [R2.64] ;  /* 0x0000002402027981 */ /* 0x000ea4000c1e1b00 */
[----:B--2---:R-:W0:Y:S01]  /*9d90*/  F2F.F32.F64 R0, R2 ;  /* 0x0000000200007310 */ /* 0x004e220000301000 */
[----:B------:R-:W0:-:S14]  /*9da0*/  DSETP.GEU.AND P0, PT, |R2|, c[0x2][0x0], PT ;  /* 0x008000000200762a */ /* 0x000e1c0003f0e200 */
[----:B0-----:R-:W-:-:S05]  /*9db0*/  @!P0 FMUL R0, R0, 1.175494350822287508e-38 ;  /* 0x0080000000008820 */ /* 0x001fca0000400000 */
[----:B------:R-:W-:Y:S01]  /*9dc0*/  F2FP.PACK_AB R0, RZ, R0 ;  /* 0x00000000ff00723e */ /* 0x000fe200000000ff */
[----:B------:R-:W-:Y:S05]  /*9dd0*/  BRA `(.L_x_3988) ;  /* 0x00000a0000007947 */ /* 0x000fea0003800000 */
.L_x_3996:
        /* <DEDUP_REMOVED lines=28> */
.L_x_3999:
        /* <DEDUP_REMOVED lines=15> */
.L_x_3998:
[----:B------:R-:W2:Y:S02]  /*a090*/  LDG.E.U16 R0, [R2.64] ;  /* 0x0000002402007981 */ /* 0x000ea4000c1e1500 */
[----:B--2---:R-:W-:-:S04]  /*a0a0*/  PRMT R0, RZ, 0x5410, R0 ;  /* 0x00005410ff007816 */ /* 0x004fc80000000000 */
[----:B------:R-:W-:Y:S01]  /*a0b0*/  F2FP.PACK_AB R0, RZ, R0 ;  /* 0x00000000ff00723e */ /* 0x000fe200000000ff */
[----:B------:R-:W-:Y:S05]  /*a0c0*/  BRA `(.L_x_3988) ;  /* 0x0000071000007947 */ /* 0x000fea0003800000 */
.L_x_3995:
        /* <DEDUP_REMOVED lines=12> */
.L_x_4002:
        /* <DEDUP_REMOVED lines=21> */
.L_x_4006:
[----:B------:R-:W-:Y:S05]  /*a2e0*/  BSYNC B1 ;  /* 0x0000000000017941 */ /* 0x000fea0003800000 */
.L_x_4005:
[----:B------:R-:W-:Y:S01]  /*a2f0*/  LEA R3, R0, 0x3b800000, 0x17 ;  /* 0x3b80000000037811 */ /* 0x000fe200078eb8ff */
[----:B------:R-:W-:-:S05]  /*a300*/  IMAD.SHL.U32 R0, R2, 0x100000, RZ ;  /* 0x0010000002007824 */ /* 0x000fca00078e00ff */
[----:B------:R-:W-:Y:S02]  /*a310*/  LOP3.LUT R0, R3, R0, R4, 0xfe, !PT ;  /* 0x0000000003007212 */ /* 0x000fe400078efe04 */
.L_x_4004:
[----:B------:R-:W-:Y:S05]  /*a320*/  BSYNC B0 ;  /* 0x0000000000007941 */ /* 0x000fea0003800000 */
.L_x_4003:
[----:B------:R-:W-:Y:S01]  /*a330*/  F2FP.PACK_AB R0, RZ, R0 ;  /* 0x00000000ff00723e */ /* 0x000fe200000000ff */
[----:B------:R-:W-:Y:S05]  /*a340*/  BRA `(.L_x_3988) ;  /* 0x0000049000007947 */ /* 0x000fea0003800000 */
.L_x_4001:
        /* <DEDUP_REMOVED lines=21> */
.L_x_4010:
[----:B------:R-:W-:Y:S05]  /*a4a0*/  BSYNC B1 ;  /* 0x0000000000017941 */ /* 0x000fea0003800000 */
.L_x_4009:
[----:B------:R-:W-:Y:S01]  /*a4b0*/  LEA R3, R0, 0x37800000, 0x17 ;  /* 0x3780000000037811 */ /* 0x000fe200078eb8ff */
[----:B------:R-:W-:-:S05]  /*a4c0*/  IMAD.SHL.U32 R0, R2, 0x200000, RZ ;  /* 0x0020000002007824 */ /* 0x000fca00078e00ff */
[----:B------:R-:W-:Y:S02]  /*a4d0*/  LOP3.LUT R0, R3, R0, R4, 0xfe, !PT ;  /* 0x0000000003007212 */ /* 0x000fe400078efe04 */
.L_x_4008:
[----:B------:R-:W-:Y:S05]  /*a4e0*/  BSYNC B0 ;  /* 0x0000000000007941 */ /* 0x000fea0003800000 */
.L_x_4007:
[----:B------:R-:W-:Y:S01]  /*a4f0*/  F2FP.PACK_AB R0, RZ, R0 ;  /* 0x00000000ff00723e */ /* 0x000fe200000000ff */
[----:B------:R-:W-:Y:S05]  /*a500*/  BRA `(.L_x_3988) ;  /* 0x000002d000007947 */ /* 0x000fea0003800000 */
.L_x_4000:
        /* <DEDUP_REMOVED lines=14> */
.L_x_4014:
[----:B------:R-:W-:Y:S05]  /*a5f0*/  BSYNC B0 ;  /* 0x0000000000007941 */ /* 0x000fea0003800000 */
.L_x_4013:
[----:B------:R-:W-:Y:S01]  /*a600*/  F2FP.PACK_AB R0, RZ, R0 ;  /* 0x00000000ff00723e */ /* 0x000fe200000000ff */
[----:B------:R-:W-:Y:S05]  /*a610*/  BRA `(.L_x_3988) ;  /* 0x000001c000007947 */ /* 0x000fea0003800000 */
.L_x_3987:
        /* <DEDUP_REMOVED lines=21> */
.L_x_4012:
[----:B------:R-:W2:Y:S02]  /*a770*/  LDG.E.64 R2, [R2.64] ;  /* 0x0000002402027981 */ /* 0x000ea4000c1e1b00 */
[----:B--2---:R-:W0:Y:S02]  /*a780*/  I2F.U64 R0, R2 ;  /* 0x0000000200007312 */ /* 0x004e240000301000 */
[----:B0-----:R-:W-:Y:S01]  /*a790*/  F2FP.PACK_AB R0, RZ, R0 ;  /* 0x00000000ff00723e */ /* 0x001fe200000000ff */
[----:B------:R-:W-:Y:S05]  /*a7a0*/  BRA `(.L_x_3988) ;  /* 0x0000003000007947 */ /* 0x000fea0003800000 */
.L_x_4011:
[----:B------:R-:W2:Y:S02]  /*a7b0*/  LDG.E R2, [R2.64] ;  /* 0x0000002402027981 */ /* 0x000ea4000c1e1900 */
[----:B--2---:R-:W0:Y:S02]  /*a7c0*/  I2F.U32 R0, R2 ;  /* 0x0000000200007306 */ /* 0x004e240000201000 */
[----:B0-----:R-:W-:-:S06]  /*a7d0*/  F2FP.PACK_AB R0, RZ, R0 ;  /* 0x00000000ff00723e */ /* 0x001fcc00000000ff */
.L_x_3988:
        /* <DEDUP_REMOVED lines=20> */
.L_x_4018:
[----:B------:R-:W-:-:S06]  /*a920*/  HADD2.F32 R3, -RZ, R0.H0_H0 ;  /* 0x20000000ff037230 */ /* 0x000fcc0000004100 */
[----:B------:R-:W0:Y:S02]  /*a930*/  F2I.S64.TRUNC R2, R3 ;  /* 0x0000000300027311 */ /* 0x000e24000020d900 */
[----:B0-----:R-:W-:Y:S01]  /*a940*/  STG.E.U8 [R16.64], R2 ;  /* 0x0000000210007986 */ /* 0x001fe2000c101124 */
[----:B------:R-:W-:Y:S05]  /*a950*/  EXIT ;  /* 0x000000000000794d */ /* 0x000fea0003800000 */
.L_x_4017:
        /* <DEDUP_REMOVED lines=10> */
.L_x_4021:
[----:B------:R-:W-:-:S04]  /*aa00*/  HADD2.F32 R0, -RZ, R0.H0_H0 ;  /* 0x20000000ff007230 */ /* 0x000fc80000004100 */
[----:B------:R-:W0:Y:S02]  /*aa10*/  F2I.FTZ.TRUNC.NTZ R3, R0 ;  /* 0x0000000000037305 */ /* 0x000e24000021f100 */
[----:B0-----:R-:W-:Y:S01]  /*aa20*/  STG.E [R16.64], R3 ;  /* 0x0000000310007986 */ /* 0x001fe2000c101924 */
[----:B------:R-:W-:Y:S05]  /*aa30*/  EXIT ;  /* 0x000000000000794d */ /* 0x000fea0003800000 */
.L_x_4020:
[----:B------:R-:W-:-:S04]  /*aa40*/  HADD2.F32 R0, -RZ, R0.H0_H0 ;  /* 0x20000000ff007230 */ /* 0x000fc80000004100 */
[----:B------:R-:W0:Y:S02]  /*aa50*/  F2I.FTZ.TRUNC.NTZ R3, R0 ;  /* 0x0000000000037305 */ /* 0x000e24000021f100 */
[----:B0-----:R-:W-:Y:S01]  /*aa60*/  STG.E.U16 [R16.64], R3 ;  /* 0x0000000310007986 */ /* 0x001fe2000c101524 */
[----:B------:R-:W-:Y:S05]  /*aa70*/  EXIT ;  /* 0x000000000000794d */ /* 0x000fea0003800000 */
.L_x_4016:
        /* <DEDUP_REMOVED lines=9> */
.L_x_4023:
[----:B------:R-:W-:Y:S01]  /*ab10*/  STG.E.U16 [R16.64], R0 ;  /* 0x0000000010007986 */ /* 0x000fe2000c101524 */
[----:B------:R-:W-:Y:S05]  /*ab20*/  EXIT ;  /* 0x000000000000794d */ /* 0x000fea0003800000 */
.L_x_4022:
        /* <DEDUP_REMOVED lines=10> */
.L_x_4025:
[----:B------:R-:W-:-:S05]  /*abd0*/  HADD2.F32 R0, -RZ, R0.H0_H0 ;  /* 0x20000000ff007230 */ /* 0x000fca0000004100 */
[----:B------:R-:W-:-:S04]  /*abe0*/  F2FP.PACK_AB R0, RZ, R0 ;  /* 0x00000000ff00723e */ /* 0x000fc800000000ff */
[----:B------:R-:W-:-:S05]  /*abf0*/  PRMT R0, R0, 0x5410, RZ ;  /* 0x0000541000007816 */ /* 0x000fca00000000ff */
[----:B------:R-:W-:Y:S01]  /*ac00*/  STG.E [R16.64], R0 ;  /* 0x0000000010007986 */ /* 0x000fe2000c101924 */
[----:B------:R-:W-:Y:S05]  /*ac10*/  EXIT ;  /* 0x000000000000794d */ /* 0x000fea0003800000 */
.L_x_4024:
[----:B------:R-:W-:-:S05]  /*ac20*/  HADD2.F32 R2, -RZ, R0.H0_H0 ;  /* 0x20000000ff027230 */ /* 0x000fca0000004100 */
[----:B------:R-:W-:-:S06]  /*ac30*/  FMUL.FTZ R2, R2, 1 ;  /* 0x3f80000002027820 */ /* 0x000fcc0000410000 */
[----:B------:R-:W0:Y:S02]  /*ac40*/  F2F.F64.F32 R2, R2 ;  /* 0x0000000200027310 */ /* 0x000e240000201800 */
[----:B0-----:R-:W-:Y:S01]  /*ac50*/  STG.E.64 [R16.64], R2 ;  /* 0x0000000210007986 */ /* 0x001fe2000c101b24 */
[----:B------:R-:W-:Y:S05]  /*ac60*/  EXIT ;  /* 0x000000000000794d */ /* 0x000fea0003800000 */
.L_x_4015:
        /* <DEDUP_REMOVED lines=13> */
.L_x_4028:
[----:B------:R-:W-:Y:S01]  /*ad40*/  HADD2.F32 R0, -RZ, R0.H0_H0 ;  /* 0x20000000ff007230 */ /* 0x000fe20000004100 */
[----:B------:R-:W-:-:S04]  /*ad50*/  CS2R R6, SRZ ;  /* 0x0000000000067805 */ /* 0x000fc8000001ff00 */
[----:B------:R-:W-:-:S04]  /*ad60*/  FMUL.FTZ R0, R0, 1 ;  /* 0x3f80000000007820 */ /* 0x000fc80000410000 */
[----:B------:R-:W0:Y:S02]  /*ad70*/  F2F.F64.F32 R4, R0 ;  /* 0x0000000000047310 */ /* 0x000e240000201800 */
[----:B0-----:R-:W-:Y:S01]  /*ad80*/  STG.E.128 [R16.64], R4 ;  /* 0x0000000410007986 */ /* 0x001fe2000c101d24 */
[----:B------:R-:W-:Y:S05]  /*ad90*/  EXIT ;  /* 0x000000000000794d */ /* 0x000fea0003800000 */
.L_x_4027:
        /* <DEDUP_REMOVED lines=21> */
.L_x_4032:
[----:B------:R-:W-:Y:S05]  /*aef0*/  BSYNC B0 ;  /* 0x0000000000007941 */ /* 0x000fea0003800000 */
.L_x_4031:
[----:B------:R-:W-:-:S05]  /*af00*/  LOP3.LUT R3, R0, R3, RZ, 0xfc, !PT ;  /* 0x0000000300037212 */ /* 0x000fca00078efcff */
[----:B------:R-:W-:Y:S01]  /*af10*/  STG.E.U8 [R16.64], R3 ;  /* 0x0000000310007986 */ /* 0x000fe2000c101124 */
[----:B------:R-:W-:Y:S05]  /*af20*/  EXIT ;  /* 0x000000000000794d */ /* 0x000fea0003800000 */
.L_x_4030:
        /* <DEDUP_REMOVED lines=13> */
.L_x_4034:
[----:B------:R-:W-:Y:S01]  /*b000*/  IMAD.MOV.U32 R0, RZ, RZ, 0x7f ;  /* 0x0000007fff007424 */ /* 0x000fe200078e00ff */
[----:B------:R-:W-:-:S04]  /*b010*/  ISETP.GT.U32.AND P0, PT, R2, 0x7f800000, PT ;  /* 0x7f8000000200780c */ /* 0x000fc80003f04070 */
[----:B------:R-:W-:-:S04]  /*b020*/  SEL R0, R0, 0x7c, P0 ;  /* 0x0000007c00007807 */ /* 0x000fc80000000000 */
.L_x_4035:
[----:B------:R-:W-:Y:S05]  /*b030*/  BSYNC B0 ;  /* 0x0000000000007941 */ /* 0x000fea0003800000 */
.L_x_4033:
[----:B------:R-:W-:-:S04]  /*b040*/  LOP3.LUT R2, R3, 0x80000000, RZ, 0xc0, !PT ;  /* 0x8000000003027812 */ /* 0x000fc800078ec0ff */
[----:B------:R-:W-:-:S04]  /*b050*/  SHF.R.U32.HI R3, RZ, 0x18, R2 ;  /* 0x00000018ff037819 */ /* 0x000fc80000011602 */
[----:B------:R-:W-:-:S05]  /*b060*/  LOP3.LUT R3, R0, R3, RZ, 0xfc, !PT ;  /* 0x0000000300037212 */ /* 0x000fca00078efcff */
[----:B------:R-:W-:Y:S01]  /*b070*/  STG.E.U8 [R16.64], R3 ;  /* 0x0000000310007986 */ /* 0x000fe2000c101124 */
[----:B------:R-:W-:Y:S05]  /*b080*/  EXIT ;  /* 0x000000000000794d */ /* 0x000fea0003800000 */
.L_x_4029:
[----:B------:R-:W-:-:S05]  /*b090*/  HADD2.F32 R0, -RZ, R0.H0_H0 ;  /* 0x20000000ff007230 */ /* 0x000fca0000004100 */
[----:B------:R-:W-:-:S05]  /*b0a0*/  F2FP.BF16.PACK_AB R0, RZ, R0 ;  /* 0x00000000ff00723e */ /* 0x000fca00000010ff */
[----:B------:R-:W-:Y:S01]  /*b0b0*/  STG.E.U16 [R16.64], R0 ;  /* 0x0000000010007986 */ /* 0x000fe2000c101524 */
[----:B------:R-:W-:Y:S05]  /*b0c0*/  EXIT ;  /* 0x000000000000794d */ /* 0x000fea0003800000 */
.L_x_4026:
        /* <DEDUP_REMOVED lines=12> */
.L_x_4038:
        /* <DEDUP_REMOVED lines=17> */
.L_x_4041:
[----:B------:R-:W-:-:S04]  /*b2a0*/  LOP3.LUT R2, R3, 0x80000000, RZ, 0xc0, !PT ;  /* 0x8000000003027812 */ /* 0x000fc800078ec0ff */
[----:B------:R-:W-:-:S04]  /*b2b0*/  SHF.R.U32.HI R3, RZ, 0x18, R2 ;  /* 0x00000018ff037819 */ /* 0x000fc80000011602 */
[----:B------:R-:W-:-:S04]  /*b2c0*/  LOP3.LUT R0, R0, R3, RZ, 0xfc, !PT ;  /* 0x0000000300007212 */ /* 0x000fc800078efcff */
[----:B------:R-:W-:Y:S02]  /*b2d0*/  PRMT R8, R0, 0x7610, R8 ;  /* 0x0000761000087816 */ /* 0x000fe40000000008 */
.L_x_4040:
[----:B------:R-:W-:Y:S05]  /*b2e0*/  BSYNC B0 ;  /* 0x0000000000007941 */ /* 0x000fea0003800000 */
.L_x_4039:
[----:B------:R-:W-:Y:S01]  /*b2f0*/  STG.E.U8 [R16.64], R8 ;  /* 0x0000000810007986 */ /* 0x000fe2000c101124 */
[----:B------:R-:W-:Y:S05]  /*b300*/  EXIT ;  /* 0x000000000000794d */ /* 0x000fea0003800000 */
.L_x_4037:
        /* <DEDUP_REMOVED lines=17> */
.L_x_4044:
[----:B------:R-:W-:-:S04]  /*b420*/  LOP3.LUT R2, R3, 0x80000000, RZ, 0xc0, !PT ;  /* 0x8000000003027812 */ /* 0x000fc800078ec0ff */
[----:B------:R-:W-:-:S04]  /*b430*/  SHF.R.U32.HI R3, RZ, 0x18, R2 ;  /* 0x00000018ff037819 */ /* 0x000fc80000011602 */
[----:B------:R-:W-:-:S04]  /*b440*/  LOP3.LUT R0, R0, R3, RZ, 0xfc, !PT ;  /* 0x0000000300007212 */ /* 0x000fc800078efcff */
[----:B------:R-:W-:Y:S02]  /*b450*/  PRMT R8, R0, 0x7610, R8 ;  /* 0x0000761000087816 */ /* 0x000fe40000000008 */
.L_x_4043:
[----:B------:R-:W-:Y:S05]  /*b460*/  BSYNC B0 ;  /* 0x0000000000007941 */ /* 0x000fea0003800000 */
.L_x_4042:
[----:B------:R-:W-:Y:S01]  /*b470*/  STG.E.U8 [R16.64], R8 ;  /* 0x0000000810007986 */ /* 0x000fe2000c101124 */
[----:B------:R-:W-:Y:S05]  /*b480*/  EXIT ;  /* 0x000000000000794d */ /* 0x000fea0003800000 */
.L_x_4036:
        /* <DEDUP_REMOVED lines=22> */
.L_x_4019:
        /* <DEDUP_REMOVED lines=20> */
.L_x_4046:
[----:B------:R-:W-:-:S06]  /*b730*/  HADD2.F32 R2, -RZ, R0.H0_H0 ;  /* 0x20000000ff027230 */ /* 0x000fcc0000004100 */
[----:B------:R-:W0:Y:S02]  /*b740*/  F2I.U64.TRUNC R2, R2 ;  /* 0x0000000200027311 */ /* 0x000e24000020d800 */
[----:B0-----:R-:W-:Y:S01]  /*b750*/  STG.E.64 [R16.64], R2 ;  /* 0x0000000210007986 */ /* 0x001fe2000c101b24 */
[----:B------:R-:W-:Y:S05]  /*b760*/  EXIT ;  /* 0x000000000000794d */ /* 0x000fea0003800000 */
.L_x_4045:
[----:B------:R-:W-:-:S04]  /*b770*/  HADD2.F32 R0, -RZ, R0.H0_H0 ;  /* 0x20000000ff007230 */ /* 0x000fc80000004100 */
[----:B------:R-:W0:Y:S02]  /*b780*/  F2I.FTZ.U32.TRUNC.NTZ R3, R0 ;  /* 0x0000000000037305 */ /* 0x000e24000021f000 */
[----:B0-----:R-:W-:Y:S01]  /*b790*/  STG.E [R16.64], R3 ;  /* 0x0000000310007986 */ /* 0x001fe2000c101924 */
[----:B------:R-:W-:Y:S05]  /*b7a0*/  EXIT ;  /* 0x000000000000794d */ /* 0x000fea0003800000 */
.L_x_4047:
        /* <DEDUP_REMOVED lines=13> */
.L_x_5473:


//--------------------- .text._ZN2at6native27unrolled_elementwise_kernelIZZZNS0_66_GLOBAL__N__d53a5ca4_28_ActivationLeakyReluKernel_cu_9e10b42f_310517leaky_relu_kernelERNS_18TensorIteratorBaseERKN3c106ScalarEENKUlvE_clEvENKUlvE1_clEvEUlNS5_4HalfEE_St5arrayIPcLm2EELi4E23TrivialOffsetCalculatorILi1EjESH_NS0_6memory12LoadWithCastILi1EEENSI_13StoreWithCastILi1EEEEEviT_T0_T2_T3_T4_T5_ --------------------------
	.section	.text._ZN2at6native27unrolled_elementwise_kernelIZZZNS0_66_GLOBAL__N__d53a5ca4_28_ActivationLeakyReluKernel_cu_9e10b42f_310517leaky_relu_kernelERNS_18TensorIteratorBaseERKN3c106ScalarEENKUlvE_clEvENKUlvE1_clEvEUlNS5_4HalfEE_St5arrayIPcLm2EELi4E23TrivialOffsetCalculatorILi1EjESH_NS0_6memory12LoadWithCastILi1EEENSI_13StoreWithCastILi1EEEEEviT_T0_T2_T3_T4_T5_,"ax",@progbits
	.sectioninfo	@"SHI_REGISTERS=28"
	.align	128
        .global         _ZN2at6native27unrolled_elementwise_kernelIZZZNS0_66_GLOBAL__N__d53a5ca4_28_ActivationLeakyReluKernel_cu_9e10b42f_310517leaky_relu_kernelERNS_18TensorIteratorBaseERKN3c106ScalarEENKUlvE_clEvENKUlvE1_clEvEUlNS5_4HalfEE_St5arrayIPcLm2EELi4E23TrivialOffsetCalculatorILi1EjESH_NS0_6memory12LoadWithCastILi1EEENSI_13StoreWithCastILi1EEEEEviT_T0_T2_T3_T4_T5_
        .type           _ZN2at6native27unrolled_elementwise_kernelIZZZNS0_66_GLOBAL__N__d53a5ca4_28_ActivationLeakyReluKernel_cu_9e10b42f_310517leaky_relu_kernelERNS_18TensorIteratorBaseERKN3c106ScalarEENKUlvE_clEvENKUlvE1_clEvEUlNS5_4HalfEE_St5arrayIPcLm2EELi4E23TrivialOffsetCalculatorILi1EjESH_NS0_6memory12LoadWithCastILi1EEENSI_13StoreWithCastILi1EEEEEviT_T0_T2_T3_T4_T5_,@function
        .size           _ZN2at6native27unrolled_elementwise_kernelIZZZNS0_66_GLOBAL__N__d53a5ca4_28_ActivationLeakyReluKernel_cu_9e10b42f_310517leaky_relu_kernelERNS_18TensorIteratorBaseERKN3c106ScalarEENKUlvE_clEvENKUlvE1_clEvEUlNS5_4HalfEE_St5arrayIPcLm2EELi4E23TrivialOffsetCalculatorILi1EjESH_NS0_6memory12LoadWithCastILi1EEENSI_13StoreWithCastILi1EEEEEviT_T0_T2_T3_T4_T5_,(.L_x_5474 - _ZN2at6native27unrolled_elementwise_kernelIZZZNS0_66_GLOBAL__N__d53a5ca4_28_ActivationLeakyReluKernel_cu_9e10b42f_310517leaky_relu_kernelERNS_18TensorIteratorBaseERKN3c106ScalarEENKUlvE_clEvENKUlvE1_clEvEUlNS5_4HalfEE_St5arrayIPcLm2EELi4E23TrivialOffsetCalculatorILi1EjESH_NS0_6memory12LoadWithCastILi1EEENSI_13StoreWithCastILi1EEEEEviT_T0_T2_T3_T4_T5_)
        .other          _ZN2at6native27unrolled_elementwise_kernelIZZZNS0_66_GLOBAL__N__d53a5ca4_28_ActivationLeakyReluKernel_cu_9e10b42f_310517leaky_relu_kernelERNS_18TensorIteratorBaseERKN3c106ScalarEENKUlvE_clEvENKUlvE1_clEvEUlNS5_4HalfEE_St5arrayIPcLm2EELi4E23TrivialOffsetCalculatorILi1EjESH_NS0_6memory12LoadWithCastILi1EEENSI_13StoreWithCastILi1EEEEEviT_T0_T2_T3_T4_T5_,@"STO_CUDA_ENTRY STV_DEFAULT"
_ZN2at6native27unrolled_elementwise_kernelIZZZNS0_66_GLOBAL__N__d53a5ca4_28_ActivationLeakyReluKernel_cu_9e10b42f_310517leaky_relu_kernelERNS_18TensorIteratorBaseERKN3c106ScalarEENKUlvE_clEvENKUlvE1_clEvEUlNS5_4HalfEE_St5arrayIPcLm2EELi4E23TrivialOffsetCalculatorILi1EjESH_NS0_6memory12LoadWithCastILi1EEENSI_13StoreWithCastILi1EEEEEviT_T0_T2_T3_T4_T5_:
.text._ZN2at6native27unrolled_elementwise_kernelIZZZNS0_66_GLOBAL__N__d53a5ca4_28_ActivationLeakyReluKernel_cu_9e10b42f_310517leaky_relu_kernelERNS_18TensorIteratorBaseERKN3c106ScalarEENKUlvE_clEvENKUlvE1_clEvEUlNS5_4HalfEE_St5arrayIPcLm2EELi4E23TrivialOffsetCalculatorILi1EjESH_NS0_6memory12LoadWithCastILi1EEENSI_13StoreWithCastILi1EEEEEviT_T0_T2_T3_T4_T5_:
        /* <DEDUP_REMOVED lines=32> */
.L_x_4053:
[----:B------:R-:W2:Y:S02]  /*0200*/  LDG.E.U8 R2, [R2.64] ;  /* 0x0000002402027981 */ /* 0x000ea4000c1e1100 */
[----:B--2---:R-:W0:Y:S02]  /*0210*/  I2F.U16 R0, R2 ;  /* 0x0000000200007306 */ /* 0x004e240000101000 */
[----:B0-----:R-:W-:-:S04]  /*0220*/  F2FP.PACK_AB R0, RZ, R0 ;  /* 0x00000000ff00723e */ /* 0x001fc800000000ff */
[----:B------:R-:W-:Y:S01]  /*0230*/  PRMT R22, R0, 0x7610, R22 ;  /* 0x0000761000167816 */ /* 0x000fe20000000016 */
[----:B------:R-:W-:Y:S05]  /*0240*/  BRA `(.L_x_4055) ;  /* 0x00000ee000007947 */ /* 0x000fea0003800000 */
.L_x_4052:
        /* <DEDUP_REMOVED lines=11> */
.L_x_4057:
[----:B------:R-:W2:Y:S02]  /*0300*/  LDG.E R2, [R2.64] ;  /* 0x0000002402027981 */ /* 0x000ea4000c1e1900 */
[----:B--2---:R-:W0:Y:S02]  /*0310*/  I2F R0, R2 ;  /* 0x0000000200007306 */ /* 0x004e240000201400 */
[----:B0-----:R-:W-:-:S04]  /*0320*/  F2FP.PACK_AB R0, RZ, R0 ;  /* 0x00000000ff00723e */ /* 0x001fc800000000ff */
[----:B------:R-:W-:Y:S01]  /*0330*/  PRMT R22, R0, 0x7610, R22 ;  /* 0x0000761000167816 */ /* 0x000fe20000000016 */
[----:B------:R-:W-:Y:S05]  /*0340*/  BRA `(.L_x_4055) ;  /* 0x00000de000007947 */ /* 0x000fea0003800000 */
.L_x_4056:
[----:B------:R-:W2:Y:S02]  /*0350*/  LDG.E.U16 R2, [R2.64] ;  /* 0x0000002402027981 */ /* 0x000ea4000c1e1500 */
[----:B--2---:R-:W0:Y:S02]  /*0360*/  I2F.S16 R0, R2 ;  /* 0x0000000200007306 */ /* 0x004e240000101400 */
[----:B0-----:R-:W-:-:S04]  /*0370*/  F2FP.PACK_AB R0, RZ, R0 ;  /* 0x00000000ff00723e */ /* 0x001fc800000000ff */
[----:B------:R-:W-:Y:S01]  /*0380*/  PRMT R22, R0, 0x7610, R22 ;  /* 0x0000761000167816 */ /* 0x000fe20000000016 */
[----:B------:R-:W-:Y:S05]  /*0390*/  BRA `(.L_x_4055) ;  /* 0x00000d9000007947 */ /* 0x000fea0003800000 */
.L_x_4051:
        /* <DEDUP_REMOVED lines=9> */
.L_x_4059:
[----:B------:R0:W5:Y:S01]  /*0430*/  LDG.E.U16 R22, [R2.64] ;  /* 0x0000002402167981 */ /* 0x000162000c1e1500 */
[----:B------:R-:W-:Y:S05]  /*0440*/  BRA `(.L_x_4055) ;  /* 0x00000ce000007947 */ /* 0x000fea0003800000 */
.L_x_4058:
        /* <DEDUP_REMOVED lines=9> */
.L_x_4061:
[----:B------:R0:W5:Y:S01]  /*04e0*/  LDG.E.U16 R22, [R2.64] ;  /* 0x0000002402167981 */ /* 0x000162000c1e1500 */
[----:B------:R-:W-:Y:S05]  /*04f0*/  BRA `(.L_x_4055) ;  /* 0x00000c3000007947 */ /* 0x000fea0003800000 */
.L_x_4060:
[----:B------:R-:W2:Y:S02]  /*0500*/  LDG.E.64 R2, [R2.64] ;  /* 0x0000002402027981 */ /* 0x000ea4000c1e1b00 */
[----:B--2---:R-:W0:Y:S01]  /*0510*/  F2F.F32.F64 R0, R2 ;  /* 0x0000000200007310 */ /* 0x004e220000301000 */
[----:B------:R-:W0:-:S14]  /*0520*/  DSETP.GEU.AND P0, PT, |R2|, c[0x2][0x0], PT ;  /* 0x008000000200762a */ /* 0x000e1c0003f0e200 */
[----:B0-----:R-:W-:-:S05]  /*0530*/  @!P0 FMUL R0, R0, 1.175494350822287508e-38 ;  /* 0x0080000000008820 */ /* 0x001fca0000400000 */
[----:B------:R-:W-:-:S04]  /*0540*/  F2FP.PACK_AB R0, RZ, R0 ;  /* 0x00000000ff00723e */ /* 0x000fc800000000ff */
[----:B------:R-:W-:Y:S01]  /*0550*/  PRMT R22, R0, 0x7610, R22 ;  /* 0x0000761000167816 */ /* 0x000fe20000000016 */
[----:B------:R-:W-:Y:S05]  /*0560*/  BRA `(.L_x_4055) ;  /* 0x00000bc000007947 */ /* 0x000fea0003800000 */
.L_x_4050:
        /* <DEDUP_REMOVED lines=14> */
.L_x_4064:
[----:B------:R-:W2:Y:S02]  /*0650*/  LDG.E.64 R2, [R2.64] ;  /* 0x0000002402027981 */ /* 0x000ea4000c1e1b00 */
[----:B--2---:R-:W0:Y:S01]  /*0660*/  F2F.F32.F64 R0, R2 ;  /* 0x0000000200007310 */ /* 0x004e220000301000 */
[----:B------:R-:W0:-:S14]  /*0670*/  DSETP.GEU.AND P0, PT, |R2|, c[0x2][0x0], PT ;  /* 0x008000000200762a */ /* 0x000e1c0003f0e200 */
[----:B0-----:R-:W-:-:S05]  /*0680*/  @!P0 FMUL R0, R0, 1.175494350822287508e-38 ;  /* 0x0080000000008820 */ /* 0x001fca0000400000 */
[----:B------:R-:W-:-:S04]  /*0690*/  F2FP.PACK_AB R0, RZ, R0 ;  /* 0x00000000ff00723e */ /* 0x000fc800000000ff */
[----:B------:R-:W-:Y:S01]  /*06a0*/  PRMT R22, R0, 0x7610, R22 ;  /* 0x0000761000167816 */ /* 0x000fe20000000016 */
[----:B------:R-:W-:Y:S05]  /*06b0*/  BRA `(.L_x_4055) ;  /* 0x00000a7000007947 */ /* 0x000fea0003800000 */
.L_x_4063:
        /* <DEDUP_REMOVED lines=28> */
.L_x_4066:
        /* <DEDUP_REMOVED lines=16> */
.L_x_4065:
[----:B------:R-:W2:Y:S02]  /*0980*/  LDG.E.U16 R0, [R2.64] ;  /* 0x0000002402007981 */ /* 0x000ea4000c1e1500 */
[----:B--2---:R-:W-:-:S04]  /*0990*/  PRMT R0, RZ, 0x5410, R0 ;  /* 0x00005410ff007816 */ /* 0x004fc80000000000 */
[----:B------:R-:W-:-:S04]  /*09a0*/  F2FP.PACK_AB R0, RZ, R0 ;  /* 0x00000000ff00723e */ /* 0x000fc800000000ff */
[----:B------:R-:W-:Y:S01]  /*09b0*/  PRMT R22, R0, 0x7610, R22 ;  /* 0x0000761000167816 */ /* 0x000fe20000000016 */
[----:B------:R-:W-:Y:S05]  /*09c0*/  BRA `(.L_x_4055) ;  /* 0x0000076000007947 */ /* 0x000fea0003800000 */
.L_x_4062:
        /* <DEDUP_REMOVED lines=12> */
.L_x_4069:
        /* <DEDUP_REMOVED lines=21> */
.L_x_4073:
[----:B------:R-:W-:Y:S05]  /*0be0*/  BSYNC B1 ;  /* 0x0000000000017941 */ /* 0x000fea0003800000 */
.L_x_4072:
[----:B------:R-:W-:Y:S01]  /*0bf0*/  LEA R3, R0, 0x3b800000, 0x17 ;  /* 0x3b80000000037811 */ /* 0x000fe200078eb8ff */
[----:B------:R-:W-:-:S05]  /*0c00*/  IMAD.SHL.U32 R0, R2, 0x100000, RZ ;  /* 0x0010000002007824 */ /* 0x000fca00078e00ff */
[----:B------:R-:W-:Y:S02]  /*0c10*/  LOP3.LUT R0, R3, R0, R4, 0xfe, !PT ;  /* 0x0000000003007212 */ /* 0x000fe400078efe04 */
.L_x_4071:
[----:B------:R-:W-:Y:S05]  /*0c20*/  BSYNC B0 ;  /* 0x0000000000007941 */ /* 0x000fea0003800000 */
.L_x_4070:
[----:B------:R-:W-:-:S04]  /*0c30*/  F2FP.PACK_AB R0, RZ, R0 ;  /* 0x00000000ff00723e */ /* 0x000fc800000000ff */
[----:B------:R-:W-:Y:S01]  /*0c40*/  PRMT R22, R0, 0x7610, R22 ;  /* 0x0000761000167816 */ /* 0x000fe20000000016 */
[----:B------:R-:W-:Y:S05]  /*0c50*/  BRA `(.L_x_4055) ;  /* 0x000004d000007947 */ /* 0x000fea0003800000 */
.L_x_4068:
        /* <DEDUP_REMOVED lines=21> */
.L_x_4077:
[----:B------:R-:W-:Y:S05]  /*0db0*/  BSYNC B1 ;  /* 0x0000000000017941 */ /* 0x000fea0003800000 */
.L_x_4076:
[----:B------:R-:W-:Y:S01]  /*0dc0*/  LEA R3, R0, 0x37800000, 0x17 ;  /* 0x3780000000037811 */ /* 0x000fe200078eb8ff */
[----:B------:R-:W-:-:S05]  /*0dd0*/  IMAD.SHL.U32 R0, R2, 0x200000, RZ ;  /* 0x0020000002007824 */ /* 0x000fca00078e00ff */
[----:B------:R-:W-:Y:S02]  /*0de0*/  LOP3.LUT R0, R3, R0, R4, 0xfe, !PT ;  /* 0x0000000003007212 */ /* 0x000fe400078efe04 */
.L_x_4075:
[----:B------:R-:W-:Y:S05]  /*0df0*/  BSYNC B0 ;  /* 0x0000000000007941 */ /* 0x000fea0003800000 */
.L_x_4074:
[----:B------:R-:W-:-:S04]  /*0e00*/  F2FP.PACK_AB R0, RZ, R0 ;  /* 0x00000000ff00723e */ /* 0x000fc800000000ff */
[----:B------:R-:W-:Y:S01]  /*0e10*/  PRMT R22, R0, 0x7610, R22 ;  /* 0x0000761000167816 */ /* 0x000fe20000000016 */
[----:B------:R-:W-:Y:S05]  /*0e20*/  BRA `(.L_x_4055) ;  /* 0x0000030000007947 */ /* 0x000fea0003800000 */
.L_x_4067:
        /* <DEDUP_REMOVED lines=14> */
.L_x_4081:
[----:B------:R-:W-:Y:S05]  /*0f10*/  BSYNC B0 ;  /* 0x0000000000007941 */ /* 0x000fea0003800000 */
.L_x_4080:
[----:B------:R-:W-:-:S04]  /*0f20*/  F2FP.PACK_AB R0, RZ, R0 ;  /* 0x00000000ff00723e */ /* 0x000fc800000000ff */
[----:B------:R-:W-:Y:S01]  /*0f30*/  PRMT R22, R0, 0x7610, R22 ;  /* 0x0000761000167816 */ /* 0x000fe20000000016 */
[----:B------:R-:W-:Y:S05]  /*0f40*/  BRA `(.L_x_4055) ;  /* 0x000001e000007947 */ /* 0x000fea0003800000 */
.L_x_4054:
        /* <DEDUP_REMOVED lines=21> */
.L_x_4079:
[----:B------:R-:W2:Y:S02]  /*10a0*/  LDG.E.64 R2, [R2.64] ;  /* 0x0000002402027981 */ /* 0x000ea4000c1e1b00 */
[----:B--2---:R-:W0:Y:S02]  /*10b0*/  I2F.U64 R0, R2 ;  /* 0x0000000200007312 */ /* 0x004e240000301000 */
[----:B0-----:R-:W-:-:S04]  /*10c0*/  F2FP.PACK_AB R0, RZ, R0 ;  /* 0x00000000ff00723e */ /* 0x001fc800000000ff */
[----:B------:R-:W-:Y:S01]  /*10d0*/  PRMT R22, R0, 0x7610, R22 ;  /* 0x0000761000167816 */ /* 0x000fe20000000016 */
[----:B------:R-:W-:Y:S05]  /*10e0*/  BRA `(.L_x_4055) ;  /* 0x0000004000007947 */ /* 0x000fea0003800000 */
.L_x_4078:
[----:B------:R-:W2:Y:S02]  /*10f0*/  LDG.E R2, [R2.64] ;  /* 0x0000002402027981 */ /* 0x000ea4000c1e1900 */
[----:B--2---:R-:W0:Y:S02]  /*1100*/  I2F.U32 R0, R2 ;  /* 0x0000000200007306 */ /* 0x004e240000201000 */
[----:B0-----:R-:W-:-:S04]  /*1110*/  F2FP.PACK_AB R0, RZ, R0 ;  /* 0x00000000ff00723e */ /* 0x001fc800000000ff */
[----:B------:R-:W-:Y:S02]  /*1120*/  PRMT R22, R0, 0x7610, R22 ;  /* 0x0000761000167816 */ /* 0x000fe40000000016 */
.L_x_4055:
[----:B------:R-:W1:Y:S02]  /*1130*/  S2R R24, SR_TID.X ;  /* 0x0000000000187919 */ /* 0x000e640000002100 */
[----:B-1----:R-:W-:-:S03]  /*1140*/  IADD3 R24, R24, 0x80, RZ ;  /* 0x0000008018187810 */ /* 0x002fc60007ffe0ff */
.L_x_4049:
[----:B-1----:R-:W-:Y:S05]  /*1150*/  BSYNC B6 ;  /* 0x0000000000067941 */ /* 0x002fea0003800000 */
.L_x_4048:
        /* <DEDUP_REMOVED lines=24> */
.L_x_4087:
[----:B------:R-:W2:Y:S02]  /*12e0*/  LDG.E.U8 R2, [R2.64] ;  /* 0x0000002402027981 */ /* 0x000ea4000c1e1100 */
[----:B--2---:R-:W0:Y:S02]  /*12f0*/  I2F.U16 R0, R2 ;  /* 0x0000000200007306 */ /* 0x004e240000101000 */
[----:B0-----:R-:W-:-:S04]  /*1300*/  F2FP.PACK_AB R0, RZ, R0 ;  /* 0x00000000ff00723e */ /* 0x001fc800000000ff */
[----:B------:R-:W-:Y:S01]  /*1310*/  PRMT R18, R0, 0x7610, R18 ;  /* 0x0000761000127816 */ /* 0x000fe20000000012 */
[----:B------:R-:W-:Y:S05]  /*1320*/  BRA `(.L_x_4089) ;  /* 0x00000ed000007947 */ /* 0x000fea0003800000 */
.L_x_4086:
        /* <DEDUP_REMOVED lines=11> */
.L_x_4091:
[----:B------:R-:W2:Y:S02]  /*13e0*/  LDG.E R2, [R2.64] ;  /* 0x0000002402027981 */ /* 0x000ea4000c1e1900 */
[----:B--2---:R-:W0:Y:S02]  /*13f0*/  I2F R0, R2 ;  /* 0x0000000200007306 */ /* 0x004e240000201400 */
[----:B0-----:R-:W-:-:S04]  /*1400*/  F2FP.PACK_AB R0, RZ, R0 ;  /* 0x00000000ff00723e */ /* 0x001fc800000000ff */
[----:B------:R-:W-:Y:S01]  /*1410*/  PRMT R18, R0, 0x7610, R18 ;  /* 0x0000761000127816 */ /* 0x000fe20000000012 */
[----:B------:R-:W-:Y:S05]  /*1420*/  BRA `(.L_x_4089) ;  /* 0x00000dd000007947 */ /* 0x000fea0003800000 */
.L_x_4090:
[----:B------:R-:W2:Y:S02]  /*1430*/  LDG.E.U16 R2, [R2.64] ;  /* 0x0000002402027981 */ /* 0x000ea4000c1e1500 */
[----:B--2---:R-:W0:Y:S02]  /*1440*/  I2F.S16 R0, R2 ;  /* 0x0000000200007306 */ /* 0x004e240000101400 */
[----:B0-----:R-:W-:-:S04]  /*1450*/  F2FP.PACK_AB R0, RZ, R0 ;  /* 0x00000000ff00723e */ /* 0x001fc800000000ff */
[----:B------:R-:W-:Y:S01]  /*1460*/  PRMT R18, R0, 0x7610, R18 ;  /* 0x0000761000127816 */ /* 0x000fe20000000012 */
[----:B------:R-:W-:Y:S05]  /*1470*/  BRA `(.L_x_4089) ;  /* 0x00000d8000007947 */ /* 0x000fea0003800000 */
.L_x_4085:
        /* <DEDUP_REMOVED lines=9> */
.L_x_4093:
[----:B------:R0:W5:Y:S01]  /*1510*/  LDG.E.U16 R18, [R2.64] ;  /* 0x0000002402127981 */ /* 0x000162000c1e1500 */
[----:B------:R-:W-:Y:S05]  /*1520*/  BRA `(.L_x_4089) ;  /* 0x00000cd000007947 */ /* 0x000fea0003800000 */
.L_x_4092:
        /* <DEDUP_REMOVED lines=9> */
.L_x_4095:
[----:B------:R0:W5:Y:S01]  /*15c0*/  LDG.E.U16 R18, [R2.64] ;  /* 0x0000002402127981 */ /* 0x000162000c1e1500 */
[----:B------:R-:W-:Y:S05]  /*15d0*/  BRA `(.L_x_4089) ;  /* 0x00000c2000007947 */ /* 0x000fea0003800000 */
.L_x_4094:
[----:B------:R-:W2:Y:S02]  /*15e0*/  LDG.E.64 R2, [R2.64] ;  /* 0x0000002402027981 */ /* 0x000ea4000c1e1b00 */
[----:B--2---:R-:W0:Y:S01]  /*15f0*/  F2F.F32.F64 R0, R2 ;  /* 0x0000000200007310 */ /* 0x004e220000301000 */
[----:B------:R-:W0:-:S14]  /*1600*/  DSETP.GEU.AND P0, PT, |R2|, c[0x2][0x0], PT ;  /* 0x008000000200762a */ /* 0x000e1c0003f0e200 */
[----:B0-----:R-:W-:-:S05]  /*1610*/  @!P0 FMUL R0, R0, 1.175494350822287508e-38 ;  /* 0x0080000000008820 */ /* 0x001fca0000400000 */
[----:B------:R-:W-:-:S04]  /*1620*/  F2FP.PACK_AB R0, RZ, R0 ;  /* 0x00000000ff00723e */ /* 0x000fc800000000ff */
[----:B------:R-:W-:Y:S01]  /*1630*/  PRMT R18, R0, 0x7610, R18 ;  /* 0x0000761000127816 */ /* 0x000fe20000000012 */
[----:B------:R-:W-:Y:S05]  /*1640*/  BRA `(.L_x_4089) ;  /* 0x00000bb000007947 */ /* 0x000fea0003800000 */
.L_x_4084:
        /* <DEDUP_REMOVED lines=14> */
.L_x_4098:
[----:B------:R-:W2:Y:S02]  /*1730*/  LDG.E.64 R2, [R2.64] ;  /* 0x0000002402027981 */ /* 0x000ea4000c1e1b00 */
[----:B--2---:R-:W0:Y:S01]  /*1740*/  F2F.F32.F64 R0, R2 ;  /* 0x0000000200007310 */ /* 0x004e220000301000 */
[----:B------:R-:W0:-:S14]  /*1750*/  DSETP.GEU.AND P0, PT, |R2|, c[0x2][0x0], PT ;  /* 0x008000000200762a */ /* 0x000e1c0003f0e200 */
[----:B0-----:R-:W-:-:S05]  /*1760*/  @!P0 FMUL R0, R0, 1.175494350822287508e-38 ;  /* 0x0080000000008820 */ /* 0x001fca0000400000 */
[----:B------:R-:W-:-:S04]  /*1770*/  F2FP.PACK_AB R0, RZ, R0 ;  /* 0x00000000ff00723e */ /* 0x000fc800000000ff */
[----:B------:R-:W-:Y:S01]  /*1780*/  PRMT R18, R0, 0x7610, R18 ;  /* 0x0000761000127816 */ /* 0x000fe20000000012 */
[----:B------:R-:W-:Y:S05]  /*1790*/  BRA `(.L_x_4089) ;  /* 0x00000a6000007947 */ /* 0x000fea0003800000 */
.L_x_4097:
        /* <DEDUP_REMOVED lines=28> */
.L_x_4100:
        /* <DEDUP_REMOVED lines=15> */
.L_x_4099:
[----:B------:R-:W2:Y:S02]  /*1a50*/  LDG.E.U16 R0, [R2.64] ;  /* 0x0000002402007981 */ /* 0x000ea4000c1e1500 */
[----:B--2---:R-:W-:-:S04]  /*1a60*/  PRMT R0, RZ, 0x5410, R0 ;  /* 0x00005410ff007816 */ /* 0x004fc80000000000 */
[----:B------:R-:W-:-:S04]  /*1a70*/  F2FP.PACK_AB R0, RZ, R0 ;  /* 0x00000000ff00723e */ /* 0x000fc800000000ff */
[----:B------:R-:W-:Y:S01]  /*1a80*/  PRMT R18, R0, 0x7610, R18 ;  /* 0x0000761000127816 */ /* 0x000fe20000000012 */
[----:B------:R-:W-:Y:S05]  /*1a90*/  BRA `(.L_x_4089) ;  /* 0x0000076000007947 */ /* 0x000fea0003800000 */
.L_x_4096:
        /* <DEDUP_REMOVED lines=12> */
.L_x_4103:
        /* <DEDUP_REMOVED lines=21> */
.L_x_4107:
[----:B------:R-:W-:Y:S05]  /*1cb0*/  BSYNC B1 ;  /* 0x0000000000017941 */ /* 0x000fea0003800000 */
.L_x_4106:
[----:B------:R-:W-:Y:S01]  /*1cc0*/  LEA R3, R0, 0x3b800000, 0x17 ;  /* 0x3b80000000037811 */ /* 0x000fe200078eb8ff */
[----:B------:R-:W-:-:S05]  /*1cd0*/  IMAD.SHL.U32 R0, R2, 0x100000, RZ ;  /* 0x0010000002007824 */ /* 0x000fca00078e00ff */
[----:B------:R-:W-:Y:S02]  /*1ce0*/  LOP3.LUT R0, R3, R0, R4, 0xfe, !PT ;  /* 0x0000000003007212 */ /* 0x000fe400078efe04 */
.L_x_4105:
[----:B------:R-:W-:Y:S05]  /*1cf0*/  BSYNC B0 ;  /* 0x0000000000007941 */ /* 0x000fea0003800000 */
.L_x_4104:
[----:B------:R-:W-:-:S04]  /*1d00*/  F2FP.PACK_AB R0, RZ, R0 ;  /* 0x00000000ff00723e */ /* 0x000fc800000000ff */
[----:B------:R-:W-:Y:S01]  /*1d10*/  PRMT R18, R0, 0x7610, R18 ;  /* 0x0000761000127816 */ /* 0x000fe20000000012 */
[----:B------:R-:W-:Y:S05]  /*1d20*/  BRA `(.L_x_4089) ;  /* 0x000004d000007947 */ /* 0x000fea0003800000 */
.L_x_4102:
        /* <DEDUP_REMOVED lines=21> */
.L_x_4111:
[----:B------:R-:W-:Y:S05]  /*1e80*/  BSYNC B1 ;  /* 0x0000000000017941 */ /* 0x000fea0003800000 */
.L_x_4110:
[----:B------:R-:W-:Y:S01]  /*1e90*/  LEA R3, R0, 0x37800000, 0x17 ;  /* 0x3780000000037811 */ /* 0x000fe200078eb8ff */
[----:B------:R-:W-:-:S05]  /*1ea0*/  IMAD.SHL.U32 R0, R2, 0x200000, RZ ;  /* 0x0020000002007824 */ /* 0x000fca00078e00ff */
[----:B------:R-:W-:Y:S02]  /*1eb0*/  LOP3.LUT R0, R3, R0, R4, 0xfe, !PT ;  /* 0x0000000003007212 */ /* 0x000fe400078efe04 */
.L_x_4109:
[----:B------:R-:W-:Y:S05]  /*1ec0*/  BSYNC B0 ;  /* 0x0000000000007941 */ /* 0x000fea0003800000 */
.L_x_4108:
[----:B------:R-:W-:-:S04]  /*1ed0*/  F2FP.PACK_AB R0, RZ, R0 ;  /* 0x00000000ff00723e */ /* 0x000fc800000000ff */
[----:B------:R-:W-:Y:S01]  /*1ee0*/  PRMT R18, R0, 0x7610, R18 ;  /* 0x0000761000127816 */ /* 0x000fe20000000012 */
[----:B------:R-:W-:Y:S05]  /*1ef0*/  BRA `(.L_x_4089) ;  /* 0x0000030000007947 */ /* 0x000fea0003800000 */
.L_x_4101:
        /* <DEDUP_REMOVED lines=14> */
.L_x_4115:
[----:B------:R-:W-:Y:S05]  /*1fe0*/  BSYNC B0 ;  /* 0x0000000000007941 */ /* 0x000fea0003800000 */
.L_x_4114:
[----:B------:R-:W-:-:S04]  /*1ff0*/  F2FP.PACK_AB R0, RZ, R0 ;  /* 0x00000000ff00723e */ /* 0x000fc800000000ff */
[----:B------:R-:W-:Y:S01]  /*2000*/  PRMT R18, R0, 0x7610, R18 ;  /* 0x0000761000127816 */ /* 0x000fe20000000012 */
[----:B------:R-:W-:Y:S05]  /*2010*/  BRA `(.L_x_4089) ;  /* 0x000001e000007947 */ /* 0x000fea0003800000 */
.L_x_4088:
        /* <DEDUP_REMOVED lines=21> */
.L_x_4113:
[----:B------:R-:W2:Y:S02]  /*2170*/  LDG.E.64 R2, [R2.64] ;  /* 0x0000002402027981 */ /* 0x000ea4000c1e1b00 */
[----:B--2---:R-:W0:Y:S02]  /*2180*/  I2F.U64 R0, R2 ;  /* 0x0000000200007312 */ /* 0x004e240000301000 */
[----:B0-----:R-:W-:-:S04]  /*2190*/  F2FP.PACK_AB R0, RZ, R0 ;  /* 0x00000000ff00723e */ /* 0x001fc800000000ff */
[----:B------:R-:W-:Y:S01]  /*21a0*/  PRMT R18, R0, 0x7610, R18 ;  /* 0x0000761000127816 */ /* 0x000fe20000000012 */
[----:B------:R-:W-:Y:S05]  /*21b0*/  BRA `(.L_x_4089) ;  /* 0x0000004000007947 */ /* 0x000fea0003800000 */
.L_x_4112:
[----:B------:R-:W2:Y:S02]  /*21c0*/  LDG.E R2, [R2.64] ;  /* 0x0000002402027981 */ /* 0x000ea4000c1e1900 */
[----:B--2---:R-:W0:Y:S02]  /*21d0*/  I2F.U32 R0, R2 ;  /* 0x0000000200007306 */ /* 0x004e240000201000 */
[----:B0-----:R-:W-:-:S04]  /*21e0*/  F2FP.PACK_AB R0, RZ, R0 ;  /* 0x00000000ff00723e */ /* 0x001fc800000000ff */
[----:B------:R-:W-:Y:S02]  /*21f0*/  PRMT R18, R0, 0x7610, R18 ;  /* 0x0000761000127816 */ /* 0x000fe40000000012 */
.L_x_4089:
[----:B------:R-:W-:-:S05]  /*2200*/  IADD3 R24, R24, 0x80, RZ ;  /* 0x0000008018187810 */ /* 0x000fca0007ffe0ff */
.L_x_4083:
[----:B------:R-:W-:Y:S05]  /*2210*/  BSYNC B6 ;  /* 0x0000000000067941 */ /* 0x000fea0003800000 */
.L_x_4082:
        /* <DEDUP_REMOVED lines=26> */
.L_x_4121:
[----:B------:R-:W2:Y:S02]  /*23c0*/  LDG.E.U8 R2, [R2.64] ;  /* 0x0000002402027981 */ /* 0x000ea4000c1e1100 */
[----:B--2---:R-:W0:Y:S02]  /*23d0*/  I2F.U16 R0, R2 ;  /* 0x0000000200007306 */ /* 0x004e240000101000 */
[----:B0-----:R-:W-:-:S04]  /*23e0*/  F2FP.PACK_AB R0, RZ, R0 ;  /* 0x00000000ff00723e */ /* 0x001fc800000000ff */
[----:B------:R-:W-:Y:S01]  /*23f0*/  PRMT R25, R0, 0x7610, R25 ;  /* 0x0000761000197816 */ /* 0x000fe20000000019 */
[----:B------:R-:W-:Y:S05]  /*2400*/  BRA `(.L_x_4123) ;  /* 0x00000ed000007947 */ /* 0x000fea0003800000 */
.L_x_4120:
        /* <DEDUP_REMOVED lines=11> */
.L_x_4125:
[----:B------:R-:W2:Y:S02]  /*24c0*/  LDG.E R2, [R2.64] ;  /* 0x0000002402027981 */ /* 0x000ea4000c1e1900 */
[----:B--2---:R-:W0:Y:S02]  /*24d0*/  I2F R0, R2 ;  /* 0x0000000200007306 */ /* 0x004e240000201400 */
[----:B0-----:R-:W-:-:S04]  /*24e0*/  F2FP.PACK_AB R0, RZ, R0 ;  /* 0x00000000ff00723e */ /* 0x001fc800000000ff */
[----:B------:R-:W-:Y:S01]  /*24f0*/  PRMT R25, R0, 0x7610, R25 ;  /* 0x0000761000197816 */ /* 0x000fe20000000019 */
[----:B------:R-:W-:Y:S05]  /*2500*/  BRA `(.L_x_4123) ;  /* 0x00000dd000007947 */ /* 0x000fea0003800000 */
.L_x_4124:
[----:B------:R-:W2:Y:S02]  /*2510*/  LDG.E.U16 R2, [R2.64] ;  /* 0x0000002402027981 */ /* 0x000ea4000c1e1500 */
[----:B--2---:R-:W0:Y:S02]  /*2520*/  I2F.S16 R0, R2 ;  /* 0x0000000200007306 */ /* 0x004e240000101400 */
[----:B0-----:R-:W-:-:S04]  /*2530*/  F2FP.PACK_AB R0, RZ, R0 ;  /* 0x00000000ff00723e */ /* 0x001fc800000000ff */
[----:B------:R-:W-:Y:S01]  /*2540*/  PRMT R25, R0, 0x7610, R25 ;  /* 0x0000761000197816 */ /* 0x000fe20000000019 */
[----:B------:R-:W-:Y:S05]  /*2550*/  BRA `(.L_x_4123) ;  /* 0x00000d8000007947 */ /* 0x000fea0003800000 */
.L_x_4119:
        /* <DEDUP_REMOVED lines=9> */
.L_x_4127:
[----:B------:R0:W5:Y:S01]  /*25f0*/  LDG.E.U16 R25, [R2.64] ;  /* 0x0000002402197981 */ /* 0x000162000c1e1500 */
[----:B------:R-:W-:Y:S05]  /*2600*/  BRA `(.L_x_4123) ;  /* 0x00000cd000007947 */ /* 0x000fea0003800000 */
.L_x_4126:
        /* <DEDUP_REMOVED lines=9> */
.L_x_4129:
[----:B------:R0:W5:Y:S01]  /*26a0*/  LDG.E.U16 R25, [R2.64] ;  /* 0x0000002402197981 */ /* 0x000162000c1e1500 */
[----:B------:R-:W-:Y:S05]  /*26b0*/  BRA `(.L_x_4123) ;  /* 0x00000c2000007947 */ /* 0x000fea0003800000 */
.L_x_4128:
[----:B------:R-:W2:Y:S02]  /*26c0*/  LDG.E.64 R2, [R2.64] ;  /* 0x0000002402027981 */ /* 0x000ea4000c1e1b00 */
[----:B--2---:R-:W0:Y:S01]  /*26d0*/  F2F.F32.F64 R0, R2 ;  /* 0x0000000200007310 */ /* 0x004e220000301000 */
[----:B------:R-:W0:-:S14]  /*26e0*/  DSETP.GEU.AND P0, PT, |R2|, c[0x2][0x0], PT ;  /* 0x008000000200762a */ /* 0x000e1c0003f0e200 */
[----:B0-----:R-:W-:-:S05]  /*26f0*/  @!P0 FMUL R0, R0, 1.175494350822287508e-38 ;  /* 0x0080000000008820 */ /* 0x001fca0000400000 */
[----:B------:R-:W-:-:S04]  /*2700*/  F2FP.PACK_AB R0, RZ, R0 ;  /* 0x00000000ff00723e */ /* 0x000fc800000000ff */
[----:B------:R-:W-:Y:S01]  /*2710*/  PRMT R25, R0, 0x7610, R25 ;  /* 0x0000761000197816 */ /* 0x000fe20000000019 */
[----:B------:R-:W-:Y:S05]  /*2720*/  BRA `(.L_x_4123) ;  /* 0x00000bb000007947 */ /* 0x000fea0003800000 */
.L_x_4118:
        /* <DEDUP_REMOVED lines=14> */
.L_x_4132:
[----:B------:R-:W2:Y:S02]  /*2810*/  LDG.E.64 R2, [R2.64] ;  /* 0x0000002402027981 */ /* 0x000ea4000c1e1b00 */
[----:B--2---:R-:W0:Y:S01]  /*2820*/  F2F.F32.F64 R0, R2 ;  /* 0x0000000200007310 */ /* 0x004e220000301000 */
[----:B------:R-:W0:-:S14]  /*2830*/  DSETP.GEU.AND P0, PT, |R2|, c[0x2][0x0], PT ;  /* 0x008000000200762a */ /* 0x000e1c0003f0e200 */
[----:B0-----:R-:W-:-:S05]  /*2840*/  @!P0 FMUL R0, R0, 1.175494350822287508e-38 ;  /* 0x0080000000008820 */ /* 0x001fca0000400000 */
[----:B------:R-:W-:-:S04]  /*2850*/  F2FP.PACK_AB R0, RZ, R0 ;  /* 0x00000000ff00723e */ /* 0x000fc800000000ff */
[----:B------:R-:W-:Y:S01]  /*2860*/  PRMT R25, R0, 0x7610, R25 ;  /* 0x0000761000197816 */ /* 0x000fe20000000019 */
[----:B------:R-:W-:Y:S05]  /*2870*/  BRA `(.L_x_4123) ;  /* 0x00000a6000007947 */ /* 0x000fea0003800000 */
.L_x_4131:
        /* <DEDUP_REMOVED lines=28> */
.L_x_4134:
        /* <DEDUP_REMOVED lines=15> */
.L_x_4133:
[----:B------:R-:W2:Y:S02]  /*2b30*/  LDG.E.U16 R0, [R2.64] ;  /* 0x0000002402007981 */ /* 0x000ea4000c1e1500 */
[----:B--2---:R-:W-:-:S04]  /*2b40*/  PRMT R0, RZ, 0x5410, R0 ;  /* 0x00005410ff007816 */ /* 0x004fc80000000000 */
[----:B------:R-:W-:-:S04]  /*2b50*/  F2FP.PACK_AB R0, RZ, R0 ;  /* 0x00000000ff00723e */ /* 0x000fc800000000ff */
[----:B------:R-:W-:Y:S01]  /*2b60*/  PRMT R25, R0, 0x7610, R25 ;  /* 0x0000761000197816 */ /* 0x000fe20000000019 */
[----:B------:R-:W-:Y:S05]  /*2b70*/  BRA `(.L_x_4123) ;  /* 0x0000076000007947 */ /* 0x000fea0003800000 */
.L_x_4130:
        /* <DEDUP_REMOVED lines=12> */
.L_x_4137:
        /* <DEDUP_REMOVED lines=21> */
.L_x_4141:
[----:B------:R-:W-:Y:S05]  /*2d90*/  BSYNC B1 ;  /* 0x0000000000017941 */ /* 0x000fea0003800000 */
.L_x_4140:
[----:B------:R-:W-:Y:S01]  /*2da0*/  LEA R3, R0, 0x3b800000, 0x17 ;  /* 0x3b80000000037811 */ /* 0x000fe200078eb8ff */
[----:B------:R-:W-:-:S05]  /*2db0*/  IMAD.SHL.U32 R0, R2, 0x100000, RZ ;  /* 0x0010000002007824 */ /* 0x000fca00078e00ff */
[----:B------:R-:W-:Y:S02]  /*2dc0*/  LOP3.LUT R0, R3, R0, R4, 0xfe, !PT ;  /* 0x0000000003007212 */ /* 0x000fe400078efe04 */
.L_x_4139:
[----:B------:R-:W-:Y:S05]  /*2dd0*/  BSYNC B0 ;  /* 0x0000000000007941 */ /* 0x000fea0003800000 */
.L_x_4138:
[----:B------:R-:W-:-:S04]  /*2de0*/  F2FP.PACK_AB R0, RZ, R0 ;  /* 0x00000000ff00723e */ /* 0x000fc800000000ff */
[----:B------:R-:W-:Y:S01]  /*2df0*/  PRMT R25, R0, 0x7610, R25 ;  /* 0x0000761000197816 */ /* 0x000fe20000000019 */
[----:B------:R-:W-:Y:S05]  /*2e00*/  BRA `(.L_x_4123) ;  /* 0x000004d000007947 */ /* 0x000fea0003800000 */
.L_x_4136:
        /* <DEDUP_REMOVED lines=21> */
.L_x_4145:
[----:B------:R-:W-:Y:S05]  /*2f60*/  BSYNC B1 ;  /* 0x0000000000017941 */ /* 0x000fea0003800000 */
.L_x_4144:
[----:B------:R-:W-:Y:S01]  /*2f70*/  LEA R3, R0, 0x37800000, 0x17 ;  /* 0x3780000000037811 */ /* 0x000fe200078eb8ff */
[----:B------:R-:W-:-:S05]  /*2f80*/  IMAD.SHL.U32 R0, R2, 0x200000, RZ ;  /* 0x0020000002007824 */ /* 0x000fca00078e00ff */
[----:B------:R-:W-:Y:S02]  /*2f90*/  LOP3.LUT R0, R3, R0, R4, 0xfe, !PT ;  /* 0x0000000003007212 */ /* 0x000fe400078efe04 */
.L_x_4143:
[----:B------:R-:W-:Y:S05]  /*2fa0*/  BSYNC B0 ;  /* 0x0000000000007941 */ /* 0x000fea0003800000 */
.L_x_4142:
[----:B------:R-:W-:-:S04]  /*2fb0*/  F2FP.PACK_AB R0, RZ, R0 ;  /* 0x00000000ff00723e */ /* 0x000fc800000000ff */
[----:B------:R-:W-:Y:S01]  /*2fc0*/  PRMT R25, R0, 0x7610, R25 ;  /* 0x0000761000197816 */ /* 0x000fe20000000019 */
[----:B------:R-:W-:Y:S05]  /*2fd0*/  BRA `(.L_x_4123) ;  /* 0x0000030000007947 */ /* 0x000fea0003800000 */
.L_x_4135:
        /* <DEDUP_REMOVED lines=14> */
.L_x_4149:
[----:B------:R-:W-:Y:S05]  /*30c0*/  BSYNC B0 ;  /* 0x0000000000007941 */ /* 0x000fea0003800000 */
.L_x_4148:
[----:B------:R-:W-:-:S04]  /*30d0*/  F2FP.PACK_AB R0, RZ, R0 ;  /* 0x00000000ff00723e */ /* 0x000fc800000000ff */
[----:B------:R-:W-:Y:S01]  /*30e0*/  PRMT R25, R0, 0x7610, R25 ;  /* 0x0000761000197816 */ /* 0x000fe20000000019 */
[----:B------:R-:W-:Y:S05]  /*30f0*/  BRA `(.L_x_4123) ;  /* 0x000001e000007947 */ /* 0x000fea0003800000 */
.L_x_4122:
        /* <DEDUP_REMOVED lines=21> */
.L_x_4147:
[----:B------:R-:W2:Y:S02]  /*3250*/  LDG.E.64 R2, [R2.64] ;  /* 0x0000002402027981 */ /* 0x000ea4000c1e1b00 */
[----:B--2---:R-:W0:Y:S02]  /*3260*/  I2F.U64 R0, R2 ;  /* 0x0000000200007312 */ /* 0x004e240000301000 */
[----:B0-----:R-:W-:-:S04]  /*3270*/  F2FP.PACK_AB R0, RZ, R0 ;  /* 0x00000000ff00723e */ /* 0x001fc800000000ff */
[----:B------:R-:W-:Y:S01]  /*3280*/  PRMT R25, R0, 0x7610, R25 ;  /* 0x0000761000197816 */ /* 0x000fe20000000019 */
[----:B------:R-:W-:Y:S05]  /*3290*/  BRA `(.L_x_4123) ;  /* 0x0000004000007947 */ /* 0x000fea0003800000 */
.L_x_4146:
[----:B------:R-:W2:Y:S02]  /*32a0*/  LDG.E R2, [R2.64] ;  /* 0x0000002402027981 */ /* 0x000ea4000c1e1900 */
[----:B--2---:R-:W0:Y:S02]  /*32b0*/  I2F.U32 R0, R2 ;  /* 0x0000000200007306 */ /* 0x004e240000201000 */
[----:B0-----:R-:W-:-:S04]  /*32c0*/  F2FP.PACK_AB R0, RZ, R0 ;  /* 0x00000000ff00723e */ /* 0x001fc800000000ff */
[----:B------:R-:W-:Y:S02]  /*32d0*/  PRMT R25, R0, 0x7610, R25 ;  /* 0x0000761000197816 */ /* 0x000fe40000000019 */
.L_x_4123:
[----:B------:R-:W-:-:S05]  /*32e0*/  IADD3 R24, R24, 0x80, RZ ;  /* 0x0000008018187810 */ /* 0x000fca0007ffe0ff */
.L_x_4117:
[----:B------:R-:W-:Y:S05]  /*32f0*/  BSYNC B6 ;  /* 0x0000000000067941 */ /* 0x000fea0003800000 */
.L_x_4116:
        /* <DEDUP_REMOVED lines=23> */
.L_x_4155:
[----:B------:R-:W2:Y:S02]  /*3470*/  LDG.E.U8 R2, [R2.64] ;  /* 0x0000002402027981 */ /* 0x000ea4000c1e1100 */
[----:B--2---:R-:W0:Y:S02]  /*3480*/  I2F.U16 R0, R2 ;  /* 0x0000000200007306 */ /* 0x004e240000101000 */
[----:B0-----:R-:W-:-:S04]  /*3490*/  F2FP.PACK_AB R0, RZ, R0 ;  /* 0x00000000ff00723e */ /* 0x001fc800000000ff */
[----:B------:R-:W-:Y:S01]  /*34a0*/  PRMT R23, R0, 0x7610, R23 ;  /* 0x0000761000177816 */ /* 0x000fe20000000017 */
[----:B------:R-:W-:Y:S05]  /*34b0*/  BRA `(.L_x_4151) ;  /* 0x00000ed000007947 */ /* 0x000fea0003800000 */
.L_x_4154:
        /* <DEDUP_REMOVED lines=11> */
.L_x_4158:
[----:B------:R-:W2:Y:S02]  /*3570*/  LDG.E R2, [R2.64] ;  /* 0x0000002402027981 */ /* 0x000ea4000c1e1900 */
[----:B--2---:R-:W0:Y:S02]  /*3580*/  I2F R0, R2 ;  /* 0x0000000200007306 */ /* 0x004e240000201400 */
[----:B0-----:R-:W-:-:S04]  /*3590*/  F2FP.PACK_AB R0, RZ, R0 ;  /* 0x00000000ff00723e */ /* 0x001fc800000000ff */
[----:B------:R-:W-:Y:S01]  /*35a0*/  PRMT R23, R0, 0x7610, R23 ;  /* 0x0000761000177816 */ /* 0x000fe20000000017 */
[----:B------:R-:W-:Y:S05]  /*35b0*/  BRA `(.L_x_4151) ;  /* 0x00000dd000007947 */ /* 0x000fea0003800000 */
.L_x_4157:
[----:B------:R-:W2:Y:S02]  /*35c0*/  LDG.E.U16 R2, [R2.64] ;  /* 0x0000002402027981 */ /* 0x000ea4000c1e1500 */
[----:B--2---:R-:W0:Y:S02]  /*35d0*/  I2F.S16 R0, R2 ;  /* 0x0000000200007306 */ /* 0x004e240000101400 */
[----:B0-----:R-:W-:-:S04]  /*35e0*/  F2FP.PACK_AB R0, RZ, R0 ;  /* 0x00000000ff00723e */ /* 0x001fc800000000ff */
[----:B------:R-:W-:Y:S01]  /*35f0*/  PRMT R23, R0, 0x7610, R23 ;  /* 0x0000761000177816 */ /* 0x000fe20000000017 */
[----:B------:R-:W-:Y:S05]  /*3600*/  BRA `(.L_x_4151) ;  /* 0x00000d8000007947 */ /* 0x000fea0003800000 */
.L_x_4153:
        /* <DEDUP_REMOVED lines=9> */
.L_x_4160:
[----:B------:R0:W5:Y:S01]  /*36a0*/  LDG.E.U16 R23, [R2.64] ;  /* 0x0000002402177981 */ /* 0x000162000c1e1500 */
[----:B------:R-:W-:Y:S05]  /*36b0*/  BRA `(.L_x_4151) ;  /* 0x00000cd000007947 */ /* 0x000fea0003800000 */
.L_x_4159:
        /* <DEDUP_REMOVED lines=9> */
.L_x_4162:
[----:B------:R0:W5:Y:S01]  /*3750*/  LDG.E.U16 R23, [R2.64] ;  /* 0x0000002402177981 */ /* 0x000162000c1e1500 */
[----:B------:R-:W-:Y:S05]  /*3760*/  BRA `(.L_x_4151) ;  /* 0x00000c2000007947 */ /* 0x000fea0003800000 */
.L_x_4161:
[----:B------:R-:W2:Y:S02]  /*3770*/  LDG.E.64 R2, [R2.64] ;  /* 0x0000002402027981 */ /* 0x000ea4000c1e1b00 */
[----:B--2---:R-:W0:Y:S01]  /*3780*/  F2F.F32.F64 R0, R2 ;  /* 0x0000000200007310 */ /* 0x004e220000301000 */
[----:B------:R-:W0:-:S14]  /*3790*/  DSETP.GEU.AND P0, PT, |R2|, c[0x2][0x0], PT ;  /* 0x008000000200762a */ /* 0x000e1c0003f0e200 */
[----:B0-----:R-:W-:-:S05]  /*37a0*/  @!P0 FMUL R0, R0, 1.175494350822287508e-38 ;  /* 0x0080000000008820 */ /* 0x001fca0000400000 */
[----:B------:R-:W-:-:S04]  /*37b0*/  F2FP.PACK_AB R0, RZ, R0 ;  /* 0x00000000ff00723e */ /* 0x000fc800000000ff */
[----:B------:R-:W-:Y:S01]  /*37c0*/  PRMT R23, R0, 0x7610, R23 ;  /* 0x0000761000177816 */ /* 0x000fe20000000017 */
[----:B------:R-:W-:Y:S05]  /*37d0*/  BRA `(.L_x_4151) ;  /* 0x00000bb000007947 */ /* 0x000fea0003800000 */
.L_x_4152:
        /* <DEDUP_REMOVED lines=14> */
.L_x_4165:
[----:B------:R-:W2:Y:S02]  /*38c0*/  LDG.E.64 R2, [R2.64] ;  /* 0x0000002402027981 */ /* 0x000ea4000c1e1b00 */
[----:B--2---:R-:W0:Y:S01]  /*38d0*/  F2F.F32.F64 R0, R2 ;  /* 0x0000000200007310 */ /* 0x004e220000301000 */
[----:B------:R-:W0:-:S14]  /*38e0*/  DSETP.GEU.AND P0, PT, |R2|, c[0x2][0x0], PT ;  /* 0x008000000200762a */ /* 0x000e1c0003f0e200 */
[----:B0-----:R-:W-:-:S05]  /*38f0*/  @!P0 FMUL R0, R0, 1.175494350822287508e-38 ;  /* 0x0080000000008820 */ /* 0x001fca0000400000 */
[----:B------:R-:W-:-:S04]  /*3900*/  F2FP.PACK_AB R0, RZ, R0 ;  /* 0x00000000ff00723e */ /* 0x000fc800000000ff */
[----:B------:R-:W-:Y:S01]  /*3910*/  PRMT R23, R0, 0x7610, R23 ;  /* 0x0000761000177816 */ /* 0x000fe20000000017 */
[----:B------:R-:W-:Y:S05]  /*3920*/  BRA `(.L_x_4151) ;  /* 0x00000a6000007947 */ /* 0x000fea0003800000 */
.L_x_4164:
        /* <DEDUP_REMOVED lines=28> */
.L_x_4167:
        /* <DEDUP_REMOVED lines=15> */
.L_x_4166:
[----:B------:R-:W2:Y:S02]  /*3be0*/  LDG.E.U16 R0, [R2.64] ;  /* 0x0000002402007981 */ /* 0x000ea4000c1e1500 */
[----:B--2---:R-:W-:-:S04]  /*3bf0*/  PRMT R0, RZ, 0x5410, R0 ;  /* 0x00005410ff007816 */ /* 0x004fc80000000000 */
[----:B------:R-:W-:-:S04]  /*3c00*/  F2FP.PACK_AB R0, RZ, R0 ;  /* 0x00000000ff00723e */ /* 0x000fc800000000ff */
[----:B------:R-:W-:Y:S01]  /*3c10*/  PRMT R23, R0, 0x7610, R23 ;  /* 0x0000761000177816 */ /* 0x000fe20000000017 */
[----:B------:R-:W-:Y:S05]  /*3c20*/  BRA `(.L_x_4151) ;  /* 0x0000076000007947 */ /* 0x000fea0003800000 */
.L_x_4163:
        /* <DEDUP_REMOVED lines=12> */
.L_x_4170:
        /* <DEDUP_REMOVED lines=21> */
.L_x_4174:
[----:B------:R-:W-:Y:S05]  /*3e40*/  BSYNC B1 ;  /* 0x0000000000017941 */ /* 0x000fea0003800000 */
.L_x_4173:
[----:B------:R-:W-:Y:S01]  /*3e50*/  LEA R3, R0, 0x3b800000, 0x17 ;  /* 0x3b80000000037811 */ /* 0x000fe200078eb8ff */
[----:B------:R-:W-:-:S05]  /*3e60*/  IMAD.SHL.U32 R0, R2, 0x100000, RZ ;  /* 0x0010000002007824 */ /* 0x000fca00078e00ff */
[----:B------:R-:W-:Y:S02]  /*3e70*/  LOP3.LUT R0, R3, R0, R4, 0xfe, !PT ;  /* 0x0000000003007212 */ /* 0x000fe400078efe04 */
.L_x_4172:
[----:B------:R-:W-:Y:S05]  /*3e80*/  BSYNC B0 ;  /* 0x0000000000007941 */ /* 0x000fea0003800000 */
.L_x_4171:
[----:B------:R-:W-:-:S04]  /*3e90*/  F2FP.PACK_AB R0, RZ, R0 ;  /* 0x00000000ff00723e */ /* 0x000fc800000000ff */
[----:B------:R-:W-:Y:S01]  /*3ea0*/  PRMT R23, R0, 0x7610, R23 ;  /* 0x0000761000177816 */ /* 0x000fe20000000017 */
[----:B------:R-:W-:Y:S05]  /*3eb0*/  BRA `(.L_x_4151) ;  /* 0x000004d000007947 */ /* 0x000fea0003800000 */
.L_x_4169:
        /* <DEDUP_REMOVED lines=21> */
.L_x_4178:
[----:B------:R-:W-:Y:S05]  /*4010*/  BSYNC B1 ;  /* 0x0000000000017941 */ /* 0x000fea0003800000 */
.L_x_4177:
[----:B------:R-:W-:Y:S01]  /*4020*/  LEA R3, R0, 0x37800000, 0x17 ;  /* 0x3780000000037811 */ /* 0x000fe200078eb8ff */
[----:B------:R-:W-:-:S05]  /*4030*/  IMAD.SHL.U32 R0, R2, 0x200000, RZ ;  /* 0x0020000002007824 */ /* 0x000fca00078e00ff */
[----:B------:R-:W-:Y:S02]  /*4040*/  LOP3.LUT R0, R3, R0, R4, 0xfe, !PT ;  /* 0x0000000003007212 */ /* 0x000fe400078efe04 */
.L_x_4176:
[----:B------:R-:W-:Y:S05]  /*4050*/  BSYNC B0 ;  /* 0x0000000000007941 */ /* 0x000fea0003800000 */
.L_x_4175:
[----:B------:R-:W-:-:S04]  /*4060*/  F2FP.PACK_AB R0, RZ, R0 ;  /* 0x00000000ff00723e */ /* 0x000fc800000000ff */
[----:B------:R-:W-:Y:S01]  /*4070*/  PRMT R23, R0, 0x7610, R23 ;  /* 0x0000761000177816 */ /* 0x000fe20000000017 */
[----:B------:R-:W-:Y:S05]  /*4080*/  BRA `(.L_x_4151) ;  /* 0x0000030000007947 */ /* 0x000fea0003800000 */
.L_x_4168:
        /* <DEDUP_REMOVED lines=14> */
.L_x_4182:
[----:B------:R-:W-:Y:S05]  /*4170*/  BSYNC B0 ;  /* 0x0000000000007941 */ /* 0x000fea0003800000 */
.L_x_4181:
[----:B------:R-:W-:-:S04]  /*4180*/  F2FP.PACK_AB R0, RZ, R0 ;  /* 0x00000000ff00723e */ /* 0x000fc800000000ff */
[----:B------:R-:W-:Y:S01]  /*4190*/  PRMT R23, R0, 0x7610, R23 ;  /* 0x0000761000177816 */ /* 0x000fe20000000017 */
[----:B------:R-:W-:Y:S05]  /*41a0*/  BRA `(.L_x_4151) ;  /* 0x000001e000007947 */ /* 0x000fea0003800000 */
.L_x_4156:
        /* <DEDUP_REMOVED lines=21> */
.L_x_4180:
[----:B------:R-:W2:Y:S02]  /*4300*/  LDG.E.64 R2, [R2.64] ;  /* 0x0000002402027981 */ /* 0x000ea4000c1e1b00 */
[----:B--2---:R-:W0:Y:S02]  /*4310*/  I2F.U64 R0, R2 ;  /* 0x0000000200007312 */ /* 0x004e240000301000 */
[----:B0-----:R-:W-:-:S04]  /*4320*/  F2FP.PACK_AB R0, RZ, R0 ;  /* 0x00000000ff00723e */ /* 0x001fc800000000ff */
[----:B------:R-:W-:Y:S01]  /*4330*/  PRMT R23, R0, 0x7610, R23 ;  /* 0x0000761000177816 */ /* 0x000fe20000000017 */
[----:B------:R-:W-:Y:S05]  /*4340*/  BRA `(.L_x_4151) ;  /* 0x0000004000007947 */ /* 0x000fea0003800000 */
.L_x_4179:
[----:B------:R-:W2:Y:S02]  /*4350*/  LDG.E R2, [R2.64] ;  /* 0x0000002402027981 */ /* 0x000ea4000c1e1900 */
[----:B--2---:R-:W0:Y:S02]  /*4360*/  I2F.U32 R0, R2 ;  /* 0x0000000200007306 */ /* 0x004e240000201000 */
[----:B0-----:R-:W-:-:S04]  /*4370*/  F2FP.PACK_AB R0, RZ, R0 ;  /* 0x00000000ff00723e */ /* 0x001fc800000000ff */
[----:B------:R-:W-:Y:S02]  /*4380*/  PRMT R23, R0, 0x7610, R23 ;  /* 0x0000761000177816 */ /* 0x000fe40000000017 */
.L_x_4151:
[----:B------:R-:W-:Y:S05]  /*4390*/  BSYNC B6 ;  /* 0x0000000000067941 */ /* 0x000fea0003800000 */
.L_x_4150:
        /* <DEDUP_REMOVED lines=11> */
[----:B-----5:R-:W-:Y:S02]  /*4450*/  @!P4 HADD2.F32 R23, -RZ, R23.H0_H0 ;  /* 0x20000017ff17c230 */ /* 0x020fe40000004100 */
[----:B------:R-:W-:Y:S02]  /*4460*/  @!P5 HADD2.F32 R0, -RZ, R25.H0_H0 ;  /* 0x20000019ff00d230 */ /* 0x000fe40000004100 */
[----:B------:R-:W-:Y:S01]  /*4470*/  @!P3 HADD2.F32 R22, -RZ, R22.H0_H0 ;  /* 0x20000016ff16b230 */ /* 0x000fe20000004100 */
[----:B------:R-:W-:Y:S02]  /*4480*/  @!P4 FSETP.GT.FTZ.AND P2, PT, R23, RZ, PT ;  /* 0x000000ff1700c20b */ /* 0x000fe40003f54000 */
[----:B------:R-:W-:Y:S02]  /*4490*/  @!P5 FSETP.GT.FTZ.AND P6, PT, R0, RZ, PT ;  /* 0x000000ff0000d20b */ /* 0x000fe40003fd4000 */
[----:B------:R-:W-:Y:S02]  /*44a0*/  @!P4 PLOP3.LUT P1, PT, P2, PT, PT, 0x80, 0x0 ;  /* 0x000000000000c81c */ /* 0x000fe4000172f070 */
[----:B------:R-:W-:-:S02]  /*44b0*/  @!P3 FSETP.GT.FTZ.AND P2, PT, R22, RZ, PT ;  /* 0x000000ff1600b20b */ /* 0x000fc40003f54000 */
[----:B------:R-:W-:Y:S02]  /*44c0*/  @!P5 PLOP3.LUT P0, PT, P6, PT, PT, 0x80, 0x0 ;  /* 0x000000000000d81c */ /* 0x000fe4000370f070 */
[----:B------:R-:W-:Y:S02]  /*44d0*/  PLOP3.LUT P6, PT, PT, PT, PT, 0x80, 0x0 ;  /* 0x000000000000781c */ /* 0x000fe40003fcf070 */
[----:B------:R-:W-:Y:S02]  /*44e0*/  @!P3 PLOP3.LUT P6, PT, P2, PT, PT, 0x80, 0x0 ;  /* 0x000000000000b81c */ /* 0x000fe400017cf070 */
[----:B------:R-:W-:-:S03]  /*44f0*/  PLOP3.LUT P2, PT, PT, PT, PT, 0x80, 0x0 ;  /* 0x000000000000781c */ /* 0x000fc60003f4f070 */
[----:B------:R-:W-:-:S04]  /*4500*/  @!P1 FMUL.FTZ R23, R23, c[0x0][0x168] ;  /* 0x00005a0017179a20 */ /* 0x000fc80000410000 */
[----:B------:R-:W-:Y:S01]  /*4510*/  @!P0 FMUL.FTZ R0, R0, c[0x0][0x168] ;  /* 0x00005a0000008a20 */ /* 0x000fe20000410000 */
[----:B------:R-:W-:-:S03]  /*4520*/  @!P4 F2FP.PACK_AB R23, RZ, R23 ;  /* 0x00000017ff17c23e */ /* 0x000fc600000000ff */
[----:B------:R-:W-:Y:S02]  /*4530*/  P2R R3, PR, RZ, 0x40 ;  /* 0x00000040ff037803 */ /* 0x000fe40000000000 */
[----:B------:R-:W-:Y:S02]  /*4540*/  ISETP.GE.AND P6, PT, R24, R17, PT ;  /* 0x000000111800720c */ /* 0x000fe40003fc6270 */
[----:B------:R-:W-:-:S11]  /*4550*/  ISETP.NE.AND P0, PT, R3, RZ, PT ;  /* 0x000000ff0300720c */ /* 0x000fd60003f05270 */
[----:B------:R-:W-:Y:S02]  /*4560*/  @!P6 HADD2.F32 R25, -RZ, R18.H0_H0 ;  /* 0x20000012ff19e230 */ /* 0x000fe40000004100 */
[----:B------:R-:W0:Y:S01]  /*4570*/  LDC.U8 R18, c[0x0][0x194] ;  /* 0x00006500ff127b82 */ /* 0x000e220000000000 */
[----:B------:R-:W-:Y:S02]  /*4580*/  @!P0 FMUL.FTZ R22, R22, c[0x0][0x168] ;  /* 0x00005a0016168a20 */ /* 0x000fe40000410000 */
[----:B------:R-:W-:-:S03]  /*4590*/  @!P6 FSETP.GT.FTZ.AND P5, PT, R25, RZ, PT ;  /* 0x000000ff1900e20b */ /* 0x000fc60003fb4000 */
[----:B------:R-:W-:Y:S02]  /*45a0*/  @!P3 F2FP.PACK_AB R4, RZ, R22 ;  /* 0x00000016ff04b23e */ /* 0x000fe400000000ff */
[----:B------:R-:W-:Y:S02]  /*45b0*/  @!P6 PLOP3.LUT P2, PT, P5, PT, PT, 0x80, 0x0 ;  /* 0x000000000000e81c */ /* 0x000fe40002f4f070 */
[----:B------:R-:W-:-:S11]  /*45c0*/  ISETP.NE.AND P5, PT, R2, RZ, PT ;  /* 0x000000ff0200720c */ /* 0x000fd60003fa5270 */
[----:B------:R-:W-:Y:S02]  /*45d0*/  @!P2 FMUL.FTZ R25, R25, c[0x0][0x168] ;  /* 0x00005a001919aa20 */ /* 0x000fe40000410000 */
[----:B------:R-:W-:-:S03]  /*45e0*/  @!P5 F2FP.PACK_AB R22, RZ, R0 ;  /* 0x00000000ff16d23e */ /* 0x000fc600000000ff */
[----:B------:R-:W-:Y:S01]  /*45f0*/  @!P6 F2FP.PACK_AB R25, RZ, R25 ;  /* 0x00000019ff19e23e */ /* 0x000fe200000000ff */
        /* <DEDUP_REMOVED lines=22> */
.L_x_4188:
[----:B------:R-:W-:Y:S01]  /*4760*/  HADD2.F32 R5, -RZ, R4.H0_H0 ;  /* 0x20000004ff057230 */ /* 0x000fe20000004100 */
[----:B------:R-:W-:-:S05]  /*4770*/  IMAD.MOV.U32 R19, RZ, RZ, R24 ;  /* 0x000000ffff137224 */ /* 0x000fca00078e0018 */
[----:B------:R-:W0:Y:S02]  /*4780*/  F2I.S64.TRUNC R4, R5 ;  /* 0x0000000500047311 */ /* 0x000e24000020d900 */
[----:B0-----:R0:W-:Y:S01]  /*4790*/  STG.E.U8 [R2.64], R4 ;  /* 0x0000000402007986 */ /* 0x0011e2000c101124 */
[----:B------:R-:W-:Y:S05]  /*47a0*/  BRA `(.L_x_4184) ;  /* 0x00000f8000007947 */ /* 0x000fea0003800000 */
.L_x_4187:
        /* <DEDUP_REMOVED lines=11> */
.L_x_4191:
[----:B------:R-:W-:Y:S01]  /*4860*/  HADD2.F32 R4, -RZ, R4.H0_H0 ;  /* 0x20000004ff047230 */ /* 0x000fe20000004100 */
[----:B------:R-:W-:-:S03]  /*4870*/  IMAD.MOV.U32 R19, RZ, RZ, R24 ;  /* 0x000000ffff137224 */ /* 0x000fc600078e0018 */
[----:B------:R-:W0:Y:S02]  /*4880*/  F2I.FTZ.TRUNC.NTZ R5, R4 ;  /* 0x0000000400057305 */ /* 0x000e24000021f100 */
[----:B0-----:R0:W-:Y:S01]  /*4890*/  STG.E [R2.64], R5 ;  /* 0x0000000502007986 */ /* 0x0011e2000c101924 */
[----:B------:R-:W-:Y:S05]  /*48a0*/  BRA `(.L_x_4184) ;  /* 0x00000e8000007947 */ /* 0x000fea0003800000 */
.L_x_4190:
[----:B------:R-:W-:Y:S01]  /*48b0*/  HADD2.F32 R4, -RZ, R4.H0_H0 ;  /* 0x20000004ff047230 */ /* 0x000fe20000004100 */
[----:B------:R-:W-:-:S03]  /*48c0*/  IMAD.MOV.U32 R19, RZ, RZ, R24 ;  /* 0x000000ffff137224 */ /* 0x000fc600078e0018 */
[----:B------:R-:W0:Y:S02]  /*48d0*/  F2I.FTZ.TRUNC.NTZ R5, R4 ;  /* 0x0000000400057305 */ /* 0x000e24000021f100 */
[----:B0-----:R0:W-:Y:S01]  /*48e0*/  STG.E.U16 [R2.64], R5 ;  /* 0x0000000502007986 */ /* 0x0011e2000c101524 */
[----:B------:R-:W-:Y:S05]  /*48f0*/  BRA `(.L_x_4184) ;  /* 0x00000e3000007947 */ /* 0x000fea0003800000 */
.L_x_4186:
        /* <DEDUP_REMOVED lines=10> */
.L_x_4193:
[----:B------:R0:W-:Y:S01]  /*49a0*/  STG.E.U16 [R2.64], R4 ;  /* 0x0000000402007986 */ /* 0x0001e2000c101524 */
[----:B------:R-:W-:Y:S01]  /*49b0*/  IMAD.MOV.U32 R19, RZ, RZ, R24 ;  /* 0x000000ffff137224 */ /* 0x000fe200078e0018 */
[----:B------:R-:W-:Y:S05]  /*49c0*/  BRA `(.L_x_4184) ;  /* 0x00000d6000007947 */ /* 0x000fea0003800000 */
.L_x_4192:
        /* <DEDUP_REMOVED lines=11> */
.L_x_4195:
[----:B------:R-:W-:Y:S01]  /*4a80*/  HADD2.F32 R0, -RZ, R4.H0_H0 ;  /* 0x20000004ff007230 */ /* 0x000fe20000004100 */
[----:B------:R-:W-:-:S04]  /*4a90*/  IMAD.MOV.U32 R19, RZ, RZ, R24 ;  /* 0x000000ffff137224 */ /* 0x000fc800078e0018 */
[----:B------:R-:W-:-:S04]  /*4aa0*/  F2FP.PACK_AB R0, RZ, R0 ;  /* 0x00000000ff00723e */ /* 0x000fc800000000ff */
[----:B------:R-:W-:-:S05]  /*4ab0*/  PRMT R0, R0, 0x5410, RZ ;  /* 0x0000541000007816 */ /* 0x000fca00000000ff */
[----:B------:R0:W-:Y:S01]  /*4ac0*/  STG.E [R2.64], R0 ;  /* 0x0000000002007986 */ /* 0x0001e2000c101924 */
[----:B------:R-:W-:Y:S05]  /*4ad0*/  BRA `(.L_x_4184) ;  /* 0x00000c5000007947 */ /* 0x000fea0003800000 */
.L_x_4194:
[----:B------:R-:W-:Y:S01]  /*4ae0*/  HADD2.F32 R4, -RZ, R4.H0_H0 ;  /* 0x20000004ff047230 */ /* 0x000fe20000004100 */
[----:B------:R-:W-:-:S04]  /*4af0*/  IMAD.MOV.U32 R19, RZ, RZ, R24 ;  /* 0x000000ffff137224 */ /* 0x000fc800078e0018 */
[----:B------:R-:W-:-:S06]  /*4b00*/  FMUL.FTZ R4, R4, 1 ;  /* 0x3f80000004047820 */ /* 0x000fcc0000410000 */
[----:B------:R-:W0:Y:S02]  /*4b10*/  F2F.F64.F32 R4, R4 ;  /* 0x0000000400047310 */ /* 0x000e240000201800 */
[----:B0-----:R0:W-:Y:S01]  /*4b20*/  STG.E.64 [R2.64], R4 ;  /* 0x0000000402007986 */ /* 0x0011e2000c101b24 */
[----:B------:R-:W-:Y:S05]  /*4b30*/  BRA `(.L_x_4184) ;  /* 0x00000bf000007947 */ /* 0x000fea0003800000 */
.L_x_4185:
        /* <DEDUP_REMOVED lines=14> */
.L_x_4198:
[----:B------:R-:W-:Y:S01]  /*4c20*/  HADD2.F32 R4, -RZ, R4.H0_H0 ;  /* 0x20000004ff047230 */ /* 0x000fe20000004100 */
[----:B------:R-:W-:Y:S01]  /*4c30*/  CS2R R6, SRZ ;  /* 0x0000000000067805 */ /* 0x000fe2000001ff00 */
[----:B------:R-:W-:-:S03]  /*4c40*/  IMAD.MOV.U32 R19, RZ, RZ, R24 ;  /* 0x000000ffff137224 */ /* 0x000fc600078e0018 */
[----:B------:R-:W-:-:S06]  /*4c50*/  FMUL.FTZ R4, R4, 1 ;  /* 0x3f80000004047820 */ /* 0x000fcc0000410000 */
[----:B------:R-:W0:Y:S02]  /*4c60*/  F2F.F64.F32 R4, R4 ;  /* 0x0000000400047310 */ /* 0x000e240000201800 */
[----:B0-----:R0:W-:Y:S01]  /*4c70*/  STG.E.128 [R2.64], R4 ;  /* 0x0000000402007986 */ /* 0x0011e2000c101d24 */
[----:B------:R-:W-:Y:S05]  /*4c80*/  BRA `(.L_x_4184) ;  /* 0x00000aa000007947 */ /* 0x000fea0003800000 */
.L_x_4197:
        /* <DEDUP_REMOVED lines=21> */
.L_x_4202:
[----:B------:R-:W-:Y:S05]  /*4de0*/  BSYNC B0 ;  /* 0x0000000000007941 */ /* 0x000fea0003800000 */
.L_x_4201:
[----:B------:R-:W-:Y:S01]  /*4df0*/  LOP3.LUT R5, R0, R5, RZ, 0xfc, !PT ;  /* 0x0000000500057212 */ /* 0x000fe200078efcff */
[----:B------:R-:W-:-:S04]  /*4e00*/  IMAD.MOV.U32 R19, RZ, RZ, R24 ;  /* 0x000000ffff137224 */ /* 0x000fc800078e0018 */
[----:B------:R0:W-:Y:S01]  /*4e10*/  STG.E.U8 [R2.64], R5 ;  /* 0x0000000502007986 */ /* 0x0001e2000c101124 */
[----:B------:R-:W-:Y:S05]  /*4e20*/  BRA `(.L_x_4184) ;  /* 0x0000090000007947 */ /* 0x000fea0003800000 */
.L_x_4200:
        /* <DEDUP_REMOVED lines=13> */
.L_x_4204:
[----:B------:R-:W-:Y:S01]  /*4f00*/  IMAD.MOV.U32 R0, RZ, RZ, 0x7f ;  /* 0x0000007fff007424 */ /* 0x000fe200078e00ff */
[----:B------:R-:W-:-:S04]  /*4f10*/  ISETP.GT.U32.AND P0, PT, R4, 0x7f800000, PT ;  /* 0x7f8000000400780c */ /* 0x000fc80003f04070 */
[----:B------:R-:W-:-:S04]  /*4f20*/  SEL R0, R0, 0x7c, P0 ;  /* 0x0000007c00007807 */ /* 0x000fc80000000000 */
.L_x_4205:
[----:B------:R-:W-:Y:S05]  /*4f30*/  BSYNC B0 ;  /* 0x0000000000007941 */ /* 0x000fea0003800000 */
.L_x_4203:
[----:B------:R-:W-:Y:S01]  /*4f40*/  LOP3.LUT R4, R5, 0x80000000, RZ, 0xc0, !PT ;  /* 0x8000000005047812 */ /* 0x000fe200078ec0ff */
[----:B------:R-:W-:-:S03]  /*4f50*/  IMAD.MOV.U32 R19, RZ, RZ, R24 ;  /* 0x000000ffff137224 */ /* 0x000fc600078e0018 */
[----:B------:R-:W-:-:S04]  /*4f60*/  SHF.R.U32.HI R5, RZ, 0x18, R4 ;  /* 0x00000018ff057819 */ /* 0x000fc80000011604 */
[----:B------:R-:W-:-:S05]  /*4f70*/  LOP3.LUT R5, R0, R5, RZ, 0xfc, !PT ;  /* 0x0000000500057212 */ /* 0x000fca00078efcff */
[----:B------:R0:W-:Y:S01]  /*4f80*/  STG.E.U8 [R2.64], R5 ;  /* 0x0000000502007986 */ /* 0x0001e2000c101124 */
[----:B------:R-:W-:Y:S05]  /*4f90*/  BRA `(.L_x_4184) ;  /* 0x0000079000007947 */ /* 0x000fea0003800000 */
.L_x_4199:
[----:B------:R-:W-:Y:S01]  /*4fa0*/  HADD2.F32 R0, -RZ, R4.H0_H0 ;  /* 0x20000004ff007230 */ /* 0x000fe20000004100 */
[----:B------:R-:W-:-:S04]  /*4fb0*/  IMAD.MOV.U32 R19, RZ, RZ, R24 ;  /* 0x000000ffff137224 */ /* 0x000fc800078e0018 */
[----:B------:R-:W-:-:S05]  /*4fc0*/  F2FP.BF16.PACK_AB R0, RZ, R0 ;  /* 0x00000000ff00723e */ /* 0x000fca00000010ff */
[----:B------:R0:W-:Y:S01]  /*4fd0*/  STG.E.U16 [R2.64], R0 ;  /* 0x0000000002007986 */ /* 0x0001e2000c101524 */
[----:B------:R-:W-:Y:S05]  /*4fe0*/  BRA `(.L_x_4184) ;  /* 0x0000074000007947 */ /* 0x000fea0003800000 */
.L_x_4196:
        /* <DEDUP_REMOVED lines=13> */
.L_x_4208:
        /* <DEDUP_REMOVED lines=17> */
.L_x_4211:
[----:B------:R-:W-:-:S04]  /*51d0*/  LOP3.LUT R0, R7, 0x80000000, RZ, 0xc0, !PT ;  /* 0x8000000007007812 */ /* 0x000fc800078ec0ff */
[----:B------:R-:W-:-:S04]  /*51e0*/  SHF.R.U32.HI R5, RZ, 0x18, R0 ;  /* 0x00000018ff057819 */ /* 0x000fc80000011600 */
[----:B------:R-:W-:-:S04]  /*51f0*/  LOP3.LUT R4, R4, R5, RZ, 0xfc, !PT ;  /* 0x0000000504047212 */ /* 0x000fc800078efcff */
[----:B------:R-:W-:Y:S02]  /*5200*/  PRMT R0, R4, 0x7610, R0 ;  /* 0x0000761004007816 */ /* 0x000fe40000000000 */
.L_x_4210:
[----:B------:R-:W-:Y:S05]  /*5210*/  BSYNC B0 ;  /* 0x0000000000007941 */ /* 0x000fea0003800000 */
.L_x_4209:
[----:B------:R0:W-:Y:S01]  /*5220*/  STG.E.U8 [R2.64], R0 ;  /* 0x0000000002007986 */ /* 0x0001e2000c101124 */
[----:B------:R-:W-:Y:S01]  /*5230*/  IMAD.MOV.U32 R19, RZ, RZ, R24 ;  /* 0x000000ffff137224 */ /* 0x000fe200078e0018 */
[----:B------:R-:W-:Y:S05]  /*5240*/  BRA `(.L_x_4184) ;  /* 0x000004e000007947 */ /* 0x000fea0003800000 */
.L_x_4207:
        /* <DEDUP_REMOVED lines=17> */
.L_x_4214:
[----:B------:R-:W-:-:S04]  /*5360*/  LOP3.LUT R0, R7, 0x80000000, RZ, 0xc0, !PT ;  /* 0x8000000007007812 */ /* 0x000fc800078ec0ff */
[----:B------:R-:W-:-:S04]  /*5370*/  SHF.R.U32.HI R5, RZ, 0x18, R0 ;  /* 0x00000018ff057819 */ /* 0x000fc80000011600 */
[----:B------:R-:W-:-:S04]  /*5380*/  LOP3.LUT R4, R4, R5, RZ, 0xfc, !PT ;  /* 0x0000000504047212 */ /* 0x000fc800078efcff */
[----:B------:R-:W-:Y:S02]  /*5390*/  PRMT R0, R4, 0x7610, R0 ;  /* 0x0000761004007816 */ /* 0x000fe40000000000 */
.L_x_4213:
[----:B------:R-:W-:Y:S05]  /*53a0*/  BSYNC B0 ;  /* 0x0000000000007941 */ /* 0x000fea0003800000 */
.L_x_4212:
[----:B------:R0:W-:Y:S01]  /*53b0*/  STG.E.U8 [R2.64], R0 ;  /* 0x0000000002007986 */ /* 0x0001e2000c101124 */
[----:B------:R-:W-:Y:S01]  /*53c0*/  IMAD.MOV.U32 R19, RZ, RZ, R24 ;  /* 0x000000ffff137224 */ /* 0x000fe200078e0018 */
[----:B------:R-:W-:Y:S05]  /*53d0*/  BRA `(.L_x_4184) ;  /* 0x0000035000007947 */ /* 0x000fea0003800000 */
.L_x_4206:
        /* <DEDUP_REMOVED lines=23> */
.L_x_4189:
        /* <DEDUP_REMOVED lines=21> */
.L_x_4216:
[----:B------:R-:W-:Y:S01]  /*56a0*/  HADD2.F32 R4, -RZ, R4.H0_H0 ;  /* 0x20000004ff047230 */ /* 0x000fe20000004100 */
[----:B------:R-:W-:-:S05]  /*56b0*/  IMAD.MOV.U32 R19, RZ, RZ, R24 ;  /* 0x000000ffff137224 */ /* 0x000fca00078e0018 */
[----:B------:R-:W0:Y:S02]  /*56c0*/  F2I.U64.TRUNC R4, R4 ;  /* 0x0000000400047311 */ /* 0x000e24000020d800 */
[----:B0-----:R0:W-:Y:S01]  /*56d0*/  STG.E.64 [R2.64], R4 ;  /* 0x0000000402007986 */ /* 0x0011e2000c101b24 */
[----:B------:R-:W-:Y:S05]  /*56e0*/  BRA `(.L_x_4184) ;  /* 0x0000004000007947 */ /* 0x000fea0003800000 */
.L_x_4215:
[----:B------:R-:W-:Y:S01]  /*56f0*/  HADD2.F32 R4, -RZ, R4.H0_H0 ;  /* 0x20000004ff047230 */ /* 0x000fe20000004100 */
[----:B------:R-:W-:-:S03]  /*5700*/  IMAD.MOV.U32 R19, RZ, RZ, R24 ;  /* 0x000000ffff137224 */ /* 0x000fc600078e0018 */
[----:B------:R-:W0:Y:S02]  /*5710*/  F2I.FTZ.U32.TRUNC.NTZ R5, R4 ;  /* 0x0000000400057305 */ /* 0x000e24000021f000 */
[----:B0-----:R0:W-:Y:S02]  /*5720*/  STG.E [R2.64], R5 ;  /* 0x0000000502007986 */ /* 0x0011e4000c101924 */
.L_x_4184:
[----:B0-----:R-:W-:Y:S05]  /*5730*/  BSYNC B6 ;  /* 0x0000000000067941 */ /* 0x001fea0003800000 */
.L_x_4183:
        /* <DEDUP_REMOVED lines=23> */
.L_x_4222:
[----:B------:R-:W-:-:S06]  /*58b0*/  HADD2.F32 R5, -RZ, R25.H0_H0 ;  /* 0x20000019ff057230 */ /* 0x000fcc0000004100 */
[----:B------:R-:W0:Y:S02]  /*58c0*/  F2I.S64.TRUNC R4, R5 ;  /* 0x0000000500047311 */ /* 0x000e24000020d900 */
[----:B0-----:R0:W-:Y:S01]  /*58d0*/  STG.E.U8 [R2.64], R4 ;  /* 0x0000000402007986 */ /* 0x0011e2000c101124 */
[----:B------:R-:W-:Y:S05]  /*58e0*/  BRA `(.L_x_4224) ;  /* 0x00000e4000007947 */ /* 0x000fea0003800000 */
.L_x_4221:
        /* <DEDUP_REMOVED lines=10> */
.L_x_4226:
[----:B------:R-:W-:-:S06]  /*5990*/  HADD2.F32 R25, -RZ, R25.H0_H0 ;  /* 0x20000019ff197230 */ /* 0x000fcc0000004100 */
[----:B------:R-:W0:Y:S02]  /*59a0*/  F2I.FTZ.TRUNC.NTZ R25, R25 ;  /* 0x0000001900197305 */ /* 0x000e24000021f100 */
[----:B0-----:R0:W-:Y:S01]  /*59b0*/  STG.E [R2.64], R25 ;  /* 0x0000001902007986 */ /* 0x0011e2000c101924 */
[----:B------:R-:W-:Y:S05]  /*59c0*/  BRA `(.L_x_4224) ;  /* 0x00000d6000007947 */ /* 0x000fea0003800000 */
.L_x_4225:
[----:B------:R-:W-:-:S06]  /*59d0*/  HADD2.F32 R25, -RZ, R25.H0_H0 ;  /* 0x20000019ff197230 */ /* 0x000fcc0000004100 */
[----:B------:R-:W0:Y:S02]  /*59e0*/  F2I.FTZ.TRUNC.NTZ R25, R25 ;  /* 0x0000001900197305 */ /* 0x000e24000021f100 */
[----:B0-----:R0:W-:Y:S01]  /*59f0*/  STG.E.U16 [R2.64], R25 ;  /* 0x0000001902007986 */ /* 0x0011e2000c101524 */
[----:B------:R-:W-:Y:S05]  /*5a00*/  BRA `(.L_x_4224) ;  /* 0x00000d2000007947 */ /* 0x000fea0003800000 */
.L_x_4220:
        /* <DEDUP_REMOVED lines=9> */
.L_x_4228:
[----:B------:R0:W-:Y:S01]  /*5aa0*/  STG.E.U16 [R2.64], R25 ;  /* 0x0000001902007986 */ /* 0x0001e2000c101524 */
[----:B------:R-:W-:Y:S05]  /*5ab0*/  BRA `(.L_x_4224) ;  /* 0x00000c7000007947 */ /* 0x000fea0003800000 */
.L_x_4227:
        /* <DEDUP_REMOVED lines=10> */
.L_x_4230:
[----:B------:R-:W-:-:S05]  /*5b60*/  HADD2.F32 R0, -RZ, R25.H0_H0 ;  /* 0x20000019ff007230 */ /* 0x000fca0000004100 */
[----:B------:R-:W-:-:S04]  /*5b70*/  F2FP.PACK_AB R0, RZ, R0 ;  /* 0x00000000ff00723e */ /* 0x000fc800000000ff */
[----:B------:R-:W-:-:S05]  /*5b80*/  PRMT R0, R0, 0x5410, RZ ;  /* 0x0000541000007816 */ /* 0x000fca00000000ff */
[----:B------:R0:W-:Y:S01]  /*5b90*/  STG.E [R2.64], R0 ;  /* 0x0000000002007986 */ /* 0x0001e2000c101924 */
[----:B------:R-:W-:Y:S05]  /*5ba0*/  BRA `(.L_x_4224) ;  /* 0x00000b8000007947 */ /* 0x000fea0003800000 */
.L_x_4229:
[----:B------:R-:W-:-:S05]  /*5bb0*/  HADD2.F32 R4, -RZ, R25.H0_H0 ;  /* 0x20000019ff047230 */ /* 0x000fca0000004100 */
[----:B------:R-:W-:-:S06]  /*5bc0*/  FMUL.FTZ R4, R4, 1 ;  /* 0x3f80000004047820 */ /* 0x000fcc0000410000 */
[----:B------:R-:W0:Y:S02]  /*5bd0*/  F2F.F64.F32 R4, R4 ;  /* 0x0000000400047310 */ /* 0x000e240000201800 */
[----:B0-----:R0:W-:Y:S01]  /*5be0*/  STG.E.64 [R2.64], R4 ;  /* 0x0000000402007986 */ /* 0x0011e2000c101b24 */
[----:B------:R-:W-:Y:S05]  /*5bf0*/  BRA `(.L_x_4224) ;  /* 0x00000b3000007947 */ /* 0x000fea0003800000 */
.L_x_4219:
        /* <DEDUP_REMOVED lines=13> */
.L_x_4233:
[----:B------:R-:W-:Y:S01]  /*5cd0*/  HADD2.F32 R25, -RZ, R25.H0_H0 ;  /* 0x20000019ff197230 */ /* 0x000fe20000004100 */
[----:B------:R-:W-:-:S04]  /*5ce0*/  CS2R R6, SRZ ;  /* 0x0000000000067805 */ /* 0x000fc8000001ff00 */
[----:B------:R-:W-:-:S06]  /*5cf0*/  FMUL.FTZ R4, R25, 1 ;  /* 0x3f80000019047820 */ /* 0x000fcc0000410000 */
[----:B------:R-:W0:Y:S02]  /*5d00*/  F2F.F64.F32 R4, R4 ;  /* 0x0000000400047310 */ /* 0x000e240000201800 */
[----:B0-----:R0:W-:Y:S01]  /*5d10*/  STG.E.128 [R2.64], R4 ;  /* 0x0000000402007986 */ /* 0x0011e2000c101d24 */
[----:B------:R-:W-:Y:S05]  /*5d20*/  BRA `(.L_x_4224) ;  /* 0x00000a0000007947 */ /* 0x000fea0003800000 */
.L_x_4232:
        /* <DEDUP_REMOVED lines=21> */
.L_x_4237:
[----:B------:R-:W-:Y:S05]  /*5e80*/  BSYNC B0 ;  /* 0x0000000000007941 */ /* 0x000fea0003800000 */
.L_x_4236:
[----:B------:R-:W-:-:S05]  /*5e90*/  LOP3.LUT R5, R0, R5, RZ, 0xfc, !PT ;  /* 0x0000000500057212 */ /* 0x000fca00078efcff */
[----:B------:R0:W-:Y:S01]  /*5ea0*/  STG.E.U8 [R2.64], R5 ;  /* 0x0000000502007986 */ /* 0x0001e2000c101124 */
[----:B------:R-:W-:Y:S05]  /*5eb0*/  BRA `(.L_x_4224) ;  /* 0x0000087000007947 */ /* 0x000fea0003800000 */
.L_x_4235:
        /* <DEDUP_REMOVED lines=13> */
.L_x_4239:
[----:B------:R-:W-:Y:S01]  /*5f90*/  IMAD.MOV.U32 R0, RZ, RZ, 0x7f ;  /* 0x0000007fff007424 */ /* 0x000fe200078e00ff */
[----:B------:R-:W-:-:S04]  /*5fa0*/  ISETP.GT.U32.AND P0, PT, R4, 0x7f800000, PT ;  /* 0x7f8000000400780c */ /* 0x000fc80003f04070 */
[----:B------:R-:W-:-:S04]  /*5fb0*/  SEL R0, R0, 0x7c, P0 ;  /* 0x0000007c00007807 */ /* 0x000fc80000000000 */
.L_x_4240:
[----:B------:R-:W-:Y:S05]  /*5fc0*/  BSYNC B0 ;  /* 0x0000000000007941 */ /* 0x000fea0003800000 */
.L_x_4238:
[----:B------:R-:W-:-:S04]  /*5fd0*/  LOP3.LUT R4, R25, 0x80000000, RZ, 0xc0, !PT ;  /* 0x8000000019047812 */ /* 0x000fc800078ec0ff */
[----:B------:R-:W-:-:S04]  /*5fe0*/  SHF.R.U32.HI R5, RZ, 0x18, R4 ;  /* 0x00000018ff057819 */ /* 0x000fc80000011604 */
[----:B------:R-:W-:-:S05]  /*5ff0*/  LOP3.LUT R5, R0, R5, RZ, 0xfc, !PT ;  /* 0x0000000500057212 */ /* 0x000fca00078efcff */
[----:B------:R0:W-:Y:S01]  /*6000*/  STG.E.U8 [R2.64], R5 ;  /* 0x0000000502007986 */ /* 0x0001e2000c101124 */
[----:B------:R-:W-:Y:S05]  /*6010*/  BRA `(.L_x_4224) ;  /* 0x0000071000007947 */ /* 0x000fea0003800000 */
.L_x_4234:
[----:B------:R-:W-:-:S05]  /*6020*/  HADD2.F32 R0, -RZ, R25.H0_H0 ;  /* 0x20000019ff007230 */ /* 0x000fca0000004100 */
[----:B------:R-:W-:-:S05]  /*6030*/  F2FP.BF16.PACK_AB R0, RZ, R0 ;  /* 0x00000000ff00723e */ /* 0x000fca00000010ff */
[----:B------:R0:W-:Y:S01]  /*6040*/  STG.E.U16 [R2.64], R0 ;  /* 0x0000000002007986 */ /* 0x0001e2000c101524 */
[----:B------:R-:W-:Y:S05]  /*6050*/  BRA `(.L_x_4224) ;  /* 0x000006d000007947 */ /* 0x000fea0003800000 */
.L_x_4231:
        /* <DEDUP_REMOVED lines=12> */
.L_x_4243:
        /* <DEDUP_REMOVED lines=17> */
.L_x_4246:
[----:B------:R-:W-:-:S04]  /*6230*/  LOP3.LUT R0, R25, 0x80000000, RZ, 0xc0, !PT ;  /* 0x8000000019007812 */ /* 0x000fc800078ec0ff */
[----:B------:R-:W-:-:S04]  /*6240*/  SHF.R.U32.HI R5, RZ, 0x18, R0 ;  /* 0x00000018ff057819 */ /* 0x000fc80000011600 */
[----:B------:R-:W-:-:S04]  /*6250*/  LOP3.LUT R4, R4, R5, RZ, 0xfc, !PT ;  /* 0x0000000504047212 */ /* 0x000fc800078efcff */
[----:B------:R-:W-:Y:S02]  /*6260*/  PRMT R0, R4, 0x7610, R0 ;  /* 0x0000761004007816 */ /* 0x000fe40000000000 */
.L_x_4245:
[----:B------:R-:W-:Y:S05]  /*6270*/  BSYNC B0 ;  /* 0x0000000000007941 */ /* 0x000fea0003800000 */
.L_x_4244:
[----:B------:R0:W-:Y:S01]  /*6280*/  STG.E.U8 [R2.64], R0 ;  /* 0x0000000002007986 */ /* 0x0001e2000c101124 */
[----:B------:R-:W-:Y:S05]  /*6290*/  BRA `(.L_x_4224) ;  /* 0x0000049000007947 */ /* 0x000fea0003800000 */
.L_x_4242:
        /* <DEDUP_REMOVED lines=17> */
.L_x_4249:
[----:B------:R-:W-:-:S04]  /*63b0*/  LOP3.LUT R0, R25, 0x80000000, RZ, 0xc0, !PT ;  /* 0x8000000019007812 */ /* 0x000fc800078ec0ff */
[----:B------:R-:W-:-:S04]  /*63c0*/  SHF.R.U32.HI R5, RZ, 0x18, R0 ;  /* 0x00000018ff057819 */ /* 0x000fc80000011600 */
[----:B------:R-:W-:-:S04]  /*63d0*/  LOP3.LUT R4, R4, R5, RZ, 0xfc, !PT ;  /* 0x0000000504047212 */ /* 0x000fc800078efcff */
[----:B------:R-:W-:Y:S02]  /*63e0*/  PRMT R0, R4, 0x7610, R0 ;  /* 0x0000761004007816 */ /* 0x000fe40000000000 */
.L_x_4248:
[----:B------:R-:W-:Y:S05]  /*63f0*/  BSYNC B0 ;  /* 0x0000000000007941 */ /* 0x000fea0003800000 */
.L_x_4247:
[----:B------:R0:W-:Y:S01]  /*6400*/  STG.E.U8 [R2.64], R0 ;  /* 0x0000000002007986 */ /* 0x0001e2000c101124 */
[----:B------:R-:W-:Y:S05]  /*6410*/  BRA `(.L_x_4224) ;  /* 0x0000031000007947 */ /* 0x000fea0003800000 */
.L_x_4241:
        /* <DEDUP_REMOVED lines=22> */
.L_x_4223:
        /* <DEDUP_REMOVED lines=20> */
.L_x_4251:
[----:B------:R-:W-:-:S06]  /*66c0*/  HADD2.F32 R4, -RZ, R25.H0_H0 ;  /* 0x20000019ff047230 */ /* 0x000fcc0000004100 */
[----:B------:R-:W0:Y:S02]  /*66d0*/  F2I.U64.TRUNC R4, R4 ;  /* 0x0000000400047311 */ /* 0x000e24000020d800 */
[----:B0-----:R0:W-:Y:S01]  /*66e0*/  STG.E.64 [R2.64], R4 ;  /* 0x0000000402007986 */ /* 0x0011e2000c101b24 */
[----:B------:R-:W-:Y:S05]  /*66f0*/  BRA `(.L_x_4224) ;  /* 0x0000003000007947 */ /* 0x000fea0003800000 */
.L_x_4250:
[----:B------:R-:W-:-:S06]  /*6700*/  HADD2.F32 R25, -RZ, R25.H0_H0 ;  /* 0x20000019ff197230 */ /* 0x000fcc0000004100 */
[----:B------:R-:W0:Y:S02]  /*6710*/  F2I.FTZ.U32.TRUNC.NTZ R25, R25 ;  /* 0x0000001900197305 */ /* 0x000e24000021f000 */
[----:B0-----:R0:W-:Y:S02]  /*6720*/  STG.E [R2.64], R25 ;  /* 0x0000001902007986 */ /* 0x0011e4000c101924 */
.L_x_4224:
        /* <DEDUP_REMOVED lines=23> */
.L_x_4255:
[----:B------:R-:W-:-:S06]  /*68a0*/  HADD2.F32 R5, -RZ, R22.H0_H0 ;  /* 0x20000016ff057230 */ /* 0x000fcc0000004100 */
[----:B------:R-:W0:Y:S02]  /*68b0*/  F2I.S64.TRUNC R4, R5 ;  /* 0x0000000500047311 */ /* 0x000e24000020d900 */
[----:B0-----:R0:W-:Y:S01]  /*68c0*/  STG.E.U8 [R2.64], R4 ;  /* 0x0000000402007986 */ /* 0x0011e2000c101124 */
[----:B------:R-:W-:Y:S05]  /*68d0*/  BRA `(.L_x_4257) ;  /* 0x00000e4000007947 */ /* 0x000fea0003800000 */
.L_x_4254:
        /* <DEDUP_REMOVED lines=10> */
.L_x_4259:
[----:B------:R-:W-:-:S04]  /*6980*/  HADD2.F32 R22, -RZ, R22.H0_H0 ;  /* 0x20000016ff167230 */ /* 0x000fc80000004100 */
[----:B------:R-:W0:Y:S02]  /*6990*/  F2I.FTZ.TRUNC.NTZ R5, R22 ;  /* 0x0000001600057305 */ /* 0x000e24000021f100 */
[----:B0-----:R0:W-:Y:S01]  /*69a0*/  STG.E [R2.64], R5 ;  /* 0x0000000502007986 */ /* 0x0011e2000c101924 */
[----:B------:R-:W-:Y:S05]  /*69b0*/  BRA `(.L_x_4257) ;  /* 0x00000d6000007947 */ /* 0x000fea0003800000 */
.L_x_4258:
[----:B------:R-:W-:-:S04]  /*69c0*/  HADD2.F32 R22, -RZ, R22.H0_H0 ;  /* 0x20000016ff167230 */ /* 0x000fc80000004100 */
[----:B------:R-:W0:Y:S02]  /*69d0*/  F2I.FTZ.TRUNC.NTZ R5, R22 ;  /* 0x0000001600057305 */ /* 0x000e24000021f100 */
[----:B0-----:R0:W-:Y:S01]  /*69e0*/  STG.E.U16 [R2.64], R5 ;  /* 0x0000000502007986 */ /* 0x0011e2000c101524 */
[----:B------:R-:W-:Y:S05]  /*69f0*/  BRA `(.L_x_4257) ;  /* 0x00000d2000007947 */ /* 0x000fea0003800000 */
.L_x_4253:
        /* <DEDUP_REMOVED lines=9> */
.L_x_4261:
[----:B------:R0:W-:Y:S01]  /*6a90*/  STG.E.U16 [R2.64], R22 ;  /* 0x0000001602007986 */ /* 0x0001e2000c101524 */
[----:B------:R-:W-:Y:S05]  /*6aa0*/  BRA `(.L_x_4257) ;  /* 0x00000c7000007947 */ /* 0x000fea0003800000 */
.L_x_4260:
        /* <DEDUP_REMOVED lines=10> */
.L_x_4263:
[----:B------:R-:W-:-:S05]  /*6b50*/  HADD2.F32 R0, -RZ, R22.H0_H0 ;  /* 0x20000016ff007230 */ /* 0x000fca0000004100 */
[----:B------:R-:W-:-:S04]  /*6b60*/  F2FP.PACK_AB R0, RZ, R0 ;  /* 0x00000000ff00723e */ /* 0x000fc800000000ff */
[----:B------:R-:W-:-:S05]  /*6b70*/  PRMT R0, R0, 0x5410, RZ ;  /* 0x0000541000007816 */ /* 0x000fca00000000ff */
[----:B------:R0:W-:Y:S01]  /*6b80*/  STG.E [R2.64], R0 ;  /* 0x0000000002007986 */ /* 0x0001e2000c101924 */
[----:B------:R-:W-:Y:S05]  /*6b90*/  BRA `(.L_x_4257) ;  /* 0x00000b8000007947 */ /* 0x000fea0003800000 */
.L_x_4262:
[----:B------:R-:W-:-:S05]  /*6ba0*/  HADD2.F32 R4, -RZ, R22.H0_H0 ;  /* 0x20000016ff047230 */ /* 0x000fca0000004100 */
[----:B------:R-:W-:-:S06]  /*6bb0*/  FMUL.FTZ R4, R4, 1 ;  /* 0x3f80000004047820 */ /* 0x000fcc0000410000 */
[----:B------:R-:W0:Y:S02]  /*6bc0*/  F2F.F64.F32 R4, R4 ;  /* 0x0000000400047310 */ /* 0x000e240000201800 */
[----:B0-----:R0:W-:Y:S01]  /*6bd0*/  STG.E.64 [R2.64], R4 ;  /* 0x0000000402007986 */ /* 0x0011e2000c101b24 */
[----:B------:R-:W-:Y:S05]  /*6be0*/  BRA `(.L_x_4257) ;  /* 0x00000b3000007947 */ /* 0x000fea0003800000 */
.L_x_4252:
        /* <DEDUP_REMOVED lines=13> */
.L_x_4266:
[----:B------:R-:W-:Y:S01]  /*6cc0*/  HADD2.F32 R22, -RZ, R22.H0_H0 ;  /* 0x20000016ff167230 */ /* 0x000fe20000004100 */
[----:B------:R-:W-:-:S04]  /*6cd0*/  CS2R R6, SRZ ;  /* 0x0000000000067805 */ /* 0x000fc8000001ff00 */
[----:B------:R-:W-:-:S06]  /*6ce0*/  FMUL.FTZ R4, R22, 1 ;  /* 0x3f80000016047820 */ /* 0x000fcc0000410000 */
[----:B------:R-:W0:Y:S02]  /*6cf0*/  F2F.F64.F32 R4, R4 ;  /* 0x0000000400047310 */ /* 0x000e240000201800 */
[----:B0-----:R0:W-:Y:S01]  /*6d00*/  STG.E.128 [R2.64], R4 ;  /* 0x0000000402007986 */ /* 0x0011e2000c101d24 */
[----:B------:R-:W-:Y:S05]  /*6d10*/  BRA `(.L_x_4257) ;  /* 0x00000a0000007947 */ /* 0x000fea0003800000 */
.L_x_4265:
        /* <DEDUP_REMOVED lines=21> */
.L_x_4270:
[----:B------:R-:W-:Y:S05]  /*6e70*/  BSYNC B0 ;  /* 0x0000000000007941 */ /* 0x000fea0003800000 */
.L_x_4269:
[----:B------:R-:W-:-:S05]  /*6e80*/  LOP3.LUT R5, R0, R5, RZ, 0xfc, !PT ;  /* 0x0000000500057212 */ /* 0x000fca00078efcff */
[----:B------:R0:W-:Y:S01]  /*6e90*/  STG.E.U8 [R2.64], R5 ;  /* 0x0000000502007986 */ /* 0x0001e2000c101124 */
[----:B------:R-:W-:Y:S05]  /*6ea0*/  BRA `(.L_x_4257) ;  /* 0x0000087000007947 */ /* 0x000fea0003800000 */
.L_x_4268:
        /* <DEDUP_REMOVED lines=13> */
.L_x_4272:
[----:B------:R-:W-:Y:S01]  /*6f80*/  IMAD.MOV.U32 R0, RZ, RZ, 0x7f ;  /* 0x0000007fff007424 */ /* 0x000fe200078e00ff */
[----:B------:R-:W-:-:S04]  /*6f90*/  ISETP.GT.U32.AND P0, PT, R4, 0x7f800000, PT ;  /* 0x7f8000000400780c */ /* 0x000fc80003f04070 */
[----:B------:R-:W-:-:S04]  /*6fa0*/  SEL R0, R0, 0x7c, P0 ;  /* 0x0000007c00007807 */ /* 0x000fc80000000000 */
.L_x_4273:
[----:B------:R-:W-:Y:S05]  /*6fb0*/  BSYNC B0 ;  /* 0x0000000000007941 */ /* 0x000fea0003800000 */
.L_x_4271:
[----:B------:R-:W-:-:S04]  /*6fc0*/  LOP3.LUT R4, R5, 0x80000000, RZ, 0xc0, !PT ;  /* 0x8000000005047812 */ /* 0x000fc800078ec0ff */
[----:B------:R-:W-:-:S04]  /*6fd0*/  SHF.R.U32.HI R5, RZ, 0x18, R4 ;  /* 0x00000018ff057819 */ /* 0x000fc80000011604 */
[----:B------:R-:W-:-:S05]  /*6fe0*/  LOP3.LUT R5, R0, R5, RZ, 0xfc, !PT ;  /* 0x0000000500057212 */ /* 0x000fca00078efcff */
[----:B------:R0:W-:Y:S01]  /*6ff0*/  STG.E.U8 [R2.64], R5 ;  /* 0x0000000502007986 */ /* 0x0001e2000c101124 */
[----:B------:R-:W-:Y:S05]  /*7000*/  BRA `(.L_x_4257) ;  /* 0x0000071000007947 */ /* 0x000fea0003800000 */
.L_x_4267:
[----:B------:R-:W-:-:S05]  /*7010*/  HADD2.F32 R0, -RZ, R22.H0_H0 ;  /* 0x20000016ff007230 */ /* 0x000fca0000004100 */
[----:B------:R-:W-:-:S05]  /*7020*/  F2FP.BF16.PACK_AB R0, RZ, R0 ;  /* 0x00000000ff00723e */ /* 0x000fca00000010ff */
[----:B------:R0:W-:Y:S01]  /*7030*/  STG.E.U16 [R2.64], R0 ;  /* 0x0000000002007986 */ /* 0x0001e2000c101524 */
[----:B------:R-:W-:Y:S05]  /*7040*/  BRA `(.L_x_4257) ;  /* 0x000006d000007947 */ /* 0x000fea0003800000 */
.L_x_4264:
        /* <DEDUP_REMOVED lines=12> */
.L_x_4276:
        /* <DEDUP_REMOVED lines=17> */
.L_x_4279:
[----:B------:R-:W-:-:S04]  /*7220*/  LOP3.LUT R0, R7, 0x80000000, RZ, 0xc0, !PT ;  /* 0x8000000007007812 */ /* 0x000fc800078ec0ff */
[----:B------:R-:W-:-:S04]  /*7230*/  SHF.R.U32.HI R5, RZ, 0x18, R0 ;  /* 0x00000018ff057819 */ /* 0x000fc80000011600 */
[----:B------:R-:W-:-:S04]  /*7240*/  LOP3.LUT R4, R4, R5, RZ, 0xfc, !PT ;  /* 0x0000000504047212 */ /* 0x000fc800078efcff */
[----:B------:R-:W-:Y:S02]  /*7250*/  PRMT R0, R4, 0x7610, R0 ;  /* 0x0000761004007816 */ /* 0x000fe40000000000 */
.L_x_4278:
[----:B------:R-:W-:Y:S05]  /*7260*/  BSYNC B0 ;  /* 0x0000000000007941 */ /* 0x000fea0003800000 */
.L_x_4277:
[----:B------:R0:W-:Y:S01]  /*7270*/  STG.E.U8 [R2.64], R0 ;  /* 0x0000000002007986 */ /* 0x0001e2000c101124 */
[----:B------:R-:W-:Y:S05]  /*7280*/  BRA `(.L_x_4257) ;  /* 0x0000049000007947 */ /* 0x000fea0003800000 */
.L_x_4275:
        /* <DEDUP_REMOVED lines=17> */
.L_x_4282:
[----:B------:R-:W-:-:S04]  /*73a0*/  LOP3.LUT R0, R7, 0x80000000, RZ, 0xc0, !PT ;  /* 0x8000000007007812 */ /* 0x000fc800078ec0ff */
[----:B------:R-:W-:-:S04]  /*73b0*/  SHF.R.U32.HI R5, RZ, 0x18, R0 ;  /* 0x00000018ff057819 */ /* 0x000fc80000011600 */
[----:B------:R-:W-:-:S04]  /*73c0*/  LOP3.LUT R4, R4, R5, RZ, 0xfc, !PT ;  /* 0x0000000504047212 */ /* 0x000fc800078efcff */
[----:B------:R-:W-:Y:S02]  /*73d0*/  PRMT R0, R4, 0x7610, R0 ;  /* 0x0000761004007816 */ /* 0x000fe40000000000 */
.L_x_4281:
[----:B------:R-:W-:Y:S05]  /*73e0*/  BSYNC B0 ;  /* 0x0000000000007941 */ /* 0x000fea0003800000 */
.L_x_4280:
[----:B------:R0:W-:Y:S01]  /*73f0*/  STG.E.U8 [R2.64], R0 ;  /* 0x0000000002007986 */ /* 0x0001e2000c101124 */
[----:B------:R-:W-:Y:S05]  /*7400*/  BRA `(.L_x_4257) ;  /* 0x0000031000007947 */ /* 0x000fea0003800000 */
.L_x_4274:
        /* <DEDUP_REMOVED lines=22> */
.L_x_4256:
        /* <DEDUP_REMOVED lines=20> */
.L_x_4284:
[----:B------:R-:W-:-:S06]  /*76b0*/  HADD2.F32 R4, -RZ, R22.H0_H0 ;  /* 0x20000016ff047230 */ /* 0x000fcc0000004100 */
[----:B------:R-:W0:Y:S02]  /*76c0*/  F2I.U64.TRUNC R4, R4 ;  /* 0x0000000400047311 */ /* 0x000e24000020d800 */
[----:B0-----:R0:W-:Y:S01]  /*76d0*/  STG.E.64 [R2.64], R4 ;  /* 0x0000000402007986 */ /* 0x0011e2000c101b24 */
[----:B------:R-:W-:Y:S05]  /*76e0*/  BRA `(.L_x_4257) ;  /* 0x0000003000007947 */ /* 0x000fea0003800000 */
.L_x_4283:
[----:B------:R-:W-:-:S04]  /*76f0*/  HADD2.F32 R22, -RZ, R22.H0_H0 ;  /* 0x20000016ff167230 */ /* 0x000fc80000004100 */
[----:B------:R-:W0:Y:S02]  /*7700*/  F2I.FTZ.U32.TRUNC.NTZ R5, R22 ;  /* 0x0000001600057305 */ /* 0x000e24000021f000 */
[----:B0-----:R0:W-:Y:S02]  /*7710*/  STG.E [R2.64], R5 ;  /* 0x0000000502007986 */ /* 0x0011e4000c101924 */
.L_x_4257:
[----:B------:R-:W-:Y:S02]  /*7720*/  IADD3 R19, R19, 0x80, RZ ;  /* 0x0000008013137810 */ /* 0x000fe40007ffe0ff */
.L_x_4218:
[----:B------:R-:W-:Y:S05]  /*7730*/  BSYNC B6 ;  /* 0x0000000000067941 */ /* 0x000fea0003800000 */
.L_x_4217:
        /* <DEDUP_REMOVED lines=21> */
.L_x_4288:
[----:B------:R-:W-:-:S06]  /*7890*/  HADD2.F32 R5, -RZ, R23.H0_H0 ;  /* 0x20000017ff057230 */ /* 0x000fcc0000004100 */
[----:B------:R-:W0:Y:S02]  /*78a0*/  F2I.S64.TRUNC R4, R5 ;  /* 0x0000000500047311 */ /* 0x000e24000020d900 */
[----:B0-----:R-:W-:Y:S01]  /*78b0*/  STG.E.U8 [R2.64], R4 ;  /* 0x0000000402007986 */ /* 0x001fe2000c101124 */
[----:B------:R-:W-:Y:S05]  /*78c0*/  EXIT ;  /* 0x000000000000794d */ /* 0x000fea0003800000 */
.L_x_4287:
        /* <DEDUP_REMOVED lines=10> */
.L_x_4291:
[----:B------:R-:W-:-:S06]  /*7970*/  HADD2.F32 R23, -RZ, R23.H0_H0 ;  /* 0x20000017ff177230 */ /* 0x000fcc0000004100 */
[----:B------:R-:W0:Y:S02]  /*7980*/  F2I.FTZ.TRUNC.NTZ R23, R23 ;  /* 0x0000001700177305 */ /* 0x000e24000021f100 */
[----:B0-----:R-:W-:Y:S01]  /*7990*/  STG.E [R2.64], R23 ;  /* 0x0000001702007986 */ /* 0x001fe2000c101924 */
[----:B------:R-:W-:Y:S05]  /*79a0*/  EXIT ;  /* 0x000000000000794d */ /* 0x000fea0003800000 */
.L_x_4290:
[----:B------:R-:W-:-:S06]  /*79b0*/  HADD2.F32 R23, -RZ, R23.H0_H0 ;  /* 0x20000017ff177230 */ /* 0x000fcc0000004100 */
[----:B------:R-:W0:Y:S02]  /*79c0*/  F2I.FTZ.TRUNC.NTZ R23, R23 ;  /* 0x0000001700177305 */ /* 0x000e24000021f100 */
[----:B0-----:R-:W-:Y:S01]  /*79d0*/  STG.E.U16 [R2.64], R23 ;  /* 0x0000001702007986 */ /* 0x001fe2000c101524 */
[----:B------:R-:W-:Y:S05]  /*79e0*/  EXIT ;  /* 0x000000000000794d */ /* 0x000fea0003800000 */
.L_x_4286:
        /* <DEDUP_REMOVED lines=9> */
.L_x_4293:
[----:B------:R-:W-:Y:S01]  /*7a80*/  STG.E.U16 [R2.64], R23 ;  /* 0x0000001702007986 */ /* 0x000fe2000c101524 */
[----:B------:R-:W-:Y:S05]  /*7a90*/  EXIT ;  /* 0x000000000000794d */ /* 0x000fea0003800000 */
.L_x_4292:
        /* <DEDUP_REMOVED lines=10> */
.L_x_4295:
[----:B------:R-:W-:-:S05]  /*7b40*/  HADD2.F32 R0, -RZ, R23.H0_H0 ;  /* 0x20000017ff007230 */ /* 0x000fca0000004100 */
[----:B------:R-:W-:-:S04]  /*7b50*/  F2FP.PACK_AB R0, RZ, R0 ;  /* 0x00000000ff00723e */ /* 0x000fc800000000ff */
[----:B------:R-:W-:-:S05]  /*7b60*/  PRMT R0, R0, 0x5410, RZ ;  /* 0x0000541000007816 */ /* 0x000fca00000000ff */
[----:B------:R-:W-:Y:S01]  /*7b70*/  STG.E [R2.64], R0 ;  /* 0x0000000002007986 */ /* 0x000fe2000c101924 */
[----:B------:R-:W-:Y:S05]  /*7b80*/  EXIT ;  /* 0x000000000000794d */ /* 0x000fea0003800000 */
.L_x_4294:
[----:B------:R-:W-:-:S05]  /*7b90*/  HADD2.F32 R4, -RZ, R23.H0_H0 ;  /* 0x20000017ff047230 */ /* 0x000fca0000004100 */
[----:B------:R-:W-:-:S06]  /*7ba0*/  FMUL.FTZ R4, R4, 1 ;  /* 0x3f80000004047820 */ /* 0x000fcc0000410000 */
[----:B------:R-:W0:Y:S02]  /*7bb0*/  F2F.F64.F32 R4, R4 ;  /* 0x0000000400047310 */ /* 0x000e240000201800 */
[----:B0-----:R-:W-:Y:S01]  /*7bc0*/  STG.E.64 [R2.64], R4 ;  /* 0x0000000402007986 */ /* 0x001fe2000c101b24 */
[----:B------:R-:W-:Y:S05]  /*7bd0*/  EXIT ;  /* 0x000000000000794d */ /* 0x000fea0003800000 */
.L_x_4285:
        /* <DEDUP_REMOVED lines=13> */
.L_x_4298:
[----:B------:R-:W-:Y:S01]  /*7cb0*/  HADD2.F32 R23, -RZ, R23.H0_H0 ;  /* 0x20000017ff177230 */ /* 0x000fe20000004100 */
[----:B------:R-:W-:-:S04]  /*7cc0*/  CS2R R6, SRZ ;  /* 0x0000000000067805 */ /* 0x000fc8000001ff00 */
[----:B------:R-:W-:-:S06]  /*7cd0*/  FMUL.FTZ R4, R23, 1 ;  /* 0x3f80000017047820 */ /* 0x000fcc0000410000 */
[----:B------:R-:W0:Y:S02]  /*7ce0*/  F2F.F64.F32 R4, R4 ;  /* 0x0000000400047310 */ /* 0x000e240000201800 */
[----:B0-----:R-:W-:Y:S01]  /*7cf0*/  STG.E.128 [R2.64], R4 ;  /* 0x0000000402007986 */ /* 0x001fe2000c101d24 */
[----:B------:R-:W-:Y:S05]  /*7d00*/  EXIT ;  /* 0x000000000000794d */ /* 0x000fea0003800000 */
.L_x_4297:
        /* <DEDUP_REMOVED lines=21> */
.L_x_4302:
[----:B------:R-:W-:Y:S05]  /*7e60*/  BSYNC B0 ;  /* 0x0000000000007941 */ /* 0x000fea0003800000 */
.L_x_4301:
[----:B------:R-:W-:-:S05]  /*7e70*/  LOP3.LUT R5, R0, R5, RZ, 0xfc, !PT ;  /* 0x0000000500057212 */ /* 0x000fca00078efcff */
[----:B------:R-:W-:Y:S01]  /*7e80*/  STG.E.U8 [R2.64], R5 ;  /* 0x0000000502007986 */ /* 0x000fe2000c101124 */
[----:B------:R-:W-:Y:S05]  /*7e90*/  EXIT ;  /* 0x000000000000794d */ /* 0x000fea0003800000 */
.L_x_4300:
        /* <DEDUP_REMOVED lines=13> */
.L_x_4304:
[----:B------:R-:W-:Y:S01]  /*7f70*/  IMAD.MOV.U32 R0, RZ, RZ, 0x7f ;  /* 0x0000007fff007424 */ /* 0x000fe200078e00ff */
[----:B------:R-:W-:-:S04]  /*7f80*/  ISETP.GT.U32.AND P0, PT, R4, 0x7f800000, PT ;  /* 0x7f8000000400780c */ /* 0x000fc80003f04070 */
[----:B------:R-:W-:-:S04]  /*7f90*/  SEL R0, R0, 0x7c, P0 ;  /* 0x0000007c00007807 */ /* 0x000fc80000000000 */
.L_x_4305:
[----:B------:R-:W-:Y:S05]  /*7fa0*/  BSYNC B0 ;  /* 0x0000000000007941 */ /* 0x000fea0003800000 */
.L_x_4303:
[----:B------:R-:W-:-:S04]  /*7fb0*/  LOP3.LUT R4, R23, 0x80000000, RZ, 0xc0, !PT ;  /* 0x8000000017047812 */ /* 0x000fc800078ec0ff */
[----:B------:R-:W-:-:S04]  /*7fc0*/  SHF.R.U32.HI R5, RZ, 0x18, R4 ;  /* 0x00000018ff057819 */ /* 0x000fc80000011604 */
[----:B------:R-:W-:-:S05]  /*7fd0*/  LOP3.LUT R5, R0, R5, RZ, 0xfc, !PT ;  /* 0x0000000500057212 */ /* 0x000fca00078efcff */
[----:B------:R-:W-:Y:S01]  /*7fe0*/  STG.E.U8 [R2.64], R5 ;  /* 0x0000000502007986 */ /* 0x000fe2000c101124 */
[----:B------:R-:W-:Y:S05]  /*7ff0*/  EXIT ;  /* 0x000000000000794d */ /* 0x000fea0003800000 */
.L_x_4299:
[----:B------:R-:W-:-:S05]  /*8000*/  HADD2.F32 R0, -RZ, R23.H0_H0 ;  /* 0x20000017ff007230 */ /* 0x000fca0000004100 */
[----:B------:R-:W-:-:S05]  /*8010*/  F2FP.BF16.PACK_AB R0, RZ, R0 ;  /* 0x00000000ff00723e */ /* 0x000fca00000010ff */
[----:B------:R-:W-:Y:S01]  /*8020*/  STG.E.U16 [R2.64], R0 ;  /* 0x0000000002007986 */ /* 0x000fe2000c101524 */
[----:B------:R-:W-:Y:S05]  /*8030*/  EXIT ;  /* 0x000000000000794d */ /* 0x000fea0003800000 */
.L_x_4296:
        /* <DEDUP_REMOVED lines=12> */
.L_x_4308:
        /* <DEDUP_REMOVED lines=17> */
.L_x_4311:
[----:B------:R-:W-:-:S04]  /*8210*/  LOP3.LUT R0, R23, 0x80000000, RZ, 0xc0, !PT ;  /* 0x8000000017007812 */ /* 0x000fc800078ec0ff */
[----:B------:R-:W-:-:S04]  /*8220*/  SHF.R.U32.HI R5, RZ, 0x18, R0 ;  /* 0x00000018ff057819 */ /* 0x000fc80000011600 */
[----:B------:R-:W-:-:S04]  /*8230*/  LOP3.LUT R4, R4, R5, RZ, 0xfc, !PT ;  /* 0x0000000504047212 */ /* 0x000fc800078efcff */
[----:B------:R-:W-:Y:S02]  /*8240*/  PRMT R0, R4, 0x7610, R0 ;  /* 0x0000761004007816 */ /* 0x000fe40000000000 */
.L_x_4310:
[----:B------:R-:W-:Y:S05]  /*8250*/  BSYNC B0 ;  /* 0x0000000000007941 */ /* 0x000fea0003800000 */
.L_x_4309:
[----:B------:R-:W-:Y:S01]  /*8260*/  STG.E.U8 [R2.64], R0 ;  /* 0x0000000002007986 */ /* 0x000fe2000c101124 */
[----:B------:R-:W-:Y:S05]  /*8270*/  EXIT ;  /* 0x000000000000794d */ /* 0x000fea0003800000 */
.L_x_4307:
        /* <DEDUP_REMOVED lines=17> */
.L_x_4314:
[----:B------:R-:W-:-:S04]  /*8390*/  LOP3.LUT R0, R23, 0x80000000, RZ, 0xc0, !PT ;  /* 0x8000000017007812 */ /* 0x000fc800078ec0ff */
[----:B------:R-:W-:-:S04]  /*83a0*/  SHF.R.U32.HI R5, RZ, 0x18, R0 ;  /* 0x00000018ff057819 */ /* 0x000fc80000011600 */
[----:B------:R-:W-:-:S04]  /*83b0*/  LOP3.LUT R4, R4, R5, RZ, 0xfc, !PT ;  /* 0x0000000504047212 */ /* 0x000fc800078efcff */
[----:B------:R-:W-:Y:S02]  /*83c0*/  PRMT R0, R4, 0x7610, R0 ;  /* 0x0000761004007816 */ /* 0x000fe40000000000 */
.L_x_4313:
[----:B------:R-:W-:Y:S05]  /*83d0*/  BSYNC B0 ;  /* 0x0000000000007941 */ /* 0x000fea0003800000 */
.L_x_4312:
[----:B------:R-:W-:Y:S01]  /*83e0*/  STG.E.U8 [R2.64], R0 ;  /* 0x0000000002007986 */ /* 0x000fe2000c101124 */
[----:B------:R-:W-:Y:S05]  /*83f0*/  EXIT ;  /* 0x000000000000794d */ /* 0x000fea0003800000 */
.L_x_4306:
        /* <DEDUP_REMOVED lines=22> */
.L_x_4289:
        /* <DEDUP_REMOVED lines=20> */
.L_x_4316:
[----:B------:R-:W-:-:S06]  /*86a0*/  HADD2.F32 R4, -RZ, R23.H0_H0 ;  /* 0x20000017ff047230 */ /* 0x000fcc0000004100 */
[----:B------:R-:W0:Y:S02]  /*86b0*/  F2I.U64.TRUNC R4, R4 ;  /* 0x0000000400047311 */ /* 0x000e24000020d800 */
[----:B0-----:R-:W-:Y:S01]  /*86c0*/  STG.E.64 [R2.64], R4 ;  /* 0x0000000402007986 */ /* 0x001fe2000c101b24 */
[----:B------:R-:W-:Y:S05]  /*86d0*/  EXIT ;  /* 0x000000000000794d */ /* 0x000fea0003800000 */
.L_x_4315:
[----:B------:R-:W-:-:S06]  /*86e0*/  HADD2.F32 R23, -RZ, R23.H0_H0 ;  /* 0x20000017ff177230 */ /* 0x000fcc0000004100 */
[----:B------:R-:W0:Y:S02]  /*86f0*/  F2I.FTZ.U32.TRUNC.NTZ R23, R23 ;  /* 0x0000001700177305 */ /* 0x000e24000021f000 */
[----:B0-----:R-:W-:Y:S01]  /*8700*/  STG.E [R2.64], R23 ;  /* 0x0000001702007986 */ /* 0x001fe2000c101924 */
[----:B------:R-:W-:Y:S05]  /*8710*/  EXIT ;  /* 0x000000000000794d */ /* 0x000fea0003800000 */
.L_x_4317:
        /* <DEDUP_REMOVED lines=14> */
.L_x_5474:


//--------------------- .text._ZN2at6native18elementwise_kernelILi128ELi4EZNS0_22gpu_kernel_impl_nocastIZZZNS0_66_GLOBAL__N__d53a5ca4_28_ActivationLeakyReluKernel_cu_9e10b42f_310517leaky_relu_kernelERNS_18TensorIteratorBaseERKN3c106ScalarEENKUlvE_clEvENKUlvE1_clEvEUlNS6_4HalfEE_EEvS5_RKT_EUliE_EEviT1_ --------------------------
	.section	.text._ZN2at6native18elementwise_kernelILi128ELi4EZNS0_22gpu_kernel_impl_nocastIZZZNS0_66_GLOBAL__N__d53a5ca4_28_ActivationLeakyReluKernel_cu_9e10b42f_310517leaky_relu_kernelERNS_18TensorIteratorBaseERKN3c106ScalarEENKUlvE_clEvENKUlvE1_clEvEUlNS6_4HalfEE_EEvS5_RKT_EUliE_EEviT1_,"ax",@progbits
	.sectioninfo	@"SHI_REGISTERS=12"
	.align	128
        .global         _ZN2at6native18elementwise_kernelILi128ELi4EZNS0_22gpu_kernel_impl_nocastIZZZNS0_66_GLOBAL__N__d53a5ca4_28_ActivationLeakyReluKernel_cu_9e10b42f_310517leaky_relu_kernelERNS_18TensorIteratorBaseERKN3c106ScalarEENKUlvE_clEvENKUlvE1_clEvEUlNS6_4HalfEE_EEvS5_RKT_EUliE_EEviT1_
        .type           _ZN2at6native18elementwise_kernelILi128ELi4EZNS0_22gpu_kernel_impl_nocastIZZZNS0_66_GLOBAL__N__d53a5ca4_28_ActivationLeakyReluKernel_cu_9e10b42f_310517leaky_relu_kernelERNS_18TensorIteratorBaseERKN3c106ScalarEENKUlvE_clEvENKUlvE1_clEvEUlNS6_4HalfEE_EEvS5_RKT_EUliE_EEviT1_,@function
        .size           _ZN2at6native18elementwise_kernelILi128ELi4EZNS0_22gpu_kernel_impl_nocastIZZZNS0_66_GLOBAL__N__d53a5ca4_28_ActivationLeakyReluKernel_cu_9e10b42f_310517leaky_relu_kernelERNS_18TensorIteratorBaseERKN3c106ScalarEENKUlvE_clEvENKUlvE1_clEvEUlNS6_4HalfEE_EEvS5_RKT_EUliE_EEviT1_,(.L_x_5475 - _ZN2at6native18elementwise_kernelILi128ELi4EZNS0_22gpu_kernel_impl_nocastIZZZNS0_66_GLOBAL__N__d53a5ca4_28_ActivationLeakyReluKernel_cu_9e10b42f_310517leaky_relu_kernelERNS_18TensorIteratorBaseERKN3c106ScalarEENKUlvE_clEvENKUlvE1_clEvEUlNS6_4HalfEE_EEvS5_RKT_EUliE_EEviT1_)
        .other          _ZN2at6native18elementwise_kernelILi128ELi4EZNS0_22gpu_kernel_impl_nocastIZZZNS0_66_GLOBAL__N__d53a5ca4_28_ActivationLeakyReluKernel_cu_9e10b42f_310517leaky_relu_kernelERNS_18TensorIteratorBaseERKN3c106ScalarEENKUlvE_clEvENKUlvE1_clEvEUlNS6_4HalfEE_EEvS5_RKT_EUliE_EEviT1_,@"STO_CUDA_ENTRY STV_DEFAULT"
_ZN2at6native18elementwise_kernelILi128ELi4EZNS0_22gpu_kernel_impl_nocastIZZZNS0_66_GLOBAL__N__d53a5ca4_28_ActivationLeakyReluKernel_cu_9e10b42f_310517leaky_relu_kernelERNS_18TensorIteratorBaseERKN3c106ScalarEENKUlvE_clEvENKUlvE1_clEvEUlNS6_4HalfEE_EEvS5_RKT_EUliE_EEviT1_:
.text._ZN2at6native18elementwise_kernelILi128ELi4EZNS0_22gpu_kernel_impl_nocastIZZZNS0_66_GLOBAL__N__d53a5ca4_28_ActivationLeakyReluKernel_cu_9e10b42f_310517leaky_relu_kernelERNS_18TensorIteratorBaseERKN3c106ScalarEENKUlvE_clEvENKUlvE1_clEvEUlNS6_4HalfEE_EEvS5_RKT_EUliE_EEviT1_:
        /* <DEDUP_REMOVED lines=235> */
.L_x_4320:
[----:B------:R-:W-:-:S04]  /*0eb0*/  IADD3 R4, P0, R3, c[0x0][0x368], RZ ;  /* 0x0000da0003047a10 */ /* 0x000fc80007f1e0ff */
[----:B------:R-:W-:-:S05]  /*0ec0*/  IADD3.X R5, RZ, c[0x0][0x36c], RZ, P0, !PT ;  /* 0x0000db00ff057a10 */ /* 0x000fca00007fe4ff */
[----:B------:R-:W2:Y:S01]  /*0ed0*/  LDG.E.U16 R4, [R4.64] ;  /* 0x0000000404047981 */ /* 0x000ea2000c1e1500 */
[----:B------:R-:W-:Y:S01]  /*0ee0*/  IADD3 R0, R0, 0x80, RZ ;  /* 0x0000008000007810 */ /* 0x000fe20007ffe0ff */
[----:B--2---:R-:W-:-:S05]  /*0ef0*/  HADD2.F32 R3, -RZ, R4.H0_H0 ;  /* 0x20000004ff037230 */ /* 0x004fca0000004100 */
[----:B------:R-:W-:-:S13]  /*0f00*/  FSETP.GT.FTZ.AND P0, PT, R3, RZ, PT ;  /* 0x000000ff0300720b */ /* 0x000fda0003f14000 */
[----:B------:R-:W-:Y:S01]  /*0f10*/  @!P0 FMUL.FTZ R3, R3, c[0x0][0x370] ;  /* 0x0000dc0003038a20 */ /* 0x000fe20000410000 */
[----:B------:R-:W-:-:S04]  /*0f20*/  IADD3 R2, P0, R2, c[0x0][0x360], RZ ;  /* 0x0000d80002027a10 */ /* 0x000fc80007f1e0ff */
[----:B------:R-:W-:Y:S01]  /*0f30*/  F2FP.PACK_AB R5, RZ, R3 ;  /* 0x00000003ff05723e */ /* 0x000fe200000000ff */
[----:B------:R-:W-:-:S05]  /*0f40*/  IMAD.X R3, RZ, RZ, c[0x0][0x364], P0 ;  /* 0x0000d900ff037624 */ /* 0x000fca00000e06ff */
[----:B------:R0:W-:Y:S03]  /*0f50*/  STG.E.U16 [R2.64], R5 ;  /* 0x0000000502007986 */ /* 0x0001e6000c101504 */
.L_x_4319:
[----:B------:R-:W-:Y:S05]  /*0f60*/  BSYNC B0 ;  /* 0x0000000000007941 */ /* 0x000fea0003800000 */
.L_x_4318:
        /* <DEDUP_REMOVED lines=230> */
.L_x_4323:
        /* <DEDUP_REMOVED lines=14> */
[----:B0-----:R-:W-:-:S12]  /*1eb0*/  CS2R R2, SRZ ;  /* 0x0000000000027805 */ /* 0x001fd8000001ff00 */
[----:B------:R-:W-:Y:S05]  /*1ec0*/  @!P0 BRA `(.L_x_4324) ;  /* 0x00000e0000008947 */ /* 0x000fea0003800000 */
[----:B------:R-:W-:Y:S01]  /*1ed0*/  MOV R3, R0 ;  /* 0x0000000000037202 */ /* 0x000fe20000000f00 */
[----:B------:R-:W-:Y:S01]  /*1ee0*/  IMAD.MOV.U32 R2, RZ, RZ, RZ ;  /* 0x000000ffff027224 */ /* 0x000fe200078e00ff */
[----:B------:R-:W-:-:S03]  /*1ef0*/  MOV R8, c[0x0][0x168] ;  /* 0x00005a0000087a02 */ /* 0x000fc60000000f00 */
[----:B------:R-:W-:Y:S01]  /*1f00*/  IMAD.HI.U32 R4, R0, c[0x0][0x170], R2 ;  /* 0x00005c0000047a27 */ /* 0x000fe200078e0002 */
[----:B------:R-:W-:-:S04]  /*1f10*/  ISETP.NE.AND P0, PT, R8, 0x1, PT ;  /* 0x000000010800780c */ /* 0x000fc80003f05270 */
[----:B------:R-:W-:-:S04]  /*1f20*/  SHF.R.U32.HI R5, RZ, c[0x0][0x174], R4 ;  /* 0x00005d00ff057a19 */ /* 0x000fc80000011604 */
[----:B------:R-:W-:-:S05]  /*1f30*/  IADD3 R3, -R5, RZ, RZ ;  /* 0x000000ff05037210 */ /* 0x000fca0007ffe1ff */
[----:B------:R-:W-:-:S04]  /*1f40*/  IMAD R3, R3, c[0x0][0x16c], R0 ;  /* 0x00005b0003037a24 */ /* 0x000fc800078e0200 */
[C---:B------:R-:W-:Y:S02]  /*1f50*/  IMAD R2, R3.reuse, c[0x0][0x298], RZ ;  /* 0x0000a60003027a24 */ /* 0x040fe400078e02ff */
[----:B------:R-:W-:Y:S01]  /*1f60*/  IMAD R3, R3, c[0x0][0x29c], RZ ;  /* 0x0000a70003037a24 */ /* 0x000fe200078e02ff */
        /* <DEDUP_REMOVED lines=214> */
.L_x_4324:
        /* <DEDUP_REMOVED lines=9> */
[----:B------:R-:W-:-:S05]  /*2d60*/  IADD3.X R3, RZ, c[0x0][0x364], RZ, P0, !PT ;  /* 0x0000d900ff037a10 */ /* 0x000fca00007fe4ff */
[----:B------:R0:W-:Y:S02]  /*2d70*/  STG.E.U16 [R2.64], R5 ;  /* 0x0000000502007986 */ /* 0x0001e4000c101504 */
.L_x_4322:
[----:B------:R-:W-:Y:S05]  /*2d80*/  BSYNC B0 ;  /* 0x0000000000007941 */ /* 0x000fea0003800000 */
.L_x_4321:
[----:B------:R-:W-:-:S13]  /*2d90*/  ISETP.GE.AND P0, PT, R0, c[0x0][0x160], PT ;  /* 0x0000580000007a0c */ /* 0x000fda0003f06270 */
[----:B------:R-:W-:Y:S05]  /*2da0*/  @P0 EXIT ;  /* 0x000000000000094d */ /* 0x000fea0003800000 */
[----:B------:R-:W-:Y:S01]  /*2db0*/  ISETP.NE.AND P0, PT, RZ, c[0x0][0x168], PT ;  /* 0x00005a00ff007a0c */ /* 0x000fe20003f05270 */
[----:B0-----:R-:W-:-:S12]  /*2dc0*/  CS2R R2, SRZ ;  /* 0x0000000000027805 */ /* 0x001fd8000001ff00 */
        /* <DEDUP_REMOVED lines=225> */
.L_x_4325:
[----:B------:R-:W-:-:S04]  /*3be0*/  IADD3 R4, P0, R3, c[0x0][0x368], RZ ;  /* 0x0000da0003047a10 */ /* 0x000fc80007f1e0ff */
[----:B------:R-:W-:-:S05]  /*3bf0*/  IADD3.X R5, RZ, c[0x0][0x36c], RZ, P0, !PT ;  /* 0x0000db00ff057a10 */ /* 0x000fca00007fe4ff */
[----:B------:R-:W2:Y:S02]  /*3c00*/  LDG.E.U16 R4, [R4.64] ;  /* 0x0000000404047981 */ /* 0x000ea4000c1e1500 */
[----:B--2---:R-:W-:-:S05]  /*3c10*/  HADD2.F32 R0, -RZ, R4.H0_H0 ;  /* 0x20000004ff007230 */ /* 0x004fca0000004100 */
[----:B------:R-:W-:-:S13]  /*3c20*/  FSETP.GT.FTZ.AND P0, PT, R0, RZ, PT ;  /* 0x000000ff0000720b */ /* 0x000fda0003f14000 */
[----:B------:R-:W-:Y:S01]  /*3c30*/  @!P0 FMUL.FTZ R0, R0, c[0x0][0x370] ;  /* 0x0000dc0000008a20 */ /* 0x000fe20000410000 */
[----:B------:R-:W-:-:S04]  /*3c40*/  IADD3 R2, P0, R2, c[0x0][0x360], RZ ;  /* 0x0000d80002027a10 */ /* 0x000fc80007f1e0ff */
[----:B------:R-:W-:Y:S02]  /*3c50*/  F2FP.PACK_AB R0, RZ, R0 ;  /* 0x00000000ff00723e */ /* 0x000fe400000000ff */
[----:B------:R-:W-:-:S05]  /*3c60*/  IADD3.X R3, RZ, c[0x0][0x364], RZ, P0, !PT ;  /* 0x0000d900ff037a10 */ /* 0x000fca00007fe4ff */
[----:B------:R-:W-:Y:S01]  /*3c70*/  STG.E.U16 [R2.64], R0 ;  /* 0x0000000002007986 */ /* 0x000fe2000c101504 */
[----:B------:R-:W-:Y:S05]  /*3c80*/  EXIT ;  /* 0x000000000000794d */ /* 0x000fea0003800000 */
.L_x_4326:
        /* <DEDUP_REMOVED lines=15> */
.L_x_5475:


//--------------------- .text._ZN2at6native27unrolled_elementwise_kernelIZZZNS0_66_GLOBAL__N__d53a5ca4_28_ActivationLeakyReluKernel_cu_9e10b42f_310517leaky_relu_kernelERNS_18TensorIteratorBaseERKN3c106ScalarEENKUlvE_clEvENKUlvE1_clEvEUlNS5_4HalfEE_St5arrayIPcLm2EELi4E23TrivialOffsetCalculatorILi1EjESH_NS0_6memory15LoadWithoutCastENSI_16StoreWithoutCastEEEviT_T0_T2_T3_T4_T5_ --------------------------
	.section	.text._ZN2at6native27unrolled_elementwise_kernelIZZZNS0_66_GLOBAL__N__d53a5ca4_28_ActivationLeakyReluKernel_cu_9e10b42f_310517leaky_relu_kernelERNS_18TensorIteratorBaseERKN3c106ScalarEENKUlvE_clEvENKUlvE1_clEvEUlNS5_4HalfEE_St5arrayIPcLm2EELi4E23TrivialOffsetCalculatorILi1EjESH_NS0_6memory15LoadWithoutCastENSI_16StoreWithoutCastEEEviT_T0_T2_T3_T4_T5_,"ax",@progbits
	.sectioninfo	@"SHI_REGISTERS=18"
	.align	128
        .global         _ZN2at6native27unrolled_elementwise_kernelIZZZNS0_66_GLOBAL__N__d53a5ca4_28_ActivationLeakyReluKernel_cu_9e10b42f_310517leaky_relu_kernelERNS_18TensorIteratorBaseERKN3c106ScalarEENKUlvE_clEvENKUlvE1_clEvEUlNS5_4HalfEE_St5arrayIPcLm2EELi4E23TrivialOffsetCalculatorILi1EjESH_NS0_6memory15LoadWithoutCastENSI_16StoreWithoutCastEEEviT_T0_T2_T3_T4_T5_
        .type           _ZN2at6native27unrolled_elementwise_kernelIZZZNS0_66_GLOBAL__N__d53a5ca4_28_ActivationLeakyReluKernel_cu_9e10b42f_310517leaky_relu_kernelERNS_18TensorIteratorBaseERKN3c106ScalarEENKUlvE_clEvENKUlvE1_clEvEUlNS5_4HalfEE_St5arrayIPcLm2EELi4E23TrivialOffsetCalculatorILi1EjESH_NS0_6memory15LoadWithoutCastENSI_16StoreWithoutCastEEEviT_T0_T2_T3_T4_T5_,@function
        .size           _ZN2at6native27unrolled_elementwise_kernelIZZZNS0_66_GLOBAL__N__d53a5ca4_28_ActivationLeakyReluKernel_cu_9e10b42f_310517leaky_relu_kernelERNS_18TensorIteratorBaseERKN3c106ScalarEENKUlvE_clEvENKUlvE1_clEvEUlNS5_4HalfEE_St5arrayIPcLm2EELi4E23TrivialOffsetCalculatorILi1EjESH_NS0_6memory15LoadWithoutCastENSI_16StoreWithoutCastEEEviT_T0_T2_T3_T4_T5_,(.L_x_5476 - _ZN2at6native27unrolled_elementwise_kernelIZZZNS0_66_GLOBAL__N__d53a5ca4_28_ActivationLeakyReluKernel_cu_9e10b42f_310517leaky_relu_kernelERNS_18TensorIteratorBaseERKN3c106ScalarEENKUlvE_clEvENKUlvE1_clEvEUlNS5_4HalfEE_St5arrayIPcLm2EELi4E23TrivialOffsetCalculatorILi1EjESH_NS0_6memory15LoadWithoutCastENSI_16StoreWithoutCastEEEviT_T0_T2_T3_T4_T5_)
        .other          _ZN2at6native27unrolled_elementwise_kernelIZZZNS0_66_GLOBAL__N__d53a5ca4_28_ActivationLeakyReluKernel_cu_9e10b42f_310517leaky_relu_kernelERNS_18TensorIteratorBaseERKN3c106ScalarEENKUlvE_clEvENKUlvE1_clEvEUlNS5_4HalfEE_St5arrayIPcLm2EELi4E23TrivialOffsetCalculatorILi1EjESH_NS0_6memory15LoadWithoutCastENSI_16StoreWithoutCastEEEviT_T0_T2_T3_T4_T5_,@"STO_CUDA_ENTRY STV_DEFAULT"
_ZN2at6native27unrolled_elementwise_kernelIZZZNS0_66_GLOBAL__N__d53a5ca4_28_ActivationLeakyReluKernel_cu_9e10b42f_310517leaky_relu_kernelERNS_18TensorIteratorBaseERKN3c106ScalarEENKUlvE_clEvENKUlvE1_clEvEUlNS5_4HalfEE_St5arrayIPcLm2EELi4E23TrivialOffsetCalculatorILi1EjESH_NS0_6memory15LoadWithoutCastENSI_16StoreWithoutCastEEEviT_T0_T2_T3_T4_T5_:
.text._ZN2at6native27unrolled_elementwise_kernelIZZZNS0_66_GLOBAL__N__d53a5ca4_28_ActivationLeakyReluKernel_cu_9e10b42f_310517leaky_relu_kernelERNS_18TensorIteratorBaseERKN3c106ScalarEENKUlvE_clEvENKUlvE1_clEvEUlNS5_4HalfEE_St5arrayIPcLm2EELi4E23TrivialOffsetCalculatorILi1EjESH_NS0_6memory15LoadWithoutCastENSI_16StoreWithoutCastEEEviT_T0_T2_T3_T4_T5_:
        /* <DEDUP_REMOVED lines=35> */
[-C--:B------:R-:W-:Y:S02]  /*0230*/  ISETP.GE.AND P4, PT, R7, R2.reuse, PT ;  /* 0x000000020700720c */ /* 0x080fe40003f86270 */
[----:B0-----:R-:W-:Y:S02]  /*0240*/  IADD3 R5, R3, 0x180, RZ ;  /* 0x0000018003057810 */ /* 0x001fe40007ffe0ff */
[----:B------:R-:W-:Y:S02]  /*0250*/  PLOP3.LUT P0, PT, PT, PT, PT, 0x80, 0x0 ;  /* 0x000000000000781c */ /* 0x000fe40003f0f070 */
[----:B------:R-:W-:Y:S02]  /*0260*/  ISETP.GE.AND P2, PT, R5, R2, PT ;  /* 0x000000020500720c */ /* 0x000fe40003f46270 */
[C---:B------:R-:W-:Y:S02]  /*0270*/  IADD3 R5, R3.reuse, 0x100, RZ ;  /* 0x0000010003057810 */ /* 0x040fe40007ffe0ff */
[----:B------:R-:W-:Y:S01]  /*0280*/  PLOP3.LUT P1, PT, PT, PT, PT, 0x80, 0x0 ;  /* 0x000000000000781c */ /* 0x000fe20003f2f070 */
[----:B------:R-:W-:Y:S01]  /*0290*/  @!P5 IMAD R4, R0, 0x200, R3 ;  /* 0x000002000004d824 */ /* 0x000fe200078e0203 */
[----:B------:R-:W-:Y:S01]  /*02a0*/  @!P5 IADD3 R3, R3, 0x80, RZ ;  /* 0x000000800303d810 */ /* 0x000fe20007ffe0ff */
[----:B------:R-:W-:Y:S01]  /*02b0*/  BSSY B0, `(.L_x_4327) ;  /* 0x0000025000007945 */ /* 0x000fe20003800000 */
[----:B--2---:R-:W-:-:S05]  /*02c0*/  @!P5 HADD2.F32 R13, -RZ, R13.H0_H0 ;  /* 0x2000000dff0dd230 */ /* 0x004fca0000004100 */
[----:B------:R-:W-:-:S04]  /*02d0*/  @!P5 FSETP.GT.FTZ.AND P6, PT, R13, RZ, PT ;  /* 0x000000ff0d00d20b */ /* 0x000fc80003fd4000 */
[----:B------:R-:W-:Y:S01]  /*02e0*/  @!P5 PLOP3.LUT P0, PT, P6, PT, PT, 0x80, 0x0 ;  /* 0x000000000000d81c */ /* 0x000fe2000370f070 */
[----:B---3--:R-:W-:-:S05]  /*02f0*/  @!P4 HADD2.F32 R12, -RZ, R12.H0_H0 ;  /* 0x2000000cff0cc230 */ /* 0x008fca0000004100 */
[----:B------:R-:W-:-:S04]  /*0300*/  @!P4 FSETP.GT.FTZ.AND P3, PT, R12, RZ, PT ;  /* 0x000000ff0c00c20b */ /* 0x000fc80003f74000 */
[----:B------:R-:W-:Y:S02]  /*0310*/  @!P4 PLOP3.LUT P1, PT, P3, PT, PT, 0x80, 0x0 ;  /* 0x000000000000c81c */ /* 0x000fe40001f2f070 */
[----:B------:R-:W-:Y:S01]  /*0320*/  ISETP.GE.AND P3, PT, R5, R2, PT ;  /* 0x000000020500720c */ /* 0x000fe20003f66270 */
[----:B------:R-:W-:Y:S02]  /*0330*/  @!P0 FMUL.FTZ R13, R13, c[0x0][0x168] ;  /* 0x00005a000d0d8a20 */ /* 0x000fe40000410000 */
[----:B------:R-:W-:-:S03]  /*0340*/  @!P5 IMAD.MOV.U32 R5, RZ, RZ, 0x2 ;  /* 0x00000002ff05d424 */ /* 0x000fc600078e00ff */
[----:B------:R-:W-:Y:S01]  /*0350*/  @!P5 F2FP.PACK_AB R13, RZ, R13 ;  /* 0x0000000dff0dd23e */ /* 0x000fe200000000ff */
[----:B------:R-:W-:-:S04]  /*0360*/  @!P5 IMAD.WIDE.U32 R4, R4, R5, c[0x0][0x178] ;  /* 0x00005e000404d625 */ /* 0x000fc800078e0005 */
[----:B------:R-:W-:Y:S01]  /*0370*/  @!P1 FMUL.FTZ R12, R12, c[0x0][0x168] ;  /* 0x00005a000c0c9a20 */ /* 0x000fe20000410000 */
[----:B------:R-:W-:Y:S01]  /*0380*/  PLOP3.LUT P1, PT, PT, PT, PT, 0x80, 0x0 ;  /* 0x000000000000781c */ /* 0x000fe20003f2f070 */
[----:B------:R0:W-:Y:S01]  /*0390*/  @!P5 STG.E.U16 [R4.64], R13 ;  /* 0x0000000d0400d986 */ /* 0x0001e2000c101504 */
[----:B----4-:R-:W-:Y:S02]  /*03a0*/  @!P2 HADD2.F32 R14, -RZ, R14.H0_H0 ;  /* 0x2000000eff0ea230 */ /* 0x010fe40000004100 */
[----:B-----5:R-:W-:-:S03]  /*03b0*/  @!P3 HADD2.F32 R15, -RZ, R15.H0_H0 ;  /* 0x2000000fff0fb230 */ /* 0x020fc60000004100 */
[----:B------:R-:W-:-:S04]  /*03c0*/  @!P2 FSETP.GT.FTZ.AND P6, PT, R14, RZ, PT ;  /* 0x000000ff0e00a20b */ /* 0x000fc80003fd4000 */
[----:B------:R-:W-:Y:S02]  /*03d0*/  @!P2 PLOP3.LUT P1, PT, P6, PT, PT, 0x80, 0x0 ;  /* 0x000000000000a81c */ /* 0x000fe4000372f070 */
[----:B------:R-:W-:Y:S02]  /*03e0*/  @!P3 FSETP.GT.FTZ.AND P6, PT, R15, RZ, PT ;  /* 0x000000ff0f00b20b */ /* 0x000fe40003fd4000 */
[----:B------:R-:W-:Y:S02]  /*03f0*/  PLOP3.LUT P0, PT, PT, PT, PT, 0x80, 0x0 ;  /* 0x000000000000781c */ /* 0x000fe40003f0f070 */
[----:B------:R-:W-:Y:S02]  /*0400*/  @!P3 PLOP3.LUT P0, PT, P6, PT, PT, 0x80, 0x0 ;  /* 0x000000000000b81c */ /* 0x000fe4000370f070 */
[----:B------:R-:W-:Y:S02]  /*0410*/  ISETP.GE.AND P6, PT, R3, R2, PT ;  /* 0x000000020300720c */ /* 0x000fe40003fc6270 */
[----:B------:R-:W-:-:S09]  /*0420*/  @!P4 F2FP.PACK_AB R12, RZ, R12 ;  /* 0x0000000cff0cc23e */ /* 0x000fd200000000ff */
[----:B------:R-:W-:-:S05]  /*0430*/  @!P0 FMUL.FTZ R15, R15, c[0x0][0x168] ;  /* 0x00005a000f0f8a20 */ /* 0x000fca0000410000 */
[----:B------:R-:W-:Y:S01]  /*0440*/  @!P3 F2FP.PACK_AB R15, RZ, R15 ;  /* 0x0000000fff0fb23e */ /* 0x000fe200000000ff */
        /* <DEDUP_REMOVED lines=11> */
.L_x_4328:
[----:B0-----:R-:W-:Y:S05]  /*0500*/  BSYNC B0 ;  /* 0x0000000000007941 */ /* 0x001fea0003800000 */
.L_x_4327:
        /* <DEDUP_REMOVED lines=9> */
.L_x_4329:
        /* <DEDUP_REMOVED lines=14> */
.L_x_5476:


//--------------------- .text._ZN2at6native29vectorized_elementwise_kernelILi2EZZZNS0_66_GLOBAL__N__d53a5ca4_28_ActivationLeakyReluKernel_cu_9e10b42f_310517leaky_relu_kernelERNS_18TensorIteratorBaseERKN3c106ScalarEENKUlvE_clEvENKUlvE1_clEvEUlNS5_4HalfEE_St5arrayIPcLm2EEEEviT0_T1_ --------------------------
	.section	.text._ZN2at6native29vectorized_elementwise_kernelILi2EZZZNS0_66_GLOBAL__N__d53a5ca4_28_ActivationLeakyReluKernel_cu_9e10b42f_310517leaky_relu_kernelERNS_18TensorIteratorBaseERKN3c106ScalarEENKUlvE_clEvENKUlvE1_clEvEUlNS5_4HalfEE_St5arrayIPcLm2EEEEviT0_T1_,"ax",@progbits
	.sectioninfo	@"SHI_REGISTERS=21"
	.align	128
        .global         _ZN2at6native29vectorized_elementwise_kernelILi2EZZZNS0_66_GLOBAL__N__d53a5ca4_28_ActivationLeakyReluKernel_cu_9e10b42f_310517leaky_relu_kernelERNS_18TensorIteratorBaseERKN3c106ScalarEENKUlvE_clEvENKUlvE1_clEvEUlNS5_4HalfEE_St5arrayIPcLm2EEEEviT0_T1_
        .type           _ZN2at6native29vectorized_elementwise_kernelILi2EZZZNS0_66_GLOBAL__N__d53a5ca4_28_ActivationLeakyReluKernel_cu_9e10b42f_310517leaky_relu_kernelERNS_18TensorIteratorBaseERKN3c106ScalarEENKUlvE_clEvENKUlvE1_clEvEUlNS5_4HalfEE_St5arrayIPcLm2EEEEviT0_T1_,@function
        .size           _ZN2at6native29vectorized_elementwise_kernelILi2EZZZNS0_66_GLOBAL__N__d53a5ca4_28_ActivationLeakyReluKernel_cu_9e10b42f_310517leaky_relu_kernelERNS_18TensorIteratorBaseERKN3c106ScalarEENKUlvE_clEvENKUlvE1_clEvEUlNS5_4HalfEE_St5arrayIPcLm2EEEEviT0_T1_,(.L_x_5477 - _ZN2at6native29vectorized_elementwise_kernelILi2EZZZNS0_66_GLOBAL__N__d53a5ca4_28_ActivationLeakyReluKernel_cu_9e10b42f_310517leaky_relu_kernelERNS_18TensorIteratorBaseERKN3c106ScalarEENKUlvE_clEvENKUlvE1_clEvEUlNS5_4HalfEE_St5arrayIPcLm2EEEEviT0_T1_)
        .other          _ZN2at6native29vectorized_elementwise_kernelILi2EZZZNS0_66_GLOBAL__N__d53a5ca4_28_ActivationLeakyReluKernel_cu_9e10b42f_310517leaky_relu_kernelERNS_18TensorIteratorBaseERKN3c106ScalarEENKUlvE_clEvENKUlvE1_clEvEUlNS5_4HalfEE_St5arrayIPcLm2EEEEviT0_T1_,@"STO_CUDA_ENTRY STV_DEFAULT"
_ZN2at6native29vectorized_elementwise_kernelILi2EZZZNS0_66_GLOBAL__N__d53a5ca4_28_ActivationLeakyReluKernel_cu_9e10b42f_310517leaky_relu_kernelERNS_18TensorIteratorBaseERKN3c106ScalarEENKUlvE_clEvENKUlvE1_clEvEUlNS5_4HalfEE_St5arrayIPcLm2EEEEviT0_T1_:
.text._ZN2at6native29vectorized_elementwise_kernelILi2EZZZNS0_66_GLOBAL__N__d53a5ca4_28_ActivationLeakyReluKernel_cu_9e10b42f_310517leaky_relu_kernelERNS_18TensorIteratorBaseERKN3c106ScalarEENKUlvE_clEvENKUlvE1_clEvEUlNS5_4HalfEE_St5arrayIPcLm2EEEEviT0_T1_:
        /* <DEDUP_REMOVED lines=17> */
[--C-:B--2---:R-:W-:Y:S02]  /*0110*/  HADD2.F32 R4, -RZ, R5.reuse.H0_H0 ;  /* 0x20000005ff047230 */ /* 0x104fe40000004100 */
[----:B------:R-:W-:Y:S02]  /*0120*/  HADD2.F32 R5, -RZ, R5.H1_H1 ;  /* 0x30000005ff057230 */ /* 0x000fe40000004100 */
[--C-:B---3--:R-:W-:Y:S01]  /*0130*/  HADD2.F32 R6, -RZ, R7.reuse.H0_H0 ;  /* 0x20000007ff067230 */ /* 0x108fe20000004100 */
[----:B------:R-:W-:Y:S01]  /*0140*/  FSETP.GT.FTZ.AND P6, PT, R4, RZ, PT ;  /* 0x000000ff0400720b */ /* 0x000fe20003fd4000 */
[----:B------:R-:W-:Y:S01]  /*0150*/  HADD2.F32 R7, -RZ, R7.H1_H1 ;  /* 0x30000007ff077230 */ /* 0x000fe20000004100 */
[----:B------:R-:W-:Y:S01]  /*0160*/  FSETP.GT.FTZ.AND P5, PT, R5, RZ, PT ;  /* 0x000000ff0500720b */ /* 0x000fe20003fb4000 */
[--C-:B----4-:R-:W-:Y:S01]  /*0170*/  HADD2.F32 R8, -RZ, R9.reuse.H0_H0 ;  /* 0x20000009ff087230 */ /* 0x110fe20000004100 */
[----:B------:R-:W-:Y:S01]  /*0180*/  FSETP.GT.FTZ.AND P4, PT, R6, RZ, PT ;  /* 0x000000ff0600720b */ /* 0x000fe20003f94000 */
[----:B------:R-:W-:Y:S01]  /*0190*/  HADD2.F32 R9, -RZ, R9.H1_H1 ;  /* 0x30000009ff097230 */ /* 0x000fe20000004100 */
[----:B------:R-:W-:Y:S01]  /*01a0*/  FSETP.GT.FTZ.AND P3, PT, R7, RZ, PT ;  /* 0x000000ff0700720b */ /* 0x000fe20003f74000 */
[--C-:B-----5:R-:W-:Y:S01]  /*01b0*/  HADD2.F32 R10, -RZ, R11.reuse.H0_H0 ;  /* 0x2000000bff0a7230 */ /* 0x120fe20000004100 */
[----:B------:R-:W-:Y:S01]  /*01c0*/  FSETP.GT.FTZ.AND P2, PT, R8, RZ, PT ;  /* 0x000000ff0800720b */ /* 0x000fe20003f54000 */
[----:B------:R-:W-:Y:S01]  /*01d0*/  HADD2.F32 R11, -RZ, R11.H1_H1 ;  /* 0x3000000bff0b7230 */ /* 0x000fe20000004100 */
[----:B------:R-:W-:-:S02]  /*01e0*/  FSETP.GT.FTZ.AND P1, PT, R9, RZ, PT ;  /* 0x000000ff0900720b */ /* 0x000fc40003f34000 */
[----:B------:R-:W-:Y:S01]  /*01f0*/  FSETP.GT.FTZ.AND P0, PT, R10, RZ, PT ;  /* 0x000000ff0a00720b */ /* 0x000fe20003f14000 */
[----:B------:R-:W-:Y:S01]  /*0200*/  @!P6 FMUL.FTZ R4, R4, c[0x0][0x168] ;  /* 0x00005a000404ea20 */ /* 0x000fe20000410000 */
[----:B------:R-:W-:Y:S01]  /*0210*/  FSETP.GT.FTZ.AND P6, PT, R11, RZ, PT ;  /* 0x000000ff0b00720b */ /* 0x000fe20003fd4000 */
[----:B------:R-:W-:Y:S02]  /*0220*/  @!P5 FMUL.FTZ R5, R5, c[0x0][0x168] ;  /* 0x00005a000505da20 */ /* 0x000fe40000410000 */
[----:B------:R-:W-:Y:S02]  /*0230*/  @!P4 FMUL.FTZ R6, R6, c[0x0][0x168] ;  /* 0x00005a000606ca20 */ /* 0x000fe40000410000 */
[----:B------:R-:W-:Y:S01]  /*0240*/  @!P3 FMUL.FTZ R7, R7, c[0x0][0x168] ;  /* 0x00005a000707ba20 */ /* 0x000fe20000410000 */
[----:B------:R-:W-:Y:S01]  /*0250*/  F2FP.PACK_AB R5, R5, R4 ;  /* 0x000000040505723e */ /* 0x000fe200000000ff */
[----:B------:R-:W-:Y:S02]  /*0260*/  @!P2 FMUL.FTZ R8, R8, c[0x0][0x168] ;  /* 0x00005a000808aa20 */ /* 0x000fe40000410000 */
[----:B------:R-:W-:Y:S01]  /*0270*/  @!P1 FMUL.FTZ R9, R9, c[0x0][0x168] ;  /* 0x00005a0009099a20 */ /* 0x000fe20000410000 */
[----:B------:R-:W-:Y:S01]  /*0280*/  F2FP.PACK_AB R7, R7, R6 ;  /* 0x000000060707723e */ /* 0x000fe200000000ff */
[----:B------:R-:W-:Y:S01]  /*0290*/  @!P0 FMUL.FTZ R10, R10, c[0x0][0x168] ;  /* 0x00005a000a0a8a20 */ /* 0x000fe20000410000 */
[----:B------:R-:W-:Y:S01]  /*02a0*/  STG.E [R2.64], R5 ;  /* 0x0000000502007986 */ /* 0x000fe2000c101904 */
[----:B------:R-:W-:Y:S01]  /*02b0*/  @!P6 FMUL.FTZ R11, R11, c[0x0][0x168] ;  /* 0x00005a000b0bea20 */ /* 0x000fe20000410000 */
[----:B------:R-:W-:-:S02]  /*02c0*/  F2FP.PACK_AB R9, R9, R8 ;  /* 0x000000080909723e */ /* 0x000fc400000000ff */
[----:B------:R-:W-:Y:S02]  /*02d0*/  STG.E [R2.64+0x200], R7 ;  /* 0x0002000702007986 */ /* 0x000fe4000c101904 */
[----:B------:R-:W-:Y:S02]  /*02e0*/  F2FP.PACK_AB R11, R11, R10 ;  /* 0x0000000a0b0b723e */ /* 0x000fe400000000ff */
[----:B------:R-:W-:Y:S04]  /*02f0*/  STG.E [R2.64+0x400], R9 ;  /* 0x0004000902007986 */ /* 0x000fe8000c101904 */
[----:B------:R-:W-:Y:S01]  /*0300*/  STG.E [R2.64+0x600], R11 ;  /* 0x0006000b02007986 */ /* 0x000fe2000c101904 */
[----:B------:R-:W-:Y:S05]  /*0310*/  EXIT ;  /* 0x000000000000794d */ /* 0x000fea0003800000 */
.L_x_4330:
[----:B------:R-:W0:Y:S01]  /*0320*/  S2R R3, SR_TID.X ;  /* 0x0000000000037919 */ /* 0x000e220000002100 */
[----:B------:R-:W-:-:S02]  /*0330*/  PRMT R4, RZ, 0x7610, R4 ;  /* 0x00007610ff047816 */ /* 0x000fc40000000004 */
        /* <DEDUP_REMOVED lines=10> */
[----:B------:R-:W-:-:S05]  /*03e0*/  @!P0 IMAD.WIDE.U32 R12, R12, R13, c[0x0][0x180] ;  /* 0x000060000c0c8625 */ /* 0x000fca00078e000d */
[----:B------:R0:W2:Y:S07]  /*03f0*/  @!P0 LDG.E.U16 R4, [R12.64] ;  /* 0x000000040c048981 */ /* 0x0000ae000c1e1500 */
[----:B------:R-:W-:Y:S01]  /*0400*/  @!P1 IMAD.IADD R14, R0, 0x1, R11 ;  /* 0x00000001000e9824 */ /* 0x000fe200078e020b */
[----:B------:R-:W-:-:S04]  /*0410*/  @!P1 IADD3 R11, R11, 0x80, RZ ;  /* 0x000000800b0b9810 */ /* 0x000fc80007ffe0ff */
[----:B------:R-:W-:Y:S01]  /*0420*/  ISETP.GE.AND P2, PT, R11, R2, PT ;  /* 0x000000020b00720c */ /* 0x000fe20003f46270 */
[----:B------:R-:W-:Y:S01]  /*0430*/  @!P3 IMAD.WIDE.U32 R8, R8, R9, c[0x0][0x180] ;  /* 0x000060000808b625 */ /* 0x000fe200078e0009 */
[----:B------:R-:W-:-:S03]  /*0440*/  PRMT R5, RZ, 0x7610, R5 ;  /* 0x00007610ff057816 */ /* 0x000fc60000000005 */
[----:B------:R-:W-:Y:S01]  /*0450*/  @!P1 IMAD.MOV.U32 R15, RZ, RZ, 0x2 ;  /* 0x00000002ff0f9424 */ /* 0x000fe200078e00ff */
[----:B------:R-:W-:Y:S02]  /*0460*/  PRMT R6, RZ, 0x7610, R6 ;  /* 0x00007610ff067816 */ /* 0x000fe40000000006 */
[----:B------:R1:W3:Y:S05]  /*0470*/  @!P3 LDG.E.U16 R5, [R8.64] ;  /* 0x000000040805b981 */ /* 0x0002ea000c1e1500 */
[----:B------:R-:W-:Y:S01]  /*0480*/  @!P2 IMAD.IADD R10, R0, 0x1, R11 ;  /* 0x00000001000aa824 */ /* 0x000fe200078e020b */
[----:B------:R-:W-:-:S04]  /*0490*/  @!P2 IADD3 R11, R11, 0x80, RZ ;  /* 0x000000800b0ba810 */ /* 0x000fc80007ffe0ff */
[----:B------:R-:W-:Y:S01]  /*04a0*/  ISETP.GE.AND P0, PT, R11, R2, PT ;  /* 0x000000020b00720c */ /* 0x000fe20003f06270 */
[----:B------:R-:W-:-:S05]  /*04b0*/  @!P1 IMAD.WIDE.U32 R14, R14, R15, c[0x0][0x180] ;  /* 0x000060000e0e9625 */ /* 0x000fca00078e000f */
[----:B------:R4:W5:Y:S07]  /*04c0*/  @!P1 LDG.E.U16 R6, [R14.64] ;  /* 0x000000040e069981 */ /* 0x00096e000c1e1500 */
[----:B------:R-:W-:Y:S01]  /*04d0*/  @!P0 IMAD.IADD R16, R0, 0x1, R11 ;  /* 0x0000000100108824 */ /* 0x000fe200078e020b */
[----:B------:R-:W-:-:S04]  /*04e0*/  @!P0 IADD3 R11, R11, 0x80, RZ ;  /* 0x000000800b0b8810 */ /* 0x000fc80007ffe0ff */
[----:B------:R-:W-:Y:S01]  /*04f0*/  ISETP.GE.AND P1, PT, R11, R2, PT ;  /* 0x000000020b00720c */ /* 0x000fe20003f26270 */
[----:B0-----:R-:W-:Y:S01]  /*0500*/  @!P2 IMAD.MOV.U32 R13, RZ, RZ, 0x2 ;  /* 0x00000002ff0da424 */ /* 0x001fe200078e00ff */
[----:B------:R-:W-:Y:S01]  /*0510*/  PRMT R7, RZ, 0x7610, R7 ;  /* 0x00007610ff077816 */ /* 0x000fe20000000007 */
[----:B------:R-:W-:Y:S02]  /*0520*/  @!P0 IMAD.MOV.U32 R17, RZ, RZ, 0x2 ;  /* 0x00000002ff118424 */ /* 0x000fe400078e00ff */
[----:B------:R-:W-:Y:S01]  /*0530*/  @!P2 IMAD.WIDE.U32 R12, R10, R13, c[0x0][0x180] ;  /* 0x000060000a0ca625 */ /* 0x000fe200078e000d */
[----:B-1----:R-:W-:-:S03]  /*0540*/  PRMT R8, RZ, 0x7610, R8 ;  /* 0x00007610ff087816 */ /* 0x002fc60000000008 */
[----:B----4-:R-:W-:Y:S01]  /*0550*/  @!P0 IMAD.WIDE.U32 R14, R16, R17, c[0x0][0x180] ;  /* 0x00006000100e8625 */ /* 0x010fe200078e0011 */
[----:B------:R0:W4:Y:S03]  /*0560*/  @!P2 LDG.E.U16 R7, [R12.64] ;  /* 0x000000040c07a981 */ /* 0x000126000c1e1500 */
[----:B------:R-:W-:Y:S01]  /*0570*/  @!P1 IMAD.IADD R10, R0, 0x1, R11 ;  /* 0x00000001000a9824 */ /* 0x000fe200078e020b */
[----:B------:R-:W-:Y:S01]  /*0580*/  @!P1 IADD3 R11, R11, 0x80, RZ ;  /* 0x000000800b0b9810 */ /* 0x000fe20007ffe0ff */
[----:B------:R1:W4:Y:S03]  /*0590*/  @!P0 LDG.E.U16 R8, [R14.64] ;  /* 0x000000040e088981 */ /* 0x000326000c1e1500 */
[----:B------:R-:W-:Y:S01]  /*05a0*/  ISETP.GE.AND P2, PT, R11, R2, PT ;  /* 0x000000020b00720c */ /* 0x000fe20003f46270 */
[----:B------:R-:W-:Y:S01]  /*05b0*/  @!P1 IMAD.MOV.U32 R17, RZ, RZ, 0x2 ;  /* 0x00000002ff119424 */ /* 0x000fe200078e00ff */
[----:B------:R-:W-:-:S03]  /*05c0*/  PRMT R9, RZ, 0x7610, R9 ;  /* 0x00007610ff097816 */ /* 0x000fc60000000009 */
[----:B------:R-:W-:-:S05]  /*05d0*/  @!P1 IMAD.WIDE.U32 R16, R10, R17, c[0x0][0x180] ;  /* 0x000060000a109625 */ /* 0x000fca00078e0011 */
[----:B------:R0:W4:Y:S03]  /*05e0*/  @!P1 LDG.E.U16 R9, [R16.64] ;  /* 0x0000000410099981 */ /* 0x000126000c1e1500 */
[----:B------:R-:W-:Y:S01]  /*05f0*/  @!P2 IMAD.IADD R18, R0, 0x1, R11 ;  /* 0x000000010012a824 */ /* 0x000fe200078e020b */
[----:B------:R-:W-:-:S04]  /*0600*/  @!P2 IADD3 R11, R11, 0x80, RZ ;  /* 0x000000800b0ba810 */ /* 0x000fc80007ffe0ff */
[----:B------:R-:W-:Y:S02]  /*0610*/  ISETP.GE.AND P0, PT, R11, R2, PT ;  /* 0x000000020b00720c */ /* 0x000fe40003f06270 */
[----:B------:R-:W-:-:S11]  /*0620*/  PRMT R10, RZ, 0x7610, R10 ;  /* 0x00007610ff0a7816 */ /* 0x000fd6000000000a */
[----:B0-----:R-:W-:Y:S02]  /*0630*/  @!P0 IMAD.IADD R12, R0, 0x1, R11 ;  /* 0x00000001000c8824 */ /* 0x001fe400078e020b */
[----:B------:R-:W-:-:S04]  /*0640*/  @!P0 IMAD.MOV.U32 R13, RZ, RZ, 0x2 ;  /* 0x00000002ff0d8424 */ /* 0x000fc800078e00ff */
[----:B------:R-:W-:-:S05]  /*0650*/  @!P0 IMAD.WIDE.U32 R12, R12, R13, c[0x0][0x180] ;  /* 0x000060000c0c8625 */ /* 0x000fca00078e000d */
[----:B------:R0:W4:Y:S01]  /*0660*/  @!P0 LDG.E.U16 R10, [R12.64] ;  /* 0x000000040c0a8981 */ /* 0x000122000c1e1500 */
[----:B-1----:R-:W-:Y:S01]  /*0670*/  @!P2 IMAD.MOV.U32 R15, RZ, RZ, 0x2 ;  /* 0x00000002ff0fa424 */ /* 0x002fe200078e00ff */
[----:B------:R-:W-:-:S03]  /*0680*/  PRMT R11, RZ, 0x7610, R11 ;  /* 0x00007610ff0b7816 */ /* 0x000fc6000000000b */
[----:B------:R-:W-:-:S05]  /*0690*/  @!P2 IMAD.WIDE.U32 R14, R18, R15, c[0x0][0x180] ;  /* 0x00006000120ea625 */ /* 0x000fca00078e000f */
[----:B------:R1:W4:Y:S01]  /*06a0*/  @!P2 LDG.E.U16 R11, [R14.64] ;  /* 0x000000040e0ba981 */ /* 0x000322000c1e1500 */
[----:B------:R-:W-:-:S04]  /*06b0*/  IADD3 R17, R3, 0x80, RZ ;  /* 0x0000008003117810 */ /* 0x000fc80007ffe0ff */
[----:B------:R-:W-:Y:S02]  /*06c0*/  ISETP.GE.AND P4, PT, R17, R2, PT ;  /* 0x000000021100720c */ /* 0x000fe40003f86270 */
[----:B------:R-:W-:-:S04]  /*06d0*/  IADD3 R17, R3, 0x100, RZ ;  /* 0x0000010003117810 */ /* 0x000fc80007ffe0ff */
[----:B------:R-:W-:Y:S02]  /*06e0*/  ISETP.GE.AND P0, PT, R17, R2, PT ;  /* 0x000000021100720c */ /* 0x000fe40003f06270 */
[----:B------:R-:W-:Y:S02]  /*06f0*/  PLOP3.LUT P1, PT, PT, PT, PT, 0x80, 0x0 ;  /* 0x000000000000781c */ /* 0x000fe40003f2f070 */
[----:B0-----:R-:W-:Y:S02]  /*0700*/  IADD3 R13, R3, 0x180, RZ ;  /* 0x00000180030d7810 */ /* 0x001fe40007ffe0ff */
[----:B------:R-:W-:Y:S02]  /*0710*/  PLOP3.LUT P5, PT, PT, PT, PT, 0x80, 0x0 ;  /* 0x000000000000781c */ /* 0x000fe40003faf070 */
[----:B------:R-:W-:Y:S01]  /*0720*/  PLOP3.LUT P6, PT, PT, PT, PT, 0x80, 0x0 ;  /* 0x000000000000781c */ /* 0x000fe20003fcf070 */
[----:B------:R-:W-:Y:S01]  /*0730*/  BSSY B0, `(.L_x_4331) ;  /* 0x0000069000007945 */ /* 0x000fe20003800000 */
[----:B------:R-:W-:Y:S01]  /*0740*/  BSSY B1, `(.L_x_4332) ;  /* 0x0000061000017945 */ /* 0x000fe20003800000 */
[----:B--2---:R-:W-:-:S05]  /*0750*/  @!P4 HADD2.F32 R4, -RZ, R4.H0_H0 ;  /* 0x20000004ff04c230 */ /* 0x004fca0000004100 */
[----:B------:R-:W-:-:S04]  /*0760*/  @!P4 FSETP.GT.FTZ.AND P2, PT, R4, RZ, PT ;  /* 0x000000ff0400c20b */ /* 0x000fc80003f54000 */
[----:B------:R-:W-:Y:S01]  /*0770*/  @!P4 PLOP3.LUT P1, PT, P2, PT, PT, 0x80, 0x0 ;  /* 0x000000000000c81c */ /* 0x000fe2000172f070 */
[----:B---3--:R-:W-:-:S05]  /*0780*/  @!P3 HADD2.F32 R12, -RZ, R5.H0_H0 ;  /* 0x20000005ff0cb230 */ /* 0x008fca0000004100 */
[----:B------:R-:W-:-:S07]  /*0790*/  @!P3 FSETP.GT.FTZ.AND P2, PT, R12, RZ, PT ;  /* 0x000000ff0c00b20b */ /* 0x000fce0003f54000 */
[----:B------:R-:W-:Y:S01]  /*07a0*/  @!P1 FMUL.FTZ R4, R4, c[0x0][0x168] ;  /* 0x00005a0004049a20 */ /* 0x000fe20000410000 */
[----:B------:R-:W-:Y:S02]  /*07b0*/  @!P3 PLOP3.LUT P5, PT, P2, PT, PT, 0x80, 0x0 ;  /* 0x000000000000b81c */ /* 0x000fe400017af070 */
[----:B------:R-:W-:Y:S01]  /*07c0*/  ISETP.GE.AND P2, PT, R13, R2, PT ;  /* 0x000000020d00720c */ /* 0x000fe20003f46270 */
[----:B-----5:R-:W-:Y:S01]  /*07d0*/  @!P0 HADD2.F32 R5, -RZ, R6.H0_H0 ;  /* 0x20000006ff058230 */ /* 0x020fe20000004100 */
[----:B------:R-:W-:-:S04]  /*07e0*/  IADD3 R13, R3, 0x200, RZ ;  /* 0x00000200030d7810 */ /* 0x000fc80007ffe0ff */
[----:B------:R-:W-:Y:S02]  /*07f0*/  @!P0 FSETP.GT.FTZ.AND P1, PT, R5, RZ, PT ;  /* 0x000000ff0500820b */ /* 0x000fe40003f34000 */
[----:B------:R-:W-:Y:S02]  /*0800*/  @!P4 F2FP.PACK_AB R4, RZ, R4 ;  /* 0x00000004ff04c23e */ /* 0x000fe400000000ff */
[----:B------:R-:W-:Y:S02]  /*0810*/  @!P0 PLOP3.LUT P6, PT, P1, PT, PT, 0x80, 0x0 ;  /* 0x000000000000881c */ /* 0x000fe40000fcf070 */
[----:B------:R-:W-:Y:S01]  /*0820*/  ISETP.GE.AND P4, PT, R13, R2, PT ;  /* 0x000000020d00720c */ /* 0x000fe20003f86270 */
[----:B------:R-:W-:Y:S01]  /*0830*/  @!P5 FMUL.FTZ R12, R12, c[0x0][0x168] ;  /* 0x00005a000c0cda20 */ /* 0x000fe20000410000 */
[----:B------:R-:W-:Y:S01]  /*0840*/  PLOP3.LUT P1, PT, PT, PT, PT, 0x80, 0x0 ;  /* 0x000000000000781c */ /* 0x000fe20003f2f070 */
[----:B----4-:R-:W-:-:S08]  /*0850*/  @!P2 HADD2.F32 R13, -RZ, R7.H0_H0 ;  /* 0x20000007ff0da230 */ /* 0x010fd00000004100 */
[----:B------:R-:W-:Y:S01]  /*0860*/  @!P6 FMUL.FTZ R5, R5, c[0x0][0x168] ;  /* 0x00005a000505ea20 */ /* 0x000fe20000410000 */
[----:B------:R-:W-:Y:S02]  /*0870*/  IADD3 R7, R3, 0x280, RZ ;  /* 0x0000028003077810 */ /* 0x000fe40007ffe0ff */
[----:B------:R-:W-:Y:S01]  /*0880*/  @!P2 FSETP.GT.FTZ.AND P6, PT, R13, RZ, PT ;  /* 0x000000ff0d00a20b */ /* 0x000fe20003fd4000 */
[----:B------:R-:W-:Y:S01]  /*0890*/  @!P4 HADD2.F32 R8, -RZ, R8.H0_H0 ;  /* 0x20000008ff08c230 */ /* 0x000fe20000004100 */
[----:B------:R-:W-:Y:S02]  /*08a0*/  ISETP.GE.AND P5, PT, R7, R2, PT ;  /* 0x000000020700720c */ /* 0x000fe40003fa6270 */
[----:B------:R-:W-:Y:S02]  /*08b0*/  @!P2 PLOP3.LUT P1, PT, P6, PT, PT, 0x80, 0x0 ;  /* 0x000000000000a81c */ /* 0x000fe4000372f070 */
[----:B------:R-:W-:Y:S02]  /*08c0*/  @!P4 FSETP.GT.FTZ.AND P6, PT, R8, RZ, PT ;  /* 0x000000ff0800c20b */ /* 0x000fe40003fd4000 */
[----:B------:R-:W-:-:S02]  /*08d0*/  @!P0 F2FP.PACK_AB R5, RZ, R5 ;  /* 0x00000005ff05823e */ /* 0x000fc400000000ff */
[----:B------:R-:W-:Y:S02]  /*08e0*/  PLOP3.LUT P0, PT, PT, PT, PT, 0x80, 0x0 ;  /* 0x000000000000781c */ /* 0x000fe40003f0f070 */
[----:B------:R-:W-:Y:S02]  /*08f0*/  @!P4 PLOP3.LUT P0, PT, P6, PT, PT, 0x80, 0x0 ;  /* 0x000000000000c81c */ /* 0x000fe4000370f070 */
[----:B------:R-:W-:Y:S01]  /*0900*/  IADD3 R7, R3, 0x380, RZ ;  /* 0x0000038003077810 */ /* 0x000fe20007ffe0ff */
[----:B-1----:R-:W-:-:S03]  /*0910*/  @!P5 HADD2.F32 R14, -RZ, R9.H0_H0 ;  /* 0x20000009ff0ed230 */ /* 0x002fc60000004100 */
[----:B------:R-:W-:Y:S01]  /*0920*/  ISETP.GE.AND P6, PT, R7, R2, PT ;  /* 0x000000020700720c */ /* 0x000fe20003fc6270 */
[----:B------:R-:W-:Y:S01]  /*0930*/  @!P1 FMUL.FTZ R13, R13, c[0x0][0x168] ;  /* 0x00005a000d0d9a20 */ /* 0x000fe20000410000 */
[----:B------:R-:W-:-:S05]  /*0940*/  PLOP3.LUT P1, PT, PT, PT, PT, 0x80, 0x0 ;  /* 0x000000000000781c */ /* 0x000fca0003f2f070 */
[----:B------:R-:W-:Y:S01]  /*0950*/  @!P0 FMUL.FTZ R8, R8, c[0x0][0x168] ;  /* 0x00005a0008088a20 */ /* 0x000fe20000410000 */
[----:B------:R-:W-:-:S04]  /*0960*/  @!P5 FSETP.GT.FTZ.AND P0, PT, R14, RZ, PT ;  /* 0x000000ff0e00d20b */ /* 0x000fc80003f14000 */
[----:B------:R-:W-:Y:S02]  /*0970*/  @!P5 PLOP3.LUT P1, PT, P0, PT, PT, 0x80, 0x0 ;  /* 0x000000000000d81c */ /* 0x000fe4000072f070 */
[----:B------:R-:W-:Y:S02]  /*0980*/  IADD3 R7, R3, 0x300, RZ ;  /* 0x0000030003077810 */ /* 0x000fe40007ffe0ff */
[----:B------:R-:W-:Y:S01]  /*0990*/  PLOP3.LUT P0, PT, PT, PT, PT, 0x80, 0x0 ;  /* 0x000000000000781c */ /* 0x000fe20003f0f070 */
[----:B------:R-:W-:-:S08]  /*09a0*/  @!P6 HADD2.F32 R10, -RZ, R10.H0_H0 ;  /* 0x2000000aff0ae230 */ /* 0x000fd00000004100 */
[----:B------:R-:W-:Y:S01]  /*09b0*/  @!P1 FMUL.FTZ R14, R14, c[0x0][0x168] ;  /* 0x00005a000e0e9a20 */ /* 0x000fe20000410000 */
[----:B------:R-:W-:-:S04]  /*09c0*/  @!P6 FSETP.GT.FTZ.AND P1, PT, R10, RZ, PT ;  /* 0x000000ff0a00e20b */ /* 0x000fc80003f34000 */
[----:B------:R-:W-:Y:S02]  /*09d0*/  @!P6 PLOP3.LUT P0, PT, P1, PT, PT, 0x80, 0x0 ;  /* 0x000000000000e81c */ /* 0x000fe40000f0f070 */
[----:B------:R-:W-:Y:S01]  /*09e0*/  ISETP.GE.AND P1, PT, R7, R2, PT ;  /* 0x000000020700720c */ /* 0x000fe20003f26270 */
[----:B------:R-:W-:Y:S02]  /*09f0*/  @!P3 IMAD.IADD R6, R0, 0x1, R3 ;  /* 0x000000010006b824 */ /* 0x000fe400078e0203 */
[----:B------:R-:W-:Y:S01]  /*0a00*/  @!P3 IMAD.MOV.U32 R7, RZ, RZ, 0x2 ;  /* 0x00000002ff07b424 */ /* 0x000fe200078e00ff */
[----:B------:R-:W-:-:S03]  /*0a10*/  @!P3 F2FP.PACK_AB R12, RZ, R12 ;  /* 0x0000000cff0cb23e */ /* 0x000fc600000000ff */
[----:B------:R-:W-:Y:S01]  /*0a20*/  @!P3 IMAD.WIDE.U32 R6, R6, R7, c[0x0][0x178] ;  /* 0x00005e000606b625 */ /* 0x000fe200078e0007 */
[----:B------:R-:W-:-:S05]  /*0a30*/  @!P3 IADD3 R3, R3, 0x80, RZ ;  /* 0x000000800303b810 */ /* 0x000fca0007ffe0ff */
[----:B------:R-:W-:Y:S01]  /*0a40*/  @!P1 HADD2.F32 R11, -RZ, R11.H0_H0 ;  /* 0x2000000bff0b9230 */ /* 0x000fe20000004100 */
[----:B------:R0:W-:Y:S01]  /*0a50*/  @!P3 STG.E.U16 [R6.64], R12 ;  /* 0x0000000c0600b986 */ /* 0x0001e2000c101504 */
[----:B------:R-:W-:-:S03]  /*0a60*/  @!P0 FMUL.FTZ R10, R10, c[0x0][0x168] ;  /* 0x00005a000a0a8a20 */ /* 0x000fc60000410000 */
[----:B------:R-:W-:Y:S02]  /*0a70*/  @!P1 FSETP.GT.FTZ.AND P3, PT, R11, RZ, PT ;  /* 0x000000ff0b00920b */ /* 0x000fe40003f74000 */
[----:B------:R-:W-:Y:S02]  /*0a80*/  PLOP3.LUT P0, PT, PT, PT, PT, 0x80, 0x0 ;  /* 0x000000000000781c */ /* 0x000fe40003f0f070 */
[----:B------:R-:W-:Y:S02]  /*0a90*/  @!P1 PLOP3.LUT P0, PT, P3, PT, PT, 0x80, 0x0 ;  /* 0x000000000000981c */ /* 0x000fe40001f0f070 */
[----:B------:R-:W-:Y:S02]  /*0aa0*/  ISETP.GE.AND P3, PT, R3, R2, PT ;  /* 0x000000020300720c */ /* 0x000fe40003f66270 */
[----:B------:R-:W-:Y:S02]  /*0ab0*/  @!P4 F2FP.PACK_AB R9, RZ, R8 ;  /* 0x00000008ff09c23e */ /* 0x000fe400000000ff */
[----:B------:R-:W-:-:S02]  /*0ac0*/  @!P2 F2FP.PACK_AB R13, RZ, R13 ;  /* 0x0000000dff0da23e */ /* 0x000fc400000000ff */
[----:B------:R-:W-:-:S05]  /*0ad0*/  @!P5 F2FP.PACK_AB R8, RZ, R14 ;  /* 0x0000000eff08d23e */ /* 0x000fca00000000ff */
[----:B------:R-:W-:Y:S01]  /*0ae0*/  @!P0 FMUL.FTZ R11, R11, c[0x0][0x168] ;  /* 0x00005a000b0b8a20 */ /* 0x000fe20000410000 */
[----:B0-----:R-:W-:-:S04]  /*0af0*/  @!P6 F2FP.PACK_AB R6, RZ, R10 ;  /* 0x0000000aff06e23e */ /* 0x001fc800000000ff */
[----:B------:R-:W-:Y:S01]  /*0b00*/  @!P1 F2FP.PACK_AB R7, RZ, R11 ;  /* 0x0000000bff07923e */ /* 0x000fe200000000ff */
        /* <DEDUP_REMOVED lines=14> */
.L_x_4333:
[----:B------:R-:W-:-:S13]  /*0bf0*/  ISETP.GE.AND P0, PT, R3, R2, PT ;  /* 0x000000020300720c */ /* 0x000fda0003f06270 */
[----:B------:R-:W-:Y:S05]  /*0c00*/  @P0 BRA `(.L_x_4335) ;  /* 0x000000c000000947 */ /* 0x000fea0003800000 */
[----:B0-----:R-:W-:Y:S01]  /*0c10*/  IMAD.IADD R4, R0, 0x1, R3 ;  /* 0x0000000100047824 */ /* 0x001fe200078e0203 */
[----:B------:R-:W-:Y:S01]  /*0c20*/  IADD3 R3, R3, 0x80, RZ ;  /* 0x0000008003037810 */ /* 0x000fe20007ffe0ff */
[----:B------:R-:W-:-:S04]  /*0c30*/  IMAD.MOV.U32 R5, RZ, RZ, 0x2 ;  /* 0x00000002ff057424 */ /* 0x000fc800078e00ff */
[----:B------:R-:W-:-:S05]  /*0c40*/  IMAD.WIDE.U32 R4, R4, R5, c[0x0][0x178] ;  /* 0x00005e0004047625 */ /* 0x000fca00078e0005 */
[----:B------:R0:W-:Y:S02]  /*0c50*/  STG.E.U16 [R4.64], R13 ;  /* 0x0000000d04007986 */ /* 0x0001e4000c101504 */
.L_x_4334:
[----:B------:R-:W-:-:S13]  /*0c60*/  ISETP.GE.AND P0, PT, R3, R2, PT ;  /* 0x000000020300720c */ /* 0x000fda0003f06270 */
[----:B------:R-:W-:Y:S05]  /*0c70*/  @P0 BRA `(.L_x_4336) ;  /* 0x000000d000000947 */ /* 0x000fea0003800000 */
[----:B0-----:R-:W-:Y:S01]  /*0c80*/  IMAD.IADD R4, R0, 0x1, R3 ;  /* 0x0000000100047824 */ /* 0x001fe200078e0203 */
[----:B------:R-:W-:Y:S01]  /*0c90*/  IADD3 R3, R3, 0x80, RZ ;  /* 0x0000008003037810 */ /* 0x000fe20007ffe0ff */
[----:B------:R-:W-:-:S04]  /*0ca0*/  IMAD.MOV.U32 R5, RZ, RZ, 0x2 ;  /* 0x00000002ff057424 */ /* 0x000fc800078e00ff */
[----:B------:R-:W-:-:S05]  /*0cb0*/  IMAD.WIDE.U32 R4, R4, R5, c[0x0][0x178] ;  /* 0x00005e0004047625 */ /* 0x000fca00078e0005 */
[----:B------:R0:W-:Y:S02]  /*0cc0*/  STG.E.U16 [R4.64], R9 ;  /* 0x0000000904007986 */ /* 0x0001e4000c101504 */
.L_x_4335:
        /* <DEDUP_REMOVED lines=8> */
.L_x_4336:
[----:B------:R-:W-:Y:S05]  /*0d50*/  BSYNC B1 ;  /* 0x0000000000017941 */ /* 0x000fea0003800000 */
.L_x_4332:
[----:B------:R-:W-:-:S13]  /*0d60*/  ISETP.GE.AND P0, PT, R3, R2, PT ;  /* 0x000000020300720c */ /* 0x000fda0003f06270 */
[----:B0-----:R-:W-:Y:S01]  /*0d70*/  @!P0 IMAD.IADD R4, R0, 0x1, R3 ;  /* 0x0000000100048824 */ /* 0x001fe200078e0203 */
[----:B------:R-:W-:Y:S01]  /*0d80*/  @!P0 IADD3 R3, R3, 0x80, RZ ;  /* 0x0000008003038810 */ /* 0x000fe20007ffe0ff */
[----:B------:R-:W-:-:S04]  /*0d90*/  @!P0 IMAD.MOV.U32 R5, RZ, RZ, 0x2 ;  /* 0x00000002ff058424 */ /* 0x000fc800078e00ff */
[----:B------:R-:W-:-:S05]  /*0da0*/  @!P0 IMAD.WIDE.U32 R4, R4, R5, c[0x0][0x178] ;  /* 0x00005e0004048625 */ /* 0x000fca00078e0005 */
[----:B------:R0:W-:Y:S02]  /*0db0*/  @!P0 STG.E.U16 [R4.64], R7 ;  /* 0x0000000704008986 */ /* 0x0001e4000c101504 */
.L_x_4337:
[----:B------:R-:W-:Y:S05]  /*0dc0*/  BSYNC B0 ;  /* 0x0000000000007941 */ /* 0x000fea0003800000 */
.L_x_4331:
        /* <DEDUP_REMOVED lines=8> */
.L_x_4338:
        /* <DEDUP_REMOVED lines=11> */
.L_x_5477:


//--------------------- .text._ZN2at6native29vectorized_elementwise_kernelILi4EZZZNS0_66_GLOBAL__N__d53a5ca4_28_ActivationLeakyReluKernel_cu_9e10b42f_310517leaky_relu_kernelERNS_18TensorIteratorBaseERKN3c106ScalarEENKUlvE_clEvENKUlvE1_clEvEUlNS5_4HalfEE_St5arrayIPcLm2EEEEviT0_T1_ --------------------------
	.section	.text._ZN2at6native29vectorized_elementwise_kernelILi4EZZZNS0_66_GLOBAL__N__d53a5ca4_28_ActivationLeakyReluKernel_cu_9e10b42f_310517leaky_relu_kernelERNS_18TensorIteratorBaseERKN3c106ScalarEENKUlvE_clEvENKUlvE1_clEvEUlNS5_4HalfEE_St5arrayIPcLm2EEEEviT0_T1_,"ax",@progbits
	.sectioninfo	@"SHI_REGISTERS=21"
	.align	128
        .global         _ZN2at6native29vectorized_elementwise_kernelILi4EZZZNS0_66_GLOBAL__N__d53a5ca4_28_ActivationLeakyReluKernel_cu_9e10b42f_310517leaky_relu_kernelERNS_18TensorIteratorBaseERKN3c106ScalarEENKUlvE_clEvENKUlvE1_clEvEUlNS5_4HalfEE_St5arrayIPcLm2EEEEviT0_T1_
        .type           _ZN2at6native29vectorized_elementwise_kernelILi4EZZZNS0_66_GLOBAL__N__d53a5ca4_28_ActivationLeakyReluKernel_cu_9e10b42f_310517leaky_relu_kernelERNS_18TensorIteratorBaseERKN3c106ScalarEENKUlvE_clEvENKUlvE1_clEvEUlNS5_4HalfEE_St5arrayIPcLm2EEEEviT0_T1_,@function
        .size           _ZN2at6native29vectorized_elementwise_kernelILi4EZZZNS0_66_GLOBAL__N__d53a5ca4_28_ActivationLeakyReluKernel_cu_9e10b42f_310517leaky_relu_kernelERNS_18TensorIteratorBaseERKN3c106ScalarEENKUlvE_clEvENKUlvE1_clEvEUlNS5_4HalfEE_St5arrayIPcLm2EEEEviT0_T1_,(.L_x_5478 - _ZN2at6native29vectorized_elementwise_kernelILi4EZZZNS0_66_GLOBAL__N__d53a5ca4_28_ActivationLeakyReluKernel_cu_9e10b42f_310517leaky_relu_kernelERNS_18TensorIteratorBaseERKN3c106ScalarEENKUlvE_clEvENKUlvE1_clEvEUlNS5_4HalfEE_St5arrayIPcLm2EEEEviT0_T1_)
        .other          _ZN2at6native29vectorized_elementwise_kernelILi4EZZZNS0_66_GLOBAL__N__d53a5ca4_28_ActivationLeakyReluKernel_cu_9e10b42f_310517leaky_relu_kernelERNS_18TensorIteratorBaseERKN3c106ScalarEENKUlvE_clEvENKUlvE1_clEvEUlNS5_4HalfEE_St5arrayIPcLm2EEEEviT0_T1_,@"STO_CUDA_ENTRY STV_DEFAULT"
_ZN2at6native29vectorized_elementwise_kernelILi4EZZZNS0_66_GLOBAL__N__d53a5ca4_28_ActivationLeakyReluKernel_cu_9e10b42f_310517leaky_relu_kernelERNS_18TensorIteratorBaseERKN3c106ScalarEENKUlvE_clEvENKUlvE1_clEvEUlNS5_4HalfEE_St5arrayIPcLm2EEEEviT0_T1_:
.text._ZN2at6native29vectorized_elementwise_kernelILi4EZZZNS0_66_GLOBAL__N__d53a5ca4_28_ActivationLeakyReluKernel_cu_9e10b42f_310517leaky_relu_kernelERNS_18TensorIteratorBaseERKN3c106ScalarEENKUlvE_clEvENKUlvE1_clEvEUlNS5_4HalfEE_St5arrayIPcLm2EEEEviT0_T1_:
        /* <DEDUP_REMOVED lines=21> */
[----:B------:R-:W-:Y:S01]  /*0150*/  HADD2.F32 R6, -RZ, R7.H0_H0 ;  /* 0x20000007ff067230 */ /* 0x000fe20000004100 */
[----:B------:R-:W-:Y:S01]  /*0160*/  FSETP.GT.FTZ.AND P2, PT, R8, RZ, PT ;  /* 0x000000ff0800720b */ /* 0x000fe20003f54000 */
[----:B------:R-:W-:Y:S01]  /*0170*/  HADD2.F32 R10, -RZ, R11.H0_H0 ;  /* 0x2000000bff0a7230 */ /* 0x000fe20000004100 */
[----:B------:R-:W-:Y:S01]  /*0180*/  FSETP.GT.FTZ.AND P1, PT, R9, RZ, PT ;  /* 0x000000ff0900720b */ /* 0x000fe20003f34000 */
[----:B------:R-:W-:Y:S01]  /*0190*/  HADD2.F32 R7, -RZ, R7.H1_H1 ;  /* 0x30000007ff077230 */ /* 0x000fe20000004100 */
        /* <DEDUP_REMOVED lines=13> */
[----:B------:R-:W-:-:S02]  /*0270*/  @!P3 FMUL.FTZ R7, R7, c[0x0][0x168] ;  /* 0x00005a000707ba20 */ /* 0x000fc40000410000 */
[----:B------:R-:W-:-:S03]  /*0280*/  @!P6 FMUL.FTZ R11, R11, c[0x0][0x168] ;  /* 0x00005a000b0bea20 */ /* 0x000fc60000410000 */
[----:B------:R-:W-:Y:S02]  /*0290*/  F2FP.PACK_AB R5, R7, R6 ;  /* 0x000000060705723e */ /* 0x000fe400000000ff */
[----:B------:R-:W-:-:S03]  /*02a0*/  F2FP.PACK_AB R9, R11, R10 ;  /* 0x0000000a0b09723e */ /* 0x000fc600000000ff */
[----:B------:R-:W-:Y:S04]  /*02b0*/  STG.E.64 [R2.64], R4 ;  /* 0x0000000402007986 */ /* 0x000fe8000c101b04 */
[----:B------:R-:W-:Y:S01]  /*02c0*/  STG.E.64 [R2.64+0x400], R8 ;  /* 0x0004000802007986 */ /* 0x000fe2000c101b04 */
[----:B------:R-:W-:Y:S05]  /*02d0*/  EXIT ;  /* 0x000000000000794d */ /* 0x000fea0003800000 */
.L_x_4339:
[----:B------:R-:W0:Y:S01]  /*02e0*/  S2R R3, SR_TID.X ;  /* 0x0000000000037919 */ /* 0x000e220000002100 */
        /* <DEDUP_REMOVED lines=140> */
.L_x_4342:
[----:B------:R-:W-:-:S13]  /*0bb0*/  ISETP.GE.AND P0, PT, R3, R2, PT ;  /* 0x000000020300720c */ /* 0x000fda0003f06270 */
[----:B------:R-:W-:Y:S05]  /*0bc0*/  @P0 BRA `(.L_x_4344) ;  /* 0x000000c000000947 */ /* 0x000fea0003800000 */
[----:B0-----:R-:W-:Y:S01]  /*0bd0*/  IMAD.IADD R4, R0, 0x1, R3 ;  /* 0x0000000100047824 */ /* 0x001fe200078e0203 */
[----:B------:R-:W-:Y:S01]  /*0be0*/  IADD3 R3, R3, 0x80, RZ ;  /* 0x0000008003037810 */ /* 0x000fe20007ffe0ff */
[----:B------:R-:W-:-:S04]  /*0bf0*/  IMAD.MOV.U32 R5, RZ, RZ, 0x2 ;  /* 0x00000002ff057424 */ /* 0x000fc800078e00ff */
[----:B------:R-:W-:-:S05]  /*0c00*/  IMAD.WIDE.U32 R4, R4, R5, c[0x0][0x178] ;  /* 0x00005e0004047625 */ /* 0x000fca00078e0005 */
[----:B------:R0:W-:Y:S02]  /*0c10*/  STG.E.U16 [R4.64], R13 ;  /* 0x0000000d04007986 */ /* 0x0001e4000c101504 */
.L_x_4343:
[----:B------:R-:W-:-:S13]  /*0c20*/  ISETP.GE.AND P0, PT, R3, R2, PT ;  /* 0x000000020300720c */ /* 0x000fda0003f06270 */
[----:B------:R-:W-:Y:S05]  /*0c30*/  @P0 BRA `(.L_x_4345) ;  /* 0x000000d000000947 */ /* 0x000fea0003800000 */
[----:B0-----:R-:W-:Y:S01]  /*0c40*/  IMAD.IADD R4, R0, 0x1, R3 ;  /* 0x0000000100047824 */ /* 0x001fe200078e0203 */
[----:B------:R-:W-:Y:S01]  /*0c50*/  IADD3 R3, R3, 0x80, RZ ;  /* 0x0000008003037810 */ /* 0x000fe20007ffe0ff */
[----:B------:R-:W-:-:S04]  /*0c60*/  IMAD.MOV.U32 R5, RZ, RZ, 0x2 ;  /* 0x00000002ff057424 */ /* 0x000fc800078e00ff */
[----:B------:R-:W-:-:S05]  /*0c70*/  IMAD.WIDE.U32 R4, R4, R5, c[0x0][0x178] ;  /* 0x00005e0004047625 */ /* 0x000fca00078e0005 */
[----:B------:R0:W-:Y:S02]  /*0c80*/  STG.E.U16 [R4.64], R9 ;  /* 0x0000000904007986 */ /* 0x0001e4000c101504 */
.L_x_4344:
        /* <DEDUP_REMOVED lines=8> */
.L_x_4345:
[----:B------:R-:W-:Y:S05]  /*0d10*/  BSYNC B1 ;  /* 0x0000000000017941 */ /* 0x000fea0003800000 */
.L_x_4341:
[----:B------:R-:W-:-:S13]  /*0d20*/  ISETP.GE.AND P0, PT, R3, R2, PT ;  /* 0x000000020300720c */ /* 0x000fda0003f06270 */
[----:B0-----:R-:W-:Y:S01]  /*0d30*/  @!P0 IMAD.IADD R4, R0, 0x1, R3 ;  /* 0x0000000100048824 */ /* 0x001fe200078e0203 */
[----:B------:R-:W-:Y:S01]  /*0d40*/  @!P0 IADD3 R3, R3, 0x80, RZ ;  /* 0x0000008003038810 */ /* 0x000fe20007ffe0ff */
[----:B------:R-:W-:-:S04]  /*0d50*/  @!P0 IMAD.MOV.U32 R5, RZ, RZ, 0x2 ;  /* 0x00000002ff058424 */ /* 0x000fc800078e00ff */
[----:B------:R-:W-:-:S05]  /*0d60*/  @!P0 IMAD.WIDE.U32 R4, R4, R5, c[0x0][0x178] ;  /* 0x00005e0004048625 */ /* 0x000fca00078e0005 */
[----:B------:R0:W-:Y:S02]  /*0d70*/  @!P0 STG.E.U16 [R4.64], R7 ;  /* 0x0000000704008986 */ /* 0x0001e4000c101504 */
.L_x_4346:
[----:B------:R-:W-:Y:S05]  /*0d80*/  BSYNC B0 ;  /* 0x0000000000007941 */ /* 0x000fea0003800000 */
.L_x_4340:
        /* <DEDUP_REMOVED lines=8> */
.L_x_4347:
        /* <DEDUP_REMOVED lines=15> */
.L_x_5478:


//--------------------- .text._ZN2at6native29vectorized_elementwise_kernelILi8EZZZNS0_66_GLOBAL__N__d53a5ca4_28_ActivationLeakyReluKernel_cu_9e10b42f_310517leaky_relu_kernelERNS_18TensorIteratorBaseERKN3c106ScalarEENKUlvE_clEvENKUlvE1_clEvEUlNS5_4HalfEE_St5arrayIPcLm2EEEEviT0_T1_ --------------------------
	.section	.text._ZN2at6native29vectorized_elementwise_kernelILi8EZZZNS0_66_GLOBAL__N__d53a5ca4_28_ActivationLeakyReluKernel_cu_9e10b42f_310517leaky_relu_kernelERNS_18TensorIteratorBaseERKN3c106ScalarEENKUlvE_clEvENKUlvE1_clEvEUlNS5_4HalfEE_St5arrayIPcLm2EEEEviT0_T1_,"ax",@progbits
	.sectioninfo	@"SHI_REGISTERS=4"
	.align	128
        .global         _ZN2at6native29vectorized_elementwise_kernelILi8EZZZNS0_66_GLOBAL__N__d53a5ca4_28_ActivationLeakyReluKernel_cu_9e10b42f_310517leaky_relu_kernelERNS_18TensorIteratorBaseERKN3c106ScalarEENKUlvE_clEvENKUlvE1_clEvEUlNS5_4HalfEE_St5arrayIPcLm2EEEEviT0_T1_
        .type           _ZN2at6native29vectorized_elementwise_kernelILi8EZZZNS0_66_GLOBAL__N__d53a5ca4_28_ActivationLeakyReluKernel_cu_9e10b42f_310517leaky_relu_kernelERNS_18TensorIteratorBaseERKN3c106ScalarEENKUlvE_clEvENKUlvE1_clEvEUlNS5_4HalfEE_St5arrayIPcLm2EEEEviT0_T1_,@function
        .size           _ZN2at6native29vectorized_elementwise_kernelILi8EZZZNS0_66_GLOBAL__N__d53a5ca4_28_ActivationLeakyReluKernel_cu_9e10b42f_310517leaky_relu_kernelERNS_18TensorIteratorBaseERKN3c106ScalarEENKUlvE_clEvENKUlvE1_clEvEUlNS5_4HalfEE_St5arrayIPcLm2EEEEviT0_T1_,(.L_x_5479 - _ZN2at6native29vectorized_elementwise_kernelILi8EZZZNS0_66_GLOBAL__N__d53a5ca4_28_ActivationLeakyReluKernel_cu_9e10b42f_310517leaky_relu_kernelERNS_18TensorIteratorBaseERKN3c106ScalarEENKUlvE_clEvENKUlvE1_clEvEUlNS5_4HalfEE_St5arrayIPcLm2EEEEviT0_T1_)
        .other          _ZN2at6native29vectorized_elementwise_kernelILi8EZZZNS0_66_GLOBAL__N__d53a5ca4_28_ActivationLeakyReluKernel_cu_9e10b42f_310517leaky_relu_kernelERNS_18TensorIteratorBaseERKN3c106ScalarEENKUlvE_clEvENKUlvE1_clEvEUlNS5_4HalfEE_St5arrayIPcLm2EEEEviT0_T1_,@"STO_CUDA_ENTRY STV_DEFAULT"
_ZN2at6native29vectorized_elementwise_kernelILi8EZZZNS0_66_GLOBAL__N__d53a5ca4_28_ActivationLeakyReluKernel_cu_9e10b42f_310517leaky_relu_kernelERNS_18TensorIteratorBaseERKN3c106ScalarEENKUlvE_clEvENKUlvE1_clEvEUlNS5_4HalfEE_St5arrayIPcLm2EEEEviT0_T1_:
.text._ZN2at6native29vectorized_elementwise_kernelILi8EZZZNS0_66_GLOBAL__N__d53a5ca4_28_ActivationLeakyReluKernel_cu_9e10b42f_310517leaky_relu_kernelERNS_18TensorIteratorBaseERKN3c106ScalarEENKUlvE_clEvENKUlvE1_clEvEUlNS5_4HalfEE_St5arrayIPcLm2EEEEviT0_T1_:
[----:B------:R-:W-:Y:S02]  /*0000*/  MOV R1, c[0x0][0x28] ;  /* 0x00000a0000017a02 */ /* 0x000fe40000000f00 */
[----:B------:R-:W-:Y:S05]  /*0010*/  EXIT ;  /* 0x000000000000794d */ /* 0x000fea0003800000 */
.L_x_4348:
        /* <DEDUP_REMOVED lines=14> */
.L_x_5479:


//--------------------- .text._ZN2at6native18elementwise_kernelILi128ELi4EZNS0_15gpu_kernel_implIZZZNS0_66_GLOBAL__N__d53a5ca4_28_ActivationLeakyReluKernel_cu_9e10b42f_310517leaky_relu_kernelERNS_18TensorIteratorBaseERKN3c106ScalarEENKUlvE_clEvENKUlvE0_clEvEUlfE_EEvS5_RKT_EUliE_EEviT1_ --------------------------
	.section	.text._ZN2at6native18elementwise_kernelILi128ELi4EZNS0_15gpu_kernel_implIZZZNS0_66_GLOBAL__N__d53a5ca4_28_ActivationLeakyReluKernel_cu_9e10b42f_310517leaky_relu_kernelERNS_18TensorIteratorBaseERKN3c106ScalarEENKUlvE_clEvENKUlvE0_clEvEUlfE_EEvS5_RKT_EUliE_EEviT1_,"ax",@progbits
	.sectioninfo	@"SHI_REGISTERS=26"
	.align	128
        .global         _ZN2at6native18elementwise_kernelILi128ELi4EZNS0_15gpu_kernel_implIZZZNS0_66_GLOBAL__N__d53a5ca4_28_ActivationLeakyReluKernel_cu_9e10b42f_310517leaky_relu_kernelERNS_18TensorIteratorBaseERKN3c106ScalarEENKUlvE_clEvENKUlvE0_clEvEUlfE_EEvS5_RKT_EUliE_EEviT1_
        .type           _ZN2at6native18elementwise_kernelILi128ELi4EZNS0_15gpu_kernel_implIZZZNS0_66_GLOBAL__N__d53a5ca4_28_ActivationLeakyReluKernel_cu_9e10b42f_310517leaky_relu_kernelERNS_18TensorIteratorBaseERKN3c106ScalarEENKUlvE_clEvENKUlvE0_clEvEUlfE_EEvS5_RKT_EUliE_EEviT1_,@function
        .size           _ZN2at6native18elementwise_kernelILi128ELi4EZNS0_15gpu_kernel_implIZZZNS0_66_GLOBAL__N__d53a5ca4_28_ActivationLeakyReluKernel_cu_9e10b42f_310517leaky_relu_kernelERNS_18TensorIteratorBaseERKN3c106ScalarEENKUlvE_clEvENKUlvE0_clEvEUlfE_EEvS5_RKT_EUliE_EEviT1_,(.L_x_5480 - _ZN2at6native18elementwise_kernelILi128ELi4EZNS0_15gpu_kernel_implIZZZNS0_66_GLOBAL__N__d53a5ca4_28_ActivationLeakyReluKernel_cu_9e10b42f_310517leaky_relu_kernelERNS_18TensorIteratorBaseERKN3c106ScalarEENKUlvE_clEvENKUlvE0_clEvEUlfE_EEvS5_RKT_EUliE_EEviT1_)
        .other          _ZN2at6native18elementwise_kernelILi128ELi4EZNS0_15gpu_kernel_implIZZZNS0_66_GLOBAL__N__d53a5ca4_28_ActivationLeakyReluKernel_cu_9e10b42f_310517leaky_relu_kernelERNS_18TensorIteratorBaseERKN3c106ScalarEENKUlvE_clEvENKUlvE0_clEvEUlfE_EEvS5_RKT_EUliE_EEviT1_,@"STO_CUDA_ENTRY STV_DEFAULT"
_ZN2at6native18elementwise_kernelILi128ELi4EZNS0_15gpu_kernel_implIZZZNS0_66_GLOBAL__N__d53a5ca4_28_ActivationLeakyReluKernel_cu_9e10b42f_310517leaky_relu_kernelERNS_18TensorIteratorBaseERKN3c106ScalarEENKUlvE_clEvENKUlvE0_clEvEUlfE_EEvS5_RKT_EUliE_EEviT1_:
.text._ZN2at6native18elementwise_kernelILi128ELi4EZNS0_15gpu_kernel_implIZZZNS0_66_GLOBAL__N__d53a5ca4_28_ActivationLeakyReluKernel_cu_9e10b42f_310517leaky_relu_kernelERNS_18TensorIteratorBaseERKN3c106ScalarEENKUlvE_clEvENKUlvE0_clEvEUlfE_EEvS5_RKT_EUliE_EEviT1_:
        /* <DEDUP_REMOVED lines=237> */
.L_x_4351:
        /* <DEDUP_REMOVED lines=20> */
.L_x_4356:
[----:B------:R-:W2:Y:S02]  /*1010*/  LDG.E.U8 R0, [R2.64] ;  /* 0x0000002402007981 */ /* 0x000ea4000c1e1100 */
[----:B--2---:R-:W0:Y:S01]  /*1020*/  I2F.U16 R0, R0 ;  /* 0x0000000000007306 */ /* 0x004e220000101000 */
[----:B------:R-:W-:Y:S05]  /*1030*/  BRA `(.L_x_4358) ;  /* 0x00000ca000007947 */ /* 0x000fea0003800000 */
.L_x_4355:
        /* <DEDUP_REMOVED lines=9> */
.L_x_4360:
[----:B------:R-:W2:Y:S02]  /*10d0*/  LDG.E R0, [R2.64] ;  /* 0x0000002402007981 */ /* 0x000ea4000c1e1900 */
[----:B--2---:R-:W0:Y:S01]  /*10e0*/  I2F R0, R0 ;  /* 0x0000000000007306 */ /* 0x004e220000201400 */
[----:B------:R-:W-:Y:S05]  /*10f0*/  BRA `(.L_x_4358) ;  /* 0x00000be000007947 */ /* 0x000fea0003800000 */
.L_x_4359:
[----:B------:R-:W2:Y:S02]  /*1100*/  LDG.E.U16 R0, [R2.64] ;  /* 0x0000002402007981 */ /* 0x000ea4000c1e1500 */
[----:B--2---:R-:W0:Y:S01]  /*1110*/  I2F.S16 R0, R0 ;  /* 0x0000000000007306 */ /* 0x004e220000101400 */
[----:B------:R-:W-:Y:S05]  /*1120*/  BRA `(.L_x_4358) ;  /* 0x00000bb000007947 */ /* 0x000fea0003800000 */
.L_x_4354:
        /* <DEDUP_REMOVED lines=8> */
.L_x_4362:
[----:B------:R-:W2:Y:S02]  /*11b0*/  LDG.E.U16 R0, [R2.64] ;  /* 0x0000002402007981 */ /* 0x000ea4000c1e1500 */
[----:B--2---:R-:W-:Y:S01]  /*11c0*/  HADD2.F32 R0, -RZ, R0.H0_H0 ;  /* 0x20000000ff007230 */ /* 0x004fe20000004100 */
[----:B------:R-:W-:Y:S05]  /*11d0*/  BRA `(.L_x_4358) ;  /* 0x00000b0000007947 */ /* 0x000fea0003800000 */
.L_x_4361:
        /* <DEDUP_REMOVED lines=8> */
.L_x_4364:
[----:B------:R-:W2:Y:S02]  /*1260*/  LDG.E.U16 R0, [R2.64] ;  /* 0x0000002402007981 */ /* 0x000ea4000c1e1500 */
[----:B--2---:R-:W-:Y:S01]  /*1270*/  HADD2.F32 R0, -RZ, R0.H0_H0 ;  /* 0x20000000ff007230 */ /* 0x004fe20000004100 */
[----:B------:R-:W-:Y:S05]  /*1280*/  BRA `(.L_x_4358) ;  /* 0x00000a5000007947 */ /* 0x000fea0003800000 */
.L_x_4363:
[----:B------:R-:W2:Y:S02]  /*1290*/  LDG.E.64 R2, [R2.64] ;  /* 0x0000002402027981 */ /* 0x000ea4000c1e1b00 */
[----:B--2---:R-:W0:Y:S01]  /*12a0*/  F2F.F32.F64 R0, R2 ;  /* 0x0000000200007310 */ /* 0x004e220000301000 */
[----:B------:R-:W0:-:S14]  /*12b0*/  DSETP.GEU.AND P0, PT, |R2|, c[0x2][0x0], PT ;  /* 0x008000000200762a */ /* 0x000e1c0003f0e200 */
[----:B0-----:R-:W-:Y:S01]  /*12c0*/  @!P0 FMUL R0, R0, 1.175494350822287508e-38 ;  /* 0x0080000000008820 */ /* 0x001fe20000400000 */
[----:B------:R-:W-:Y:S05]  /*12d0*/  BRA `(.L_x_4358) ;  /* 0x00000a0000007947 */ /* 0x000fea0003800000 */
.L_x_4353:
        /* <DEDUP_REMOVED lines=12> */
.L_x_4367:
[----:B------:R-:W2:Y:S02]  /*13a0*/  LDG.E.64 R2, [R2.64] ;  /* 0x0000002402027981 */ /* 0x000ea4000c1e1b00 */
[----:B--2---:R-:W0:Y:S01]  /*13b0*/  F2F.F32.F64 R0, R2 ;  /* 0x0000000200007310 */ /* 0x004e220000301000 */
[----:B------:R-:W0:-:S14]  /*13c0*/  DSETP.GEU.AND P0, PT, |R2|, c[0x2][0x0], PT ;  /* 0x008000000200762a */ /* 0x000e1c0003f0e200 */
[----:B0-----:R-:W-:Y:S01]  /*13d0*/  @!P0 FMUL R0, R0, 1.175494350822287508e-38 ;  /* 0x0080000000008820 */ /* 0x001fe20000400000 */
[----:B------:R-:W-:Y:S05]  /*13e0*/  BRA `(.L_x_4358) ;  /* 0x000008f000007947 */ /* 0x000fea0003800000 */
.L_x_4366:
        /* <DEDUP_REMOVED lines=26> */
.L_x_4369:
        /* <DEDUP_REMOVED lines=13> */
.L_x_4368:
[----:B------:R-:W2:Y:S02]  /*1660*/  LDG.E.U16 R0, [R2.64] ;  /* 0x0000002402007981 */ /* 0x000ea4000c1e1500 */
[----:B--2---:R-:W-:Y:S01]  /*1670*/  PRMT R0, RZ, 0x5410, R0 ;  /* 0x00005410ff007816 */ /* 0x004fe20000000000 */
[----:B------:R-:W-:Y:S05]  /*1680*/  BRA `(.L_x_4358) ;  /* 0x0000065000007947 */ /* 0x000fea0003800000 */
.L_x_4365:
        /* <DEDUP_REMOVED lines=11> */
.L_x_4372:
        /* <DEDUP_REMOVED lines=20> */
.L_x_4374:
[----:B------:R-:W-:Y:S05]  /*1880*/  BSYNC B0 ;  /* 0x0000000000007941 */ /* 0x000fea0003800000 */
.L_x_4373:
[----:B------:R-:W-:Y:S01]  /*1890*/  LEA R3, R0, 0x3b800000, 0x17 ;  /* 0x3b80000000037811 */ /* 0x000fe200078eb8ff */
[----:B------:R-:W-:-:S05]  /*18a0*/  IMAD.SHL.U32 R0, R2, 0x100000, RZ ;  /* 0x0010000002007824 */ /* 0x000fca00078e00ff */
[----:B------:R-:W-:Y:S01]  /*18b0*/  LOP3.LUT R0, R3, R0, R4, 0xfe, !PT ;  /* 0x0000000003007212 */ /* 0x000fe200078efe04 */
[----:B------:R-:W-:Y:S05]  /*18c0*/  BRA `(.L_x_4358) ;  /* 0x0000041000007947 */ /* 0x000fea0003800000 */
.L_x_4371:
        /* <DEDUP_REMOVED lines=20> */
.L_x_4376:
[----:B------:R-:W-:Y:S05]  /*1a10*/  BSYNC B0 ;  /* 0x0000000000007941 */ /* 0x000fea0003800000 */
.L_x_4375:
[----:B------:R-:W-:Y:S01]  /*1a20*/  LEA R3, R0, 0x37800000, 0x17 ;  /* 0x3780000000037811 */ /* 0x000fe200078eb8ff */
[----:B------:R-:W-:-:S05]  /*1a30*/  IMAD.SHL.U32 R0, R2, 0x200000, RZ ;  /* 0x0020000002007824 */ /* 0x000fca00078e00ff */
[----:B------:R-:W-:Y:S01]  /*1a40*/  LOP3.LUT R0, R3, R0, R4, 0xfe, !PT ;  /* 0x0000000003007212 */ /* 0x000fe200078efe04 */
[----:B------:R-:W-:Y:S05]  /*1a50*/  BRA `(.L_x_4358) ;  /* 0x0000028000007947 */ /* 0x000fea0003800000 */
.L_x_4370:
        /* <DEDUP_REMOVED lines=14> */
.L_x_4357:
        /* <DEDUP_REMOVED lines=21> */
.L_x_4378:
[----:B------:R-:W2:Y:S02]  /*1c90*/  LDG.E.64 R2, [R2.64] ;  /* 0x0000002402027981 */ /* 0x000ea4000c1e1b00 */
[----:B--2---:R0:W1:Y:S01]  /*1ca0*/  I2F.U64 R0, R2 ;  /* 0x0000000200007312 */ /* 0x0040620000301000 */
[----:B------:R-:W-:Y:S05]  /*1cb0*/  BRA `(.L_x_4358) ;  /* 0x0000002000007947 */ /* 0x000fea0003800000 */
.L_x_4377:
[----:B------:R-:W2:Y:S02]  /*1cc0*/  LDG.E R0, [R2.64] ;  /* 0x0000002402007981 */ /* 0x000ea4000c1e1900 */
[----:B--2---:R-:W0:Y:S02]  /*1cd0*/  I2F.U32 R0, R0 ;  /* 0x0000000000007306 */ /* 0x004e240000201000 */
.L_x_4358:
[----:B------:R-:W-:Y:S05]  /*1ce0*/  BSYNC B6 ;  /* 0x0000000000067941 */ /* 0x000fea0003800000 */
.L_x_4352:
[----:B0-----:R-:W0:Y:S01]  /*1cf0*/  LDC.U8 R3, c[0x0][0x380] ;  /* 0x0000e000ff037b82 */ /* 0x001e220000000000 */
[----:B-1---5:R-:W-:-:S05]  /*1d00*/  IMAD.MOV.U32 R2, RZ, RZ, R0 ;  /* 0x000000ffff027224 */ /* 0x022fca00078e0000 */
[----:B------:R-:W-:-:S13]  /*1d10*/  FSETP.GT.FTZ.AND P0, PT, R2, RZ, PT ;  /* 0x000000ff0200720b */ /* 0x000fda0003f14000 */
[----:B------:R-:W-:Y:S01]  /*1d20*/  @!P0 FMUL.FTZ R2, R2, c[0x0][0x370] ;  /* 0x0000dc0002028a20 */ /* 0x000fe20000410000 */
        /* <DEDUP_REMOVED lines=14> */
.L_x_4382:
[----:B------:R-:W0:Y:S02]  /*1e10*/  F2I.S64.TRUNC R2, R2 ;  /* 0x0000000200027311 */ /* 0x000e24000020d900 */
[----:B0-----:R-:W-:-:S05]  /*1e20*/  IMAD.MOV.U32 R5, RZ, RZ, R2 ;  /* 0x000000ffff057224 */ /* 0x001fca00078e0002 */
[----:B------:R0:W-:Y:S01]  /*1e30*/  STG.E.U8 [R16.64], R5 ;  /* 0x0000000510007986 */ /* 0x0001e2000c101124 */
[----:B------:R-:W-:Y:S05]  /*1e40*/  BRA `(.L_x_4384) ;  /* 0x00000d3000007947 */ /* 0x000fea0003800000 */
.L_x_4381:
        /* <DEDUP_REMOVED lines=9> */
.L_x_4386:
[----:B------:R-:W0:Y:S02]  /*1ee0*/  F2I.FTZ.TRUNC.NTZ R3, R2 ;  /* 0x0000000200037305 */ /* 0x000e24000021f100 */
[----:B0-----:R0:W-:Y:S01]  /*1ef0*/  STG.E [R16.64], R3 ;  /* 0x0000000310007986 */ /* 0x0011e2000c101924 */
[----:B------:R-:W-:Y:S05]  /*1f00*/  BRA `(.L_x_4384) ;  /* 0x00000c7000007947 */ /* 0x000fea0003800000 */
.L_x_4385:
[----:B------:R-:W0:Y:S02]  /*1f10*/  F2I.FTZ.TRUNC.NTZ R3, R2 ;  /* 0x0000000200037305 */ /* 0x000e24000021f100 */
[----:B0-----:R0:W-:Y:S01]  /*1f20*/  STG.E.U16 [R16.64], R3 ;  /* 0x0000000310007986 */ /* 0x0011e2000c101524 */
[----:B------:R-:W-:Y:S05]  /*1f30*/  BRA `(.L_x_4384) ;  /* 0x00000c4000007947 */ /* 0x000fea0003800000 */
.L_x_4380:
        /* <DEDUP_REMOVED lines=8> */
.L_x_4388:
[----:B------:R-:W-:-:S05]  /*1fc0*/  F2FP.PACK_AB R2, RZ, R2 ;  /* 0x00000002ff02723e */ /* 0x000fca00000000ff */
[----:B------:R0:W-:Y:S01]  /*1fd0*/  STG.E.U16 [R16.64], R2 ;  /* 0x0000000210007986 */ /* 0x0001e2000c101524 */
[----:B------:R-:W-:Y:S05]  /*1fe0*/  BRA `(.L_x_4384) ;  /* 0x00000b9000007947 */ /* 0x000fea0003800000 */
.L_x_4387:
        /* <DEDUP_REMOVED lines=9> */
.L_x_4390:
[----:B------:R-:W-:-:S04]  /*2080*/  F2FP.PACK_AB R3, RZ, R2 ;  /* 0x00000002ff03723e */ /* 0x000fc800000000ff */
[----:B------:R-:W-:-:S05]  /*2090*/  PRMT R3, R3, 0x5410, RZ ;  /* 0x0000541003037816 */ /* 0x000fca00000000ff */
[----:B------:R0:W-:Y:S01]  /*20a0*/  STG.E [R16.64], R3 ;  /* 0x0000000310007986 */ /* 0x0001e2000c101924 */
[----:B------:R-:W-:Y:S05]  /*20b0*/  BRA `(.L_x_4384) ;  /* 0x00000ac000007947 */ /* 0x000fea0003800000 */
.L_x_4389:
[----:B------:R-:W-:-:S06]  /*20c0*/  FMUL.FTZ R2, R2, 1 ;  /* 0x3f80000002027820 */ /* 0x000fcc0000410000 */
[----:B------:R-:W0:Y:S02]  /*20d0*/  F2F.F64.F32 R2, R2 ;  /* 0x0000000200027310 */ /* 0x000e240000201800 */
[----:B0-----:R0:W-:Y:S01]  /*20e0*/  STG.E.64 [R16.64], R2 ;  /* 0x0000000210007986 */ /* 0x0011e2000c101b24 */
[----:B------:R-:W-:Y:S05]  /*20f0*/  BRA `(.L_x_4384) ;  /* 0x00000a8000007947 */ /* 0x000fea0003800000 */
.L_x_4379:
        /* <DEDUP_REMOVED lines=12> */
.L_x_4393:
[----:B------:R-:W-:Y:S01]  /*21c0*/  FMUL.FTZ R4, R2, 1 ;  /* 0x3f80000002047820 */ /* 0x000fe20000410000 */
[----:B------:R-:W-:-:S05]  /*21d0*/  CS2R R6, SRZ ;  /* 0x0000000000067805 */ /* 0x000fca000001ff00 */
[----:B------:R-:W0:Y:S02]  /*21e0*/  F2F.F64.F32 R4, R4 ;  /* 0x0000000400047310 */ /* 0x000e240000201800 */
[----:B0-----:R0:W-:Y:S01]  /*21f0*/  STG.E.128 [R16.64], R4 ;  /* 0x0000000410007986 */ /* 0x0011e2000c101d24 */
[----:B------:R-:W-:Y:S05]  /*2200*/  BRA `(.L_x_4384) ;  /* 0x0000097000007947 */ /* 0x000fea0003800000 */
.L_x_4392:
        /* <DEDUP_REMOVED lines=20> */
.L_x_4397:
[----:B------:R-:W-:Y:S05]  /*2350*/  BSYNC B0 ;  /* 0x0000000000007941 */ /* 0x000fea0003800000 */
.L_x_4396:
[----:B------:R-:W-:-:S05]  /*2360*/  LOP3.LUT R5, R0, R5, RZ, 0xfc, !PT ;  /* 0x0000000500057212 */ /* 0x000fca00078efcff */
[----:B------:R0:W-:Y:S01]  /*2370*/  STG.E.U8 [R16.64], R5 ;  /* 0x0000000510007986 */ /* 0x0001e2000c101124 */
[----:B------:R-:W-:Y:S05]  /*2380*/  BRA `(.L_x_4384) ;  /* 0x000007f000007947 */ /* 0x000fea0003800000 */
.L_x_4395:
        /* <DEDUP_REMOVED lines=12> */
.L_x_4399:
[----:B------:R-:W-:Y:S01]  /*2450*/  IMAD.MOV.U32 R0, RZ, RZ, 0x7f ;  /* 0x0000007fff007424 */ /* 0x000fe200078e00ff */
[----:B------:R-:W-:-:S04]  /*2460*/  ISETP.GT.U32.AND P0, PT, R4, 0x7f800000, PT ;  /* 0x7f8000000400780c */ /* 0x000fc80003f04070 */
[----:B------:R-:W-:-:S04]  /*2470*/  SEL R0, R0, 0x7c, P0 ;  /* 0x0000007c00007807 */ /* 0x000fc80000000000 */
.L_x_4400:
[----:B------:R-:W-:Y:S05]  /*2480*/  BSYNC B0 ;  /* 0x0000000000007941 */ /* 0x000fea0003800000 */
.L_x_4398:
[----:B------:R-:W-:-:S04]  /*2490*/  LOP3.LUT R2, R2, 0x80000000, RZ, 0xc0, !PT ;  /* 0x8000000002027812 */ /* 0x000fc800078ec0ff */
[----:B------:R-:W-:-:S04]  /*24a0*/  SHF.R.U32.HI R3, RZ, 0x18, R2 ;  /* 0x00000018ff037819 */ /* 0x000fc80000011602 */
[----:B------:R-:W-:-:S05]  /*24b0*/  LOP3.LUT R3, R0, R3, RZ, 0xfc, !PT ;  /* 0x0000000300037212 */ /* 0x000fca00078efcff */
[----:B------:R0:W-:Y:S01]  /*24c0*/  STG.E.U8 [R16.64], R3 ;  /* 0x0000000310007986 */ /* 0x0001e2000c101124 */
[----:B------:R-:W-:Y:S05]  /*24d0*/  BRA `(.L_x_4384) ;  /* 0x000006a000007947 */ /* 0x000fea0003800000 */
.L_x_4394:
[----:B------:R-:W-:-:S05]  /*24e0*/  F2FP.BF16.PACK_AB R2, RZ, R2 ;  /* 0x00000002ff02723e */ /* 0x000fca00000010ff */
[----:B------:R0:W-:Y:S01]  /*24f0*/  STG.E.U16 [R16.64], R2 ;  /* 0x0000000210007986 */ /* 0x0001e2000c101524 */
[----:B------:R-:W-:Y:S05]  /*2500*/  BRA `(.L_x_4384) ;  /* 0x0000067000007947 */ /* 0x000fea0003800000 */
.L_x_4391:
        /* <DEDUP_REMOVED lines=11> */
.L_x_4403:
        /* <DEDUP_REMOVED lines=16> */
.L_x_4406:
[----:B------:R-:W-:-:S04]  /*26c0*/  LOP3.LUT R2, R2, 0x80000000, RZ, 0xc0, !PT ;  /* 0x8000000002027812 */ /* 0x000fc800078ec0ff */
[----:B------:R-:W-:-:S04]  /*26d0*/  SHF.R.U32.HI R3, RZ, 0x18, R2 ;  /* 0x00000018ff037819 */ /* 0x000fc80000011602 */
[----:B------:R-:W-:-:S04]  /*26e0*/  LOP3.LUT R0, R0, R3, RZ, 0xfc, !PT ;  /* 0x0000000300007212 */ /* 0x000fc800078efcff */
[----:B------:R-:W-:Y:S02]  /*26f0*/  PRMT R8, R0, 0x7610, R8 ;  /* 0x0000761000087816 */ /* 0x000fe40000000008 */
.L_x_4405:
[----:B------:R-:W-:Y:S05]  /*2700*/  BSYNC B0 ;  /* 0x0000000000007941 */ /* 0x000fea0003800000 */
.L_x_4404:
[----:B------:R0:W-:Y:S01]  /*2710*/  STG.E.U8 [R16.64], R8 ;  /* 0x0000000810007986 */ /* 0x0001e2000c101124 */
[----:B------:R-:W-:Y:S05]  /*2720*/  BRA `(.L_x_4384) ;  /* 0x0000045000007947 */ /* 0x000fea0003800000 */
.L_x_4402:
        /* <DEDUP_REMOVED lines=16> */
.L_x_4409:
[----:B------:R-:W-:-:S04]  /*2830*/  LOP3.LUT R2, R2, 0x80000000, RZ, 0xc0, !PT ;  /* 0x8000000002027812 */ /* 0x000fc800078ec0ff */
[----:B------:R-:W-:-:S04]  /*2840*/  SHF.R.U32.HI R3, RZ, 0x18, R2 ;  /* 0x00000018ff037819 */ /* 0x000fc80000011602 */
[----:B------:R-:W-:-:S04]  /*2850*/  LOP3.LUT R0, R0, R3, RZ, 0xfc, !PT ;  /* 0x0000000300007212 */ /* 0x000fc800078efcff */
[----:B------:R-:W-:Y:S02]  /*2860*/  PRMT R8, R0, 0x7610, R8 ;  /* 0x0000761000087816 */ /* 0x000fe40000000008 */
.L_x_4408:
[----:B------:R-:W-:Y:S05]  /*2870*/  BSYNC B0 ;  /* 0x0000000000007941 */ /* 0x000fea0003800000 */
.L_x_4407:
[----:B------:R0:W-:Y:S01]  /*2880*/  STG.E.U8 [R16.64], R8 ;  /* 0x0000000810007986 */ /* 0x0001e2000c101124 */
[----:B------:R-:W-:Y:S05]  /*2890*/  BRA `(.L_x_4384) ;  /* 0x000002e000007947 */ /* 0x000fea0003800000 */
.L_x_4401:
        /* <DEDUP_REMOVED lines=21> */
.L_x_4383:
        /* <DEDUP_REMOVED lines=20> */
.L_x_4411:
[----:B------:R-:W0:Y:S02]  /*2b30*/  F2I.U64.TRUNC R2, R2 ;  /* 0x0000000200027311 */ /* 0x000e24000020d800 */
[----:B0-----:R0:W-:Y:S01]  /*2b40*/  STG.E.64 [R16.64], R2 ;  /* 0x0000000210007986 */ /* 0x0011e2000c101b24 */
[----:B------:R-:W-:Y:S05]  /*2b50*/  BRA `(.L_x_4384) ;  /* 0x0000002000007947 */ /* 0x000fea0003800000 */
.L_x_4410:
[----:B------:R-:W0:Y:S02]  /*2b60*/  F2I.FTZ.U32.TRUNC.NTZ R3, R2 ;  /* 0x0000000200037305 */ /* 0x000e24000021f000 */
[----:B0-----:R0:W-:Y:S02]  /*2b70*/  STG.E [R16.64], R3 ;  /* 0x0000000310007986 */ /* 0x0011e4000c101924 */
.L_x_4384:
[----:B------:R-:W-:-:S05]  /*2b80*/  IMAD R18, R18, 0x200, R23 ;  /* 0x0000020012127824 */ /* 0x000fca00078e0217 */
[----:B------:R-:W-:Y:S02]  /*2b90*/  IADD3 R19, R18, 0x80, RZ ;  /* 0x0000008012137810 */ /* 0x000fe40007ffe0ff */
.L_x_4350:
[----:B------:R-:W-:Y:S05]  /*2ba0*/  BSYNC B7 ;  /* 0x0000000000077941 */ /* 0x000fea0003800000 */
.L_x_4349:
[----:B------:R-:W-:Y:S01]  /*2bb0*/  ISETP.GE.AND P0, PT, R19, c[0x0][0x160], PT ;  /* 0x0000580013007a0c */ /* 0x000fe20003f06270 */
[----:B------:R-:W-:-:S12]  /*2bc0*/  BSSY B7, `(.L_x_4412) ;  /* 0x0000564000077945 */ /* 0x000fd80003800000 */
[----:B------:R-:W-:Y:S05]  /*2bd0*/  @P0 BRA `(.L_x_4413) ;  /* 0x0000562000000947 */ /* 0x000fea0003800000 */
[----:B------:R-:W-:Y:S01]  /*2be0*/  ISETP.NE.AND P0, PT, RZ, c[0x0][0x168], PT ;  /* 0x00005a00ff007a0c */ /* 0x000fe20003f05270 */
[----:B------:R-:W-:Y:S02]  /*2bf0*/  IMAD.MOV.U32 R0, RZ, RZ, RZ ;  /* 0x000000ffff007224 */ /* 0x000fe400078e00ff */
[----:B0-----:R-:W-:-:S10]  /*2c00*/  IMAD.MOV.U32 R16, RZ, RZ, RZ ;  /* 0x000000ffff107224 */ /* 0x001fd400078e00ff */
        /* <DEDUP_REMOVED lines=225> */
.L_x_4414:
        /* <DEDUP_REMOVED lines=20> */
.L_x_4419:
[----:B------:R-:W2:Y:S02]  /*3b60*/  LDG.E.U8 R0, [R2.64] ;  /* 0x0000002402007981 */ /* 0x000ea4000c1e1100 */
[----:B--2---:R-:W0:Y:S01]  /*3b70*/  I2F.U16 R0, R0 ;  /* 0x0000000000007306 */ /* 0x004e220000101000 */
[----:B------:R-:W-:Y:S05]  /*3b80*/  BRA `(.L_x_4421) ;  /* 0x00000ca000007947 */ /* 0x000fea0003800000 */
.L_x_4418:
        /* <DEDUP_REMOVED lines=9> */
.L_x_4423:
[----:B------:R-:W2:Y:S02]  /*3c20*/  LDG.E R0, [R2.64] ;  /* 0x0000002402007981 */ /* 0x000ea4000c1e1900 */
[----:B--2---:R-:W0:Y:S01]  /*3c30*/  I2F R0, R0 ;  /* 0x0000000000007306 */ /* 0x004e220000201400 */
[----:B------:R-:W-:Y:S05]  /*3c40*/  BRA `(.L_x_4421) ;  /* 0x00000be000007947 */ /* 0x000fea0003800000 */
.L_x_4422:
[----:B------:R-:W2:Y:S02]  /*3c50*/  LDG.E.U16 R0, [R2.64] ;  /* 0x0000002402007981 */ /* 0x000ea4000c1e1500 */
[----:B--2---:R-:W0:Y:S01]  /*3c60*/  I2F.S16 R0, R0 ;  /* 0x0000000000007306 */ /* 0x004e220000101400 */
[----:B------:R-:W-:Y:S05]  /*3c70*/  BRA `(.L_x_4421) ;  /* 0x00000bb000007947 */ /* 0x000fea0003800000 */
.L_x_4417:
        /* <DEDUP_REMOVED lines=8> */
.L_x_4425:
[----:B------:R-:W2:Y:S02]  /*3d00*/  LDG.E.U16 R0, [R2.64] ;  /* 0x0000002402007981 */ /* 0x000ea4000c1e1500 */
[----:B--2---:R-:W-:Y:S01]  /*3d10*/  HADD2.F32 R0, -RZ, R0.H0_H0 ;  /* 0x20000000ff007230 */ /* 0x004fe20000004100 */
[----:B------:R-:W-:Y:S05]  /*3d20*/  BRA `(.L_x_4421) ;  /* 0x00000b0000007947 */ /* 0x000fea0003800000 */
.L_x_4424:
        /* <DEDUP_REMOVED lines=8> */
.L_x_4427:
[----:B------:R-:W2:Y:S02]  /*3db0*/  LDG.E.U16 R0, [R2.64] ;  /* 0x0000002402007981 */ /* 0x000ea4000c1e1500 */
[----:B--2---:R-:W-:Y:S01]  /*3dc0*/  HADD2.F32 R0, -RZ, R0.H0_H0 ;  /* 0x20000000ff007230 */ /* 0x004fe20000004100 */
[----:B------:R-:W-:Y:S05]  /*3dd0*/  BRA `(.L_x_4421) ;  /* 0x00000a5000007947 */ /* 0x000fea0003800000 */
.L_x_4426:
[----:B------:R-:W2:Y:S02]  /*3de0*/  LDG.E.64 R2, [R2.64] ;  /* 0x0000002402027981 */ /* 0x000ea4000c1e1b00 */
[----:B--2---:R-:W0:Y:S01]  /*3df0*/  F2F.F32.F64 R0, R2 ;  /* 0x0000000200007310 */ /* 0x004e220000301000 */
[----:B------:R-:W0:-:S14]  /*3e00*/  DSETP.GEU.AND P0, PT, |R2|, c[0x2][0x0], PT ;  /* 0x008000000200762a */ /* 0x000e1c0003f0e200 */
[----:B0-----:R-:W-:Y:S01]  /*3e10*/  @!P0 FMUL R0, R0, 1.175494350822287508e-38 ;  /* 0x0080000000008820 */ /* 0x001fe20000400000 */
[----:B------:R-:W-:Y:S05]  /*3e20*/  BRA `(.L_x_4421) ;  /* 0x00000a0000007947 */ /* 0x000fea0003800000 */
.L_x_4416:
        /* <DEDUP_REMOVED lines=12> */
.L_x_4430:
[----:B------:R-:W2:Y:S02]  /*3ef0*/  LDG.E.64 R2, [R2.64] ;  /* 0x0000002402027981 */ /* 0x000ea4000c1e1b00 */
[----:B--2---:R-:W0:Y:S01]  /*3f00*/  F2F.F32.F64 R0, R2 ;  /* 0x0000000200007310 */ /* 0x004e220000301000 */
[----:B------:R-:W0:-:S14]  /*3f10*/  DSETP.GEU.AND P0, PT, |R2|, c[0x2][0x0], PT ;  /* 0x008000000200762a */ /* 0x000e1c0003f0e200 */
[----:B0-----:R-:W-:Y:S01]  /*3f20*/  @!P0 FMUL R0, R0, 1.175494350822287508e-38 ;  /* 0x0080000000008820 */ /* 0x001fe20000400000 */
[----:B------:R-:W-:Y:S05]  /*3f30*/  BRA `(.L_x_4421) ;  /* 0x000008f000007947 */ /* 0x000fea0003800000 */
.L_x_4429:
        /* <DEDUP_REMOVED lines=26> */
.L_x_4432:
        /* <DEDUP_REMOVED lines=13> */
.L_x_4431:
[----:B------:R-:W2:Y:S02]  /*41b0*/  LDG.E.U16 R0, [R2.64] ;  /* 0x0000002402007981 */ /* 0x000ea4000c1e1500 */
[----:B--2---:R-:W-:Y:S01]  /*41c0*/  PRMT R0, RZ, 0x5410, R0 ;  /* 0x00005410ff007816 */ /* 0x004fe20000000000 */
[----:B------:R-:W-:Y:S05]  /*41d0*/  BRA `(.L_x_4421) ;  /* 0x0000065000007947 */ /* 0x000fea0003800000 */
.L_x_4428:
        /* <DEDUP_REMOVED lines=11> */
.L_x_4435:
        /* <DEDUP_REMOVED lines=20> */
.L_x_4437:
[----:B------:R-:W-:Y:S05]  /*43d0*/  BSYNC B0 ;  /* 0x0000000000007941 */ /* 0x000fea0003800000 */
.L_x_4436:
[----:B------:R-:W-:Y:S01]  /*43e0*/  LEA R3, R0, 0x3b800000, 0x17 ;  /* 0x3b80000000037811 */ /* 0x000fe200078eb8ff */
[----:B------:R-:W-:-:S05]  /*43f0*/  IMAD.SHL.U32 R0, R2, 0x100000, RZ ;  /* 0x0010000002007824 */ /* 0x000fca00078e00ff */
[----:B------:R-:W-:Y:S01]  /*4400*/  LOP3.LUT R0, R3, R0, R4, 0xfe, !PT ;  /* 0x0000000003007212 */ /* 0x000fe200078efe04 */
[----:B------:R-:W-:Y:S05]  /*4410*/  BRA `(.L_x_4421) ;  /* 0x0000041000007947 */ /* 0x000fea0003800000 */
.L_x_4434:
        /* <DEDUP_REMOVED lines=20> */
.L_x_4439:
[----:B------:R-:W-:Y:S05]  /*4560*/  BSYNC B0 ;  /* 0x0000000000007941 */ /* 0x000fea0003800000 */
.L_x_4438:
[----:B------:R-:W-:Y:S01]  /*4570*/  LEA R3, R0, 0x37800000, 0x17 ;  /* 0x3780000000037811 */ /* 0x000fe200078eb8ff */
[----:B------:R-:W-:-:S05]  /*4580*/  IMAD.SHL.U32 R0, R2, 0x200000, RZ ;  /* 0x0020000002007824 */ /* 0x000fca00078e00ff */
[----:B------:R-:W-:Y:S01]  /*4590*/  LOP3.LUT R0, R3, R0, R4, 0xfe, !PT ;  /* 0x0000000003007212 */ /* 0x000fe200078efe04 */
[----:B------:R-:W-:Y:S05]  /*45a0*/  BRA `(.L_x_4421) ;  /* 0x0000028000007947 */ /* 0x000fea0003800000 */
.L_x_4433:
        /* <DEDUP_REMOVED lines=14> */
.L_x_4420:
        /* <DEDUP_REMOVED lines=21> */
.L_x_4441:
[----:B------:R-:W2:Y:S02]  /*47e0*/  LDG.E.64 R2, [R2.64] ;  /* 0x0000002402027981 */ /* 0x000ea4000c1e1b00 */
[----:B--2---:R0:W1:Y:S01]  /*47f0*/  I2F.U64 R0, R2 ;  /* 0x0000000200007312 */ /* 0x0040620000301000 */
[----:B------:R-:W-:Y:S05]  /*4800*/  BRA `(.L_x_4421) ;  /* 0x0000002000007947 */ /* 0x000fea0003800000 */
.L_x_4440:
[----:B------:R-:W2:Y:S02]  /*4810*/  LDG.E R0, [R2.64] ;  /* 0x0000002402007981 */ /* 0x000ea4000c1e1900 */
[----:B--2---:R-:W0:Y:S02]  /*4820*/  I2F.U32 R0, R0 ;  /* 0x0000000000007306 */ /* 0x004e240000201000 */
.L_x_4421:
[----:B------:R-:W-:Y:S05]  /*4830*/  BSYNC B6 ;  /* 0x0000000000067941 */ /* 0x000fea0003800000 */
.L_x_4415:
        /* <DEDUP_REMOVED lines=18> */
.L_x_4445:
[----:B------:R-:W0:Y:S02]  /*4960*/  F2I.S64.TRUNC R2, R2 ;  /* 0x0000000200027311 */ /* 0x000e24000020d900 */
[----:B0-----:R-:W-:-:S05]  /*4970*/  IMAD.MOV.U32 R5, RZ, RZ, R2 ;  /* 0x000000ffff057224 */ /* 0x001fca00078e0002 */
[----:B------:R0:W-:Y:S01]  /*4980*/  STG.E.U8 [R16.64], R5 ;  /* 0x0000000510007986 */ /* 0x0001e2000c101124 */
[----:B------:R-:W-:Y:S05]  /*4990*/  BRA `(.L_x_4447) ;  /* 0x00000d3000007947 */ /* 0x000fea0003800000 */
.L_x_4444:
        /* <DEDUP_REMOVED lines=9> */
.L_x_4449:
[----:B------:R-:W0:Y:S02]  /*4a30*/  F2I.FTZ.TRUNC.NTZ R3, R2 ;  /* 0x0000000200037305 */ /* 0x000e24000021f100 */
[----:B0-----:R0:W-:Y:S01]  /*4a40*/  STG.E [R16.64], R3 ;  /* 0x0000000310007986 */ /* 0x0011e2000c101924 */
[----:B------:R-:W-:Y:S05]  /*4a50*/  BRA `(.L_x_4447) ;  /* 0x00000c7000007947 */ /* 0x000fea0003800000 */
.L_x_4448:
[----:B------:R-:W0:Y:S02]  /*4a60*/  F2I.FTZ.TRUNC.NTZ R3, R2 ;  /* 0x0000000200037305 */ /* 0x000e24000021f100 */
[----:B0-----:R0:W-:Y:S01]  /*4a70*/  STG.E.U16 [R16.64], R3 ;  /* 0x0000000310007986 */ /* 0x0011e2000c101524 */
[----:B------:R-:W-:Y:S05]  /*4a80*/  BRA `(.L_x_4447) ;  /* 0x00000c4000007947 */ /* 0x000fea0003800000 */
.L_x_4443:
        /* <DEDUP_REMOVED lines=8> */
.L_x_4451:
[----:B------:R-:W-:-:S05]  /*4b10*/  F2FP.PACK_AB R2, RZ, R2 ;  /* 0x00000002ff02723e */ /* 0x000fca00000000ff */
[----:B------:R0:W-:Y:S01]  /*4b20*/  STG.E.U16 [R16.64], R2 ;  /* 0x0000000210007986 */ /* 0x0001e2000c101524 */
[----:B------:R-:W-:Y:S05]  /*4b30*/  BRA `(.L_x_4447) ;  /* 0x00000b9000007947 */ /* 0x000fea0003800000 */
.L_x_4450:
        /* <DEDUP_REMOVED lines=9> */
.L_x_4453:
[----:B------:R-:W-:-:S04]  /*4bd0*/  F2FP.PACK_AB R3, RZ, R2 ;  /* 0x00000002ff03723e */ /* 0x000fc800000000ff */
[----:B------:R-:W-:-:S05]  /*4be0*/  PRMT R3, R3, 0x5410, RZ ;  /* 0x0000541003037816 */ /* 0x000fca00000000ff */
[----:B------:R0:W-:Y:S01]  /*4bf0*/  STG.E [R16.64], R3 ;  /* 0x0000000310007986 */ /* 0x0001e2000c101924 */
[----:B------:R-:W-:Y:S05]  /*4c00*/  BRA `(.L_x_4447) ;  /* 0x00000ac000007947 */ /* 0x000fea0003800000 */
.L_x_4452:
[----:B------:R-:W-:-:S06]  /*4c10*/  FMUL.FTZ R2, R2, 1 ;  /* 0x3f80000002027820 */ /* 0x000fcc0000410000 */
[----:B------:R-:W0:Y:S02]  /*4c20*/  F2F.F64.F32 R2, R2 ;  /* 0x0000000200027310 */ /* 0x000e240000201800 */
[----:B0-----:R0:W-:Y:S01]  /*4c30*/  STG.E.64 [R16.64], R2 ;  /* 0x0000000210007986 */ /* 0x0011e2000c101b24 */
[----:B------:R-:W-:Y:S05]  /*4c40*/  BRA `(.L_x_4447) ;  /* 0x00000a8000007947 */ /* 0x000fea0003800000 */
.L_x_4442:
        /* <DEDUP_REMOVED lines=12> */
.L_x_4456:
[----:B------:R-:W-:Y:S01]  /*4d10*/  FMUL.FTZ R4, R2, 1 ;  /* 0x3f80000002047820 */ /* 0x000fe20000410000 */
[----:B------:R-:W-:-:S05]  /*4d20*/  CS2R R6, SRZ ;  /* 0x0000000000067805 */ /* 0x000fca000001ff00 */
[----:B------:R-:W0:Y:S02]  /*4d30*/  F2F.F64.F32 R4, R4 ;  /* 0x0000000400047310 */ /* 0x000e240000201800 */
[----:B0-----:R0:W-:Y:S01]  /*4d40*/  STG.E.128 [R16.64], R4 ;  /* 0x0000000410007986 */ /* 0x0011e2000c101d24 */
[----:B------:R-:W-:Y:S05]  /*4d50*/  BRA `(.L_x_4447) ;  /* 0x0000097000007947 */ /* 0x000fea0003800000 */
.L_x_4455:
        /* <DEDUP_REMOVED lines=20> */
.L_x_4460:
[----:B------:R-:W-:Y:S05]  /*4ea0*/  BSYNC B0 ;  /* 0x0000000000007941 */ /* 0x000fea0003800000 */
.L_x_4459:
[----:B------:R-:W-:-:S05]  /*4eb0*/  LOP3.LUT R5, R0, R5, RZ, 0xfc, !PT ;  /* 0x0000000500057212 */ /* 0x000fca00078efcff */
[----:B------:R0:W-:Y:S01]  /*4ec0*/  STG.E.U8 [R16.64], R5 ;  /* 0x0000000510007986 */ /* 0x0001e2000c101124 */
[----:B------:R-:W-:Y:S05]  /*4ed0*/  BRA `(.L_x_4447) ;  /* 0x000007f000007947 */ /* 0x000fea0003800000 */
.L_x_4458:
        /* <DEDUP_REMOVED lines=12> */
.L_x_4462:
[----:B------:R-:W-:Y:S01]  /*4fa0*/  IMAD.MOV.U32 R0, RZ, RZ, 0x7f ;  /* 0x0000007fff007424 */ /* 0x000fe200078e00ff */
[----:B------:R-:W-:-:S04]  /*4fb0*/  ISETP.GT.U32.AND P0, PT, R4, 0x7f800000, PT ;  /* 0x7f8000000400780c */ /* 0x000fc80003f04070 */
[----:B------:R-:W-:-:S04]  /*4fc0*/  SEL R0, R0, 0x7c, P0 ;  /* 0x0000007c00007807 */ /* 0x000fc80000000000 */
.L_x_4463:
[----:B------:R-:W-:Y:S05]  /*4fd0*/  BSYNC B0 ;  /* 0x0000000000007941 */ /* 0x000fea0003800000 */
.L_x_4461:
[----:B------:R-:W-:-:S04]  /*4fe0*/  LOP3.LUT R2, R2, 0x80000000, RZ, 0xc0, !PT ;  /* 0x8000000002027812 */ /* 0x000fc800078ec0ff */
[----:B------:R-:W-:-:S04]  /*4ff0*/  SHF.R.U32.HI R3, RZ, 0x18, R2 ;  /* 0x00000018ff037819 */ /* 0x000fc80000011602 */
[----:B------:R-:W-:-:S05]  /*5000*/  LOP3.LUT R3, R0, R3, RZ, 0xfc, !PT ;  /* 0x0000000300037212 */ /* 0x000fca00078efcff */
[----:B------:R0:W-:Y:S01]  /*5010*/  STG.E.U8 [R16.64], R3 ;  /* 0x0000000310007986 */ /* 0x0001e2000c101124 */
[----:B------:R-:W-:Y:S05]  /*5020*/  BRA `(.L_x_4447) ;  /* 0x000006a000007947 */ /* 0x000fea0003800000 */
.L_x_4457:
[----:B------:R-:W-:-:S05]  /*5030*/  F2FP.BF16.PACK_AB R2, RZ, R2 ;  /* 0x00000002ff02723e */ /* 0x000fca00000010ff */
[----:B------:R0:W-:Y:S01]  /*5040*/  STG.E.U16 [R16.64], R2 ;  /* 0x0000000210007986 */ /* 0x0001e2000c101524 */
[----:B------:R-:W-:Y:S05]  /*5050*/  BRA `(.L_x_4447) ;  /* 0x0000067000007947 */ /* 0x000fea0003800000 */
.L_x_4454:
        /* <DEDUP_REMOVED lines=11> */
.L_x_4466:
        /* <DEDUP_REMOVED lines=16> */
.L_x_4469:
[----:B------:R-:W-:-:S04]  /*5210*/  LOP3.LUT R2, R2, 0x80000000, RZ, 0xc0, !PT ;  /* 0x8000000002027812 */ /* 0x000fc800078ec0ff */
[----:B------:R-:W-:-:S04]  /*5220*/  SHF.R.U32.HI R3, RZ, 0x18, R2 ;  /* 0x00000018ff037819 */ /* 0x000fc80000011602 */
[----:B------:R-:W-:-:S04]  /*5230*/  LOP3.LUT R0, R0, R3, RZ, 0xfc, !PT ;  /* 0x0000000300007212 */ /* 0x000fc800078efcff */
[----:B------:R-:W-:Y:S02]  /*5240*/  PRMT R8, R0, 0x7610, R8 ;  /* 0x0000761000087816 */ /* 0x000fe40000000008 */
.L_x_4468:
[----:B------:R-:W-:Y:S05]  /*5250*/  BSYNC B0 ;  /* 0x0000000000007941 */ /* 0x000fea0003800000 */
.L_x_4467:
[----:B------:R0:W-:Y:S01]  /*5260*/  STG.E.U8 [R16.64], R8 ;  /* 0x0000000810007986 */ /* 0x0001e2000c101124 */
[----:B------:R-:W-:Y:S05]  /*5270*/  BRA `(.L_x_4447) ;  /* 0x0000045000007947 */ /* 0x000fea0003800000 */
.L_x_4465:
        /* <DEDUP_REMOVED lines=16> */
.L_x_4472:
[----:B------:R-:W-:-:S04]  /*5380*/  LOP3.LUT R2, R2, 0x80000000, RZ, 0xc0, !PT ;  /* 0x8000000002027812 */ /* 0x000fc800078ec0ff */
[----:B------:R-:W-:-:S04]  /*5390*/  SHF.R.U32.HI R3, RZ, 0x18, R2 ;  /* 0x00000018ff037819 */ /* 0x000fc80000011602 */
[----:B------:R-:W-:-:S04]  /*53a0*/  LOP3.LUT R0, R0, R3, RZ, 0xfc, !PT ;  /* 0x0000000300007212 */ /* 0x000fc800078efcff */
[----:B------:R-:W-:Y:S02]  /*53b0*/  PRMT R8, R0, 0x7610, R8 ;  /* 0x0000761000087816 */ /* 0x000fe40000000008 */
.L_x_4471:
[----:B------:R-:W-:Y:S05]  /*53c0*/  BSYNC B0 ;  /* 0x0000000000007941 */ /* 0x000fea0003800000 */
.L_x_4470:
[----:B------:R0:W-:Y:S01]  /*53d0*/  STG.E.U8 [R16.64], R8 ;  /* 0x0000000810007986 */ /* 0x0001e2000c101124 */
[----:B------:R-:W-:Y:S05]  /*53e0*/  BRA `(.L_x_4447) ;  /* 0x000002e000007947 */ /* 0x000fea0003800000 */
.L_x_4464:
        /* <DEDUP_REMOVED lines=21> */
.L_x_4446:
        /* <DEDUP_REMOVED lines=20> */
.L_x_4474:
[----:B------:R-:W0:Y:S02]  /*5680*/  F2I.U64.TRUNC R2, R2 ;  /* 0x0000000200027311 */ /* 0x000e24000020d800 */
[----:B0-----:R0:W-:Y:S01]  /*5690*/  STG.E.64 [R16.64], R2 ;  /* 0x0000000210007986 */ /* 0x0011e2000c101b24 */
[----:B------:R-:W-:Y:S05]  /*56a0*/  BRA `(.L_x_4447) ;  /* 0x0000002000007947 */ /* 0x000fea0003800000 */
.L_x_4473:
[----:B------:R-:W0:Y:S02]  /*56b0*/  F2I.FTZ.U32.TRUNC.NTZ R3, R2 ;  /* 0x0000000200037305 */ /* 0x000e24000021f000 */
[----:B0-----:R0:W-:Y:S02]  /*56c0*/  STG.E [R16.64], R3 ;  /* 0x0000000310007986 */ /* 0x0011e4000c101924 */
.L_x_4447:
[----:B------:R-:W-:-:S04]  /*56d0*/  IADD3 R19, R19, 0x80, RZ ;  /* 0x0000008013137810 */ /* 0x000fc80007ffe0ff */
[----:B------:R-:W-:-:S13]  /*56e0*/  ISETP.GE.AND P0, PT, R19, c[0x0][0x160], PT ;  /* 0x0000580013007a0c */ /* 0x000fda0003f06270 */
        /* <DEDUP_REMOVED lines=229> */
.L_x_4475:
        /* <DEDUP_REMOVED lines=20> */
.L_x_4480:
[----:B------:R-:W2:Y:S02]  /*6680*/  LDG.E.U8 R0, [R2.64] ;  /* 0x0000002402007981 */ /* 0x000ea4000c1e1100 */
[----:B--2---:R-:W0:Y:S01]  /*6690*/  I2F.U16 R0, R0 ;  /* 0x0000000000007306 */ /* 0x004e220000101000 */
[----:B------:R-:W-:Y:S05]  /*66a0*/  BRA `(.L_x_4482) ;  /* 0x00000ca000007947 */ /* 0x000fea0003800000 */
.L_x_4479:
        /* <DEDUP_REMOVED lines=9> */
.L_x_4484:
[----:B------:R-:W2:Y:S02]  /*6740*/  LDG.E R0, [R2.64] ;  /* 0x0000002402007981 */ /* 0x000ea4000c1e1900 */
[----:B--2---:R-:W0:Y:S01]  /*6750*/  I2F R0, R0 ;  /* 0x0000000000007306 */ /* 0x004e220000201400 */
[----:B------:R-:W-:Y:S05]  /*6760*/  BRA `(.L_x_4482) ;  /* 0x00000be000007947 */ /* 0x000fea0003800000 */
.L_x_4483:
[----:B------:R-:W2:Y:S02]  /*6770*/  LDG.E.U16 R0, [R2.64] ;  /* 0x0000002402007981 */ /* 0x000ea4000c1e1500 */
[----:B--2---:R-:W0:Y:S01]  /*6780*/  I2F.S16 R0, R0 ;  /* 0x0000000000007306 */ /* 0x004e220000101400 */
[----:B------:R-:W-:Y:S05]  /*6790*/  BRA `(.L_x_4482) ;  /* 0x00000bb000007947 */ /* 0x000fea0003800000 */
.L_x_4478:
        /* <DEDUP_REMOVED lines=8> */
.L_x_4486:
[----:B------:R-:W2:Y:S02]  /*6820*/  LDG.E.U16 R0, [R2.64] ;  /* 0x0000002402007981 */ /* 0x000ea4000c1e1500 */
[----:B--2---:R-:W-:Y:S01]  /*6830*/  HADD2.F32 R0, -RZ, R0.H0_H0 ;  /* 0x20000000ff007230 */ /* 0x004fe20000004100 */
[----:B------:R-:W-:Y:S05]  /*6840*/  BRA `(.L_x_4482) ;  /* 0x00000b0000007947 */ /* 0x000fea0003800000 */
.L_x_4485:
        /* <DEDUP_REMOVED lines=8> */
.L_x_4488:
[----:B------:R-:W2:Y:S02]  /*68d0*/  LDG.E.U16 R0, [R2.64] ;  /* 0x0000002402007981 */ /* 0x000ea4000c1e1500 */
[----:B--2---:R-:W-:Y:S01]  /*68e0*/  HADD2.F32 R0, -RZ, R0.H0_H0 ;  /* 0x20000000ff007230 */ /* 0x004fe20000004100 */
[----:B------:R-:W-:Y:S05]  /*68f0*/  BRA `(.L_x_4482) ;  /* 0x00000a5000007947 */ /* 0x000fea0003800000 */
.L_x_4487:
[----:B------:R-:W2:Y:S02]  /*6900*/  LDG.E.64 R2, [R2.64] ;  /* 0x0000002402027981 */ /* 0x000ea4000c1e1b00 */
[----:B--2---:R-:W0:Y:S01]  /*6910*/  F2F.F32.F64 R0, R2 ;  /* 0x0000000200007310 */ /* 0x004e220000301000 */
[----:B------:R-:W0:-:S14]  /*6920*/  DSETP.GEU.AND P0, PT, |R2|, c[0x2][0x0], PT ;  /* 0x008000000200762a */ /* 0x000e1c0003f0e200 */
[----:B0-----:R-:W-:Y:S01]  /*6930*/  @!P0 FMUL R0, R0, 1.175494350822287508e-38 ;  /* 0x0080000000008820 */ /* 0x001fe20000400000 */
[----:B------:R-:W-:Y:S05]  /*6940*/  BRA `(.L_x_4482) ;  /* 0x00000a0000007947 */ /* 0x000fea0003800000 */
.L_x_4477:
        /* <DEDUP_REMOVED lines=12> */
.L_x_4491:
[----:B------:R-:W2:Y:S02]  /*6a10*/  LDG.E.64 R2, [R2.64] ;  /* 0x0000002402027981 */ /* 0x000ea4000c1e1b00 */
[----:B--2---:R-:W0:Y:S01]  /*6a20*/  F2F.F32.F64 R0, R2 ;  /* 0x0000000200007310 */ /* 0x004e220000301000 */
[----:B------:R-:W0:-:S14]  /*6a30*/  DSETP.GEU.AND P0, PT, |R2|, c[0x2][0x0], PT ;  /* 0x008000000200762a */ /* 0x000e1c0003f0e200 */
[----:B0-----:R-:W-:Y:S01]  /*6a40*/  @!P0 FMUL R0, R0, 1.175494350822287508e-38 ;  /* 0x0080000000008820 */ /* 0x001fe20000400000 */
[----:B------:R-:W-:Y:S05]  /*6a50*/  BRA `(.L_x_4482) ;  /* 0x000008f000007947 */ /* 0x000fea0003800000 */
.L_x_4490:
        /* <DEDUP_REMOVED lines=26> */
.L_x_4493:
        /* <DEDUP_REMOVED lines=13> */
.L_x_4492:
[----:B------:R-:W2:Y:S02]  /*6cd0*/  LDG.E.U16 R0, [R2.64] ;  /* 0x0000002402007981 */ /* 0x000ea4000c1e1500 */
[----:B--2---:R-:W-:Y:S01]  /*6ce0*/  PRMT R0, RZ, 0x5410, R0 ;  /* 0x00005410ff007816 */ /* 0x004fe20000000000 */
[----:B------:R-:W-:Y:S05]  /*6cf0*/  BRA `(.L_x_4482) ;  /* 0x0000065000007947 */ /* 0x000fea0003800000 */
.L_x_4489:
        /* <DEDUP_REMOVED lines=11> */
.L_x_4496:
        /* <DEDUP_REMOVED lines=20> */
.L_x_4498:
[----:B------:R-:W-:Y:S05]  /*6ef0*/  BSYNC B0 ;  /* 0x0000000000007941 */ /* 0x000fea0003800000 */
.L_x_4497:
[----:B------:R-:W-:Y:S01]  /*6f00*/  LEA R3, R0, 0x3b800000, 0x17 ;  /* 0x3b80000000037811 */ /* 0x000fe200078eb8ff */
[----:B------:R-:W-:-:S05]  /*6f10*/  IMAD.SHL.U32 R0, R2, 0x100000, RZ ;  /* 0x0010000002007824 */ /* 0x000fca00078e00ff */
[----:B------:R-:W-:Y:S01]  /*6f20*/  LOP3.LUT R0, R3, R0, R4, 0xfe, !PT ;  /* 0x0000000003007212 */ /* 0x000fe200078efe04 */
[----:B------:R-:W-:Y:S05]  /*6f30*/  BRA `(.L_x_4482) ;  /* 0x0000041000007947 */ /* 0x000fea0003800000 */
.L_x_4495:
        /* <DEDUP_REMOVED lines=20> */
.L_x_4500:
[----:B------:R-:W-:Y:S05]  /*7080*/  BSYNC B0 ;  /* 0x0000000000007941 */ /* 0x000fea0003800000 */
.L_x_4499:
[----:B------:R-:W-:Y:S01]  /*7090*/  LEA R3, R0, 0x37800000, 0x17 ;  /* 0x3780000000037811 */ /* 0x000fe200078eb8ff */
[----:B------:R-:W-:-:S05]  /*70a0*/  IMAD.SHL.U32 R0, R2, 0x200000, RZ ;  /* 0x0020000002007824 */ /* 0x000fca00078e00ff */
[----:B------:R-:W-:Y:S01]  /*70b0*/  LOP3.LUT R0, R3, R0, R4, 0xfe, !PT ;  /* 0x0000000003007212 */ /* 0x000fe200078efe04 */
[----:B------:R-:W-:Y:S05]  /*70c0*/  BRA `(.L_x_4482) ;  /* 0x0000028000007947 */ /* 0x000fea0003800000 */
.L_x_4494:
        /* <DEDUP_REMOVED lines=14> */
.L_x_4481:
        /* <DEDUP_REMOVED lines=21> */
.L_x_4502:
[----:B------:R-:W2:Y:S02]  /*7300*/  LDG.E.64 R2, [R2.64] ;  /* 0x0000002402027981 */ /* 0x000ea4000c1e1b00 */
[----:B--2---:R0:W1:Y:S01]  /*7310*/  I2F.U64 R0, R2 ;  /* 0x0000000200007312 */ /* 0x0040620000301000 */
[----:B------:R-:W-:Y:S05]  /*7320*/  BRA `(.L_x_4482) ;  /* 0x0000002000007947 */ /* 0x000fea0003800000 */
.L_x_4501:
[----:B------:R-:W2:Y:S02]  /*7330*/  LDG.E R0, [R2.64] ;  /* 0x0000002402007981 */ /* 0x000ea4000c1e1900 */
[----:B--2---:R-:W0:Y:S02]  /*7340*/  I2F.U32 R0, R0 ;  /* 0x0000000000007306 */ /* 0x004e240000201000 */
.L_x_4482:
[----:B------:R-:W-:Y:S05]  /*7350*/  BSYNC B6 ;  /* 0x0000000000067941 */ /* 0x000fea0003800000 */
.L_x_4476:
        /* <DEDUP_REMOVED lines=18> */
.L_x_4506:
[----:B------:R-:W0:Y:S02]  /*7480*/  F2I.S64.TRUNC R2, R2 ;  /* 0x0000000200027311 */ /* 0x000e24000020d900 */
[----:B0-----:R-:W-:-:S05]  /*7490*/  IMAD.MOV.U32 R5, RZ, RZ, R2 ;  /* 0x000000ffff057224 */ /* 0x001fca00078e0002 */
[----:B------:R0:W-:Y:S01]  /*74a0*/  STG.E.U8 [R16.64], R5 ;  /* 0x0000000510007986 */ /* 0x0001e2000c101124 */
[----:B------:R-:W-:Y:S05]  /*74b0*/  BRA `(.L_x_4508) ;  /* 0x00000d3000007947 */ /* 0x000fea0003800000 */
.L_x_4505:
        /* <DEDUP_REMOVED lines=9> */
.L_x_4510:
[----:B------:R-:W0:Y:S02]  /*7550*/  F2I.FTZ.TRUNC.NTZ R3, R2 ;  /* 0x0000000200037305 */ /* 0x000e24000021f100 */
[----:B0-----:R0:W-:Y:S01]  /*7560*/  STG.E [R16.64], R3 ;  /* 0x0000000310007986 */ /* 0x0011e2000c101924 */
[----:B------:R-:W-:Y:S05]  /*7570*/  BRA `(.L_x_4508) ;  /* 0x00000c7000007947 */ /* 0x000fea0003800000 */
.L_x_4509:
[----:B------:R-:W0:Y:S02]  /*7580*/  F2I.FTZ.TRUNC.NTZ R3, R2 ;  /* 0x0000000200037305 */ /* 0x000e24000021f100 */
[----:B0-----:R0:W-:Y:S01]  /*7590*/  STG.E.U16 [R16.64], R3 ;  /* 0x0000000310007986 */ /* 0x0011e2000c101524 */
[----:B------:R-:W-:Y:S05]  /*75a0*/  BRA `(.L_x_4508) ;  /* 0x00000c4000007947 */ /* 0x000fea0003800000 */
.L_x_4504:
        /* <DEDUP_REMOVED lines=8> */
.L_x_4512:
[----:B------:R-:W-:-:S05]  /*7630*/  F2FP.PACK_AB R2, RZ, R2 ;  /* 0x00000002ff02723e */ /* 0x000fca00000000ff */
[----:B------:R0:W-:Y:S01]  /*7640*/  STG.E.U16 [R16.64], R2 ;  /* 0x0000000210007986 */ /* 0x0001e2000c101524 */
[----:B------:R-:W-:Y:S05]  /*7650*/  BRA `(.L_x_4508) ;  /* 0x00000b9000007947 */ /* 0x000fea0003800000 */
.L_x_4511:
        /* <DEDUP_REMOVED lines=9> */
.L_x_4514:
[----:B------:R-:W-:-:S04]  /*76f0*/  F2FP.PACK_AB R3, RZ, R2 ;  /* 0x00000002ff03723e */ /* 0x000fc800000000ff */
[----:B------:R-:W-:-:S05]  /*7700*/  PRMT R3, R3, 0x5410, RZ ;  /* 0x0000541003037816 */ /* 0x000fca00000000ff */
[----:B------:R0:W-:Y:S01]  /*7710*/  STG.E [R16.64], R3 ;  /* 0x0000000310007986 */ /* 0x0001e2000c101924 */
[----:B------:R-:W-:Y:S05]  /*7720*/  BRA `(.L_x_4508) ;  /* 0x00000ac000007947 */ /* 0x000fea0003800000 */
.L_x_4513:
[----:B------:R-:W-:-:S06]  /*7730*/  FMUL.FTZ R2, R2, 1 ;  /* 0x3f80000002027820 */ /* 0x000fcc0000410000 */
[----:B------:R-:W0:Y:S02]  /*7740*/  F2F.F64.F32 R2, R2 ;  /* 0x0000000200027310 */ /* 0x000e240000201800 */
[----:B0-----:R0:W-:Y:S01]  /*7750*/  STG.E.64 [R16.64], R2 ;  /* 0x0000000210007986 */ /* 0x0011e2000c101b24 */
[----:B------:R-:W-:Y:S05]  /*7760*/  BRA `(.L_x_4508) ;  /* 0x00000a8000007947 */ /* 0x000fea0003800000 */
.L_x_4503:
        /* <DEDUP_REMOVED lines=12> */
.L_x_4517:
[----:B------:R-:W-:Y:S01]  /*7830*/  FMUL.FTZ R4, R2, 1 ;  /* 0x3f80000002047820 */ /* 0x000fe20000410000 */
[----:B------:R-:W-:-:S05]  /*7840*/  CS2R R6, SRZ ;  /* 0x0000000000067805 */ /* 0x000fca000001ff00 */
[----:B------:R-:W0:Y:S02]  /*7850*/  F2F.F64.F32 R4, R4 ;  /* 0x0000000400047310 */ /* 0x000e240000201800 */
[----:B0-----:R0:W-:Y:S01]  /*7860*/  STG.E.128 [R16.64], R4 ;  /* 0x0000000410007986 */ /* 0x0011e2000c101d24 */
[----:B------:R-:W-:Y:S05]  /*7870*/  BRA `(.L_x_4508) ;  /* 0x0000097000007947 */ /* 0x000fea0003800000 */
.L_x_4516:
        /* <DEDUP_REMOVED lines=20> */
.L_x_4521:
[----:B------:R-:W-:Y:S05]  /*79c0*/  BSYNC B0 ;  /* 0x0000000000007941 */ /* 0x000fea0003800000 */
.L_x_4520:
[----:B------:R-:W-:-:S05]  /*79d0*/  LOP3.LUT R5, R0, R5, RZ, 0xfc, !PT ;  /* 0x0000000500057212 */ /* 0x000fca00078efcff */
[----:B------:R0:W-:Y:S01]  /*79e0*/  STG.E.U8 [R16.64], R5 ;  /* 0x0000000510007986 */ /* 0x0001e2000c101124 */
[----:B------:R-:W-:Y:S05]  /*79f0*/  BRA `(.L_x_4508) ;  /* 0x000007f000007947 */ /* 0x000fea0003800000 */
.L_x_4519:
        /* <DEDUP_REMOVED lines=12> */
.L_x_4523:
[----:B------:R-:W-:Y:S01]  /*7ac0*/  IMAD.MOV.U32 R0, RZ, RZ, 0x7f ;  /* 0x0000007fff007424 */ /* 0x000fe200078e00ff */
[----:B------:R-:W-:-:S04]  /*7ad0*/  ISETP.GT.U32.AND P0, PT, R4, 0x7f800000, PT ;  /* 0x7f8000000400780c */ /* 0x000fc80003f04070 */
[----:B------:R-:W-:-:S04]  /*7ae0*/  SEL R0, R0, 0x7c, P0 ;  /* 0x0000007c00007807 */ /* 0x000fc80000000000 */
.L_x_4524:
[----:B------:R-:W-:Y:S05]  /*7af0*/  BSYNC B0 ;  /* 0x0000000000007941 */ /* 0x000fea0003800000 */
.L_x_4522:
[----:B------:R-:W-:-:S04]  /*7b00*/  LOP3.LUT R2, R2, 0x80000000, RZ, 0xc0, !PT ;  /* 0x8000000002027812 */ /* 0x000fc800078ec0ff */
[----:B------:R-:W-:-:S04]  /*7b10*/  SHF.R.U32.HI R3, RZ, 0x18, R2 ;  /* 0x00000018ff037819 */ /* 0x000fc80000011602 */
[----:B------:R-:W-:-:S05]  /*7b20*/  LOP3.LUT R3, R0, R3, RZ, 0xfc, !PT ;  /* 0x0000000300037212 */ /* 0x000fca00078efcff */
[----:B------:R0:W-:Y:S01]  /*7b30*/  STG.E.U8 [R16.64], R3 ;  /* 0x0000000310007986 */ /* 0x0001e2000c101124 */
[----:B------:R-:W-:Y:S05]  /*7b40*/  BRA `(.L_x_4508) ;  /* 0x000006a000007947 */ /* 0x000fea0003800000 */
.L_x_4518:
[----:B------:R-:W-:-:S05]  /*7b50*/  F2FP.BF16.PACK_AB R2, RZ, R2 ;  /* 0x00000002ff02723e */ /* 0x000fca00000010ff */
[----:B------:R0:W-:Y:S01]  /*7b60*/  STG.E.U16 [R16.64], R2 ;  /* 0x0000000210007986 */ /* 0x0001e2000c101524 */
[----:B------:R-:W-:Y:S05]  /*7b70*/  BRA `(.L_x_4508) ;  /* 0x0000067000007947 */ /* 0x000fea0003800000 */
.L_x_4515:
        /* <DEDUP_REMOVED lines=11> */
.L_x_4527:
        /* <DEDUP_REMOVED lines=16> */
.L_x_4530:
[----:B------:R-:W-:-:S04]  /*7d30*/  LOP3.LUT R2, R2, 0x80000000, RZ, 0xc0, !PT ;  /* 0x8000000002027812 */ /* 0x000fc800078ec0ff */
[----:B------:R-:W-:-:S04]  /*7d40*/  SHF.R.U32.HI R3, RZ, 0x18, R2 ;  /* 0x00000018ff037819 */ /* 0x000fc80000011602 */
[----:B------:R-:W-:-:S04]  /*7d50*/  LOP3.LUT R0, R0, R3, RZ, 0xfc, !PT ;  /* 0x0000000300007212 */ /* 0x000fc800078efcff */
[----:B------:R-:W-:Y:S02]  /*7d60*/  PRMT R8, R0, 0x7610, R8 ;  /* 0x0000761000087816 */ /* 0x000fe40000000008 */
.L_x_4529:
[----:B------:R-:W-:Y:S05]  /*7d70*/  BSYNC B0 ;  /* 0x0000000000007941 */ /* 0x000fea0003800000 */
.L_x_4528:
[----:B------:R0:W-:Y:S01]  /*7d80*/  STG.E.U8 [R16.64], R8 ;  /* 0x0000000810007986 */ /* 0x0001e2000c101124 */
[----:B------:R-:W-:Y:S05]  /*7d90*/  BRA `(.L_x_4508) ;  /* 0x0000045000007947 */ /* 0x000fea0003800000 */
.L_x_4526:
        /* <DEDUP_REMOVED lines=16> */
.L_x_4533:
[----:B------:R-:W-:-:S04]  /*7ea0*/  LOP3.LUT R2, R2, 0x80000000, RZ, 0xc0, !PT ;  /* 0x8000000002027812 */ /* 0x000fc800078ec0ff */
[----:B------:R-:W-:-:S04]  /*7eb0*/  SHF.R.U32.HI R3, RZ, 0x18, R2 ;  /* 0x00000018ff037819 */ /* 0x000fc80000011602 */
[----:B------:R-:W-:-:S04]  /*7ec0*/  LOP3.LUT R0, R0, R3, RZ, 0xfc, !PT ;  /* 0x0000000300007212 */ /* 0x000fc800078efcff */
[----:B------:R-:W-:Y:S02]  /*7ed0*/  PRMT R8, R0, 0x7610, R8 ;  /* 0x0000761000087816 */ /* 0x000fe40000000008 */
.L_x_4532:
[----:B------:R-:W-:Y:S05]  /*7ee0*/  BSYNC B0 ;  /* 0x0000000000007941 */ /* 0x000fea0003800000 */
.L_x_4531:
[----:B------:R0:W-:Y:S01]  /*7ef0*/  STG.E.U8 [R16.64], R8 ;  /* 0x0000000810007986 */ /* 0x0001e2000c101124 */
[----:B------:R-:W-:Y:S05]  /*7f00*/  BRA `(.L_x_4508) ;  /* 0x000002e000007947 */ /* 0x000fea0003800000 */
.L_x_4525:
        /* <DEDUP_REMOVED lines=21> */
.L_x_4507:
        /* <DEDUP_REMOVED lines=20> */
.L_x_4535:
[----:B------:R-:W0:Y:S02]  /*81a0*/  F2I.U64.TRUNC R2, R2 ;  /* 0x0000000200027311 */ /* 0x000e24000020d800 */
[----:B0-----:R0:W-:Y:S01]  /*81b0*/  STG.E.64 [R16.64], R2 ;  /* 0x0000000210007986 */ /* 0x0011e2000c101b24 */
[----:B------:R-:W-:Y:S05]  /*81c0*/  BRA `(.L_x_4508) ;  /* 0x0000002000007947 */ /* 0x000fea0003800000 */
.L_x_4534:
[----:B------:R-:W0:Y:S02]  /*81d0*/  F2I.FTZ.U32.TRUNC.NTZ R3, R2 ;  /* 0x0000000200037305 */ /* 0x000e24000021f000 */
[----:B0-----:R0:W-:Y:S02]  /*81e0*/  STG.E [R16.64], R3 ;  /* 0x0000000310007986 */ /* 0x0011e4000c101924 */
.L_x_4508:
[----:B------:R-:W-:Y:S02]  /*81f0*/  IADD3 R19, R19, 0x80, RZ ;  /* 0x0000008013137810 */ /* 0x000fe40007ffe0ff */
.L_x_4413:
[----:B------:R-:W-:Y:S05]  /*8200*/  BSYNC B7 ;  /* 0x0000000000077941 */ /* 0x000fea0003800000 */
.L_x_4412:
[----:B------:R-:W-:-:S13]  /*8210*/  ISETP.GE.AND P0, PT, R19, c[0x0][0x160], PT ;  /* 0x0000580013007a0c */ /* 0x000fda0003f06270 */
[----:B------:R-:W-:Y:S05]  /*8220*/  @P0 EXIT ;  /* 0x000000000000094d */ /* 0x000fea0003800000 */
        /* <DEDUP_REMOVED lines=228> */
.L_x_4536:
        /* <DEDUP_REMOVED lines=20> */
.L_x_4541:
[----:B------:R-:W2:Y:S02]  /*91b0*/  LDG.E.U8 R0, [R2.64] ;  /* 0x0000002402007981 */ /* 0x000ea4000c1e1100 */
[----:B--2---:R-:W0:Y:S01]  /*91c0*/  I2F.U16 R0, R0 ;  /* 0x0000000000007306 */ /* 0x004e220000101000 */
[----:B------:R-:W-:Y:S05]  /*91d0*/  BRA `(.L_x_4543) ;  /* 0x00000ca000007947 */ /* 0x000fea0003800000 */
.L_x_4540:
        /* <DEDUP_REMOVED lines=9> */
.L_x_4545:
[----:B------:R-:W2:Y:S02]  /*9270*/  LDG.E R0, [R2.64] ;  /* 0x0000002402007981 */ /* 0x000ea4000c1e1900 */
[----:B--2---:R-:W0:Y:S01]  /*9280*/  I2F R0, R0 ;  /* 0x0000000000007306 */ /* 0x004e220000201400 */
[----:B------:R-:W-:Y:S05]  /*9290*/  BRA `(.L_x_4543) ;  /* 0x00000be000007947 */ /* 0x000fea0003800000 */
.L_x_4544:
[----:B------:R-:W2:Y:S02]  /*92a0*/  LDG.E.U16 R0, [R2.64] ;  /* 0x0000002402007981 */ /* 0x000ea4000c1e1500 */
[----:B--2---:R-:W0:Y:S01]  /*92b0*/  I2F.S16 R0, R0 ;  /* 0x0000000000007306 */ /* 0x004e220000101400 */
[----:B------:R-:W-:Y:S05]  /*92c0*/  BRA `(.L_x_4543) ;  /* 0x00000bb000007947 */ /* 0x000fea0003800000 */
.L_x_4539:
        /* <DEDUP_REMOVED lines=8> */
.L_x_4547:
[----:B------:R-:W2:Y:S02]  /*9350*/  LDG.E.U16 R0, [R2.64] ;  /* 0x0000002402007981 */ /* 0x000ea4000c1e1500 */
[----:B--2---:R-:W-:Y:S01]  /*9360*/  HADD2.F32 R0, -RZ, R0.H0_H0 ;  /* 0x20000000ff007230 */ /* 0x004fe20000004100 */
[----:B------:R-:W-:Y:S05]  /*9370*/  BRA `(.L_x_4543) ;  /* 0x00000b0000007947 */ /* 0x000fea0003800000 */
.L_x_4546:
        /* <DEDUP_REMOVED lines=8> */
.L_x_4549:
[----:B------:R-:W2:Y:S02]  /*9400*/  LDG.E.U16 R0, [R2.64] ;  /* 0x0000002402007981 */ /* 0x000ea4000c1e1500 */
[----:B--2---:R-:W-:Y:S01]  /*9410*/  HADD2.F32 R0, -RZ, R0.H0_H0 ;  /* 0x20000000ff007230 */ /* 0x004fe20000004100 */
[----:B------:R-:W-:Y:S05]  /*9420*/  BRA `(.L_x_4543) ;  /* 0x00000a5000007947 */ /* 0x000fea0003800000 */
.L_x_4548:
[----:B------:R-:W2:Y:S02]  /*9430*/  LDG.E.64 R2, [R2.64] ;  /* 0x0000002402027981 */ /* 0x000ea4000c1e1b00 */
[----:B--2---:R-:W0:Y:S01]  /*9440*/  F2F.F32.F64 R0, R2 ;  /* 0x0000000200007310 */ /* 0x004e220000301000 */
[----:B------:R-:W0:-:S14]  /*9450*/  DSETP.GEU.AND P0, PT, |R2|, c[0x2][0x0], PT ;  /* 0x008000000200762a */ /* 0x000e1c0003f0e200 */
[----:B0-----:R-:W-:Y:S01]  /*9460*/  @!P0 FMUL R0, R0, 1.175494350822287508e-38 ;  /* 0x0080000000008820 */ /* 0x001fe20000400000 */
[----:B------:R-:W-:Y:S05]  /*9470*/  BRA `(.L_x_4543) ;  /* 0x00000a0000007947 */ /* 0x000fea0003800000 */
.L_x_4538:
        /* <DEDUP_REMOVED lines=12> */
.L_x_4552:
[----:B------:R-:W2:Y:S02]  /*9540*/  LDG.E.64 R2, [R2.64] ;  /* 0x0000002402027981 */ /* 0x000ea4000c1e1b00 */
[----:B--2---:R-:W0:Y:S01]  /*9550*/  F2F.F32.F64 R0, R2 ;  /* 0x0000000200007310 */ /* 0x004e220000301000 */
[----:B------:R-:W0:-:S14]  /*9560*/  DSETP.GEU.AND P0, PT, |R2|, c[0x2][0x0], PT ;  /* 0x008000000200762a */ /* 0x000e1c0003f0e200 */
[----:B0-----:R-:W-:Y:S01]  /*9570*/  @!P0 FMUL R0, R0, 1.175494350822287508e-38 ;  /* 0x0080000000008820 */ /* 0x001fe20000400000 */
[----:B------:R-:W-:Y:S05]  /*9580*/  BRA `(.L_x_4543) ;  /* 0x000008f000007947 */ /* 0x000fea0003800000 */
.L_x_4551:
        /* <DEDUP_REMOVED lines=26> */
.L_x_4554:
        /* <DEDUP_REMOVED lines=13> */
.L_x_4553:
[----:B------:R-:W2:Y:S02]  /*9800*/  LDG.E.U16 R0, [R2.64] ;  /* 0x0000002402007981 */ /* 0x000ea4000c1e1500 */
[----:B--2---:R-:W-:Y:S01]  /*9810*/  PRMT R0, RZ, 0x5410, R0 ;  /* 0x00005410ff007816 */ /* 0x004fe20000000000 */
[----:B------:R-:W-:Y:S05]  /*9820*/  BRA `(.L_x_4543) ;  /* 0x0000065000007947 */ /* 0x000fea0003800000 */
.L_x_4550:
        /* <DEDUP_REMOVED lines=11> */
.L_x_4557:
        /* <DEDUP_REMOVED lines=20> */
.L_x_4559:
[----:B------:R-:W-:Y:S05]  /*9a20*/  BSYNC B0 ;  /* 0x0000000000007941 */ /* 0x000fea0003800000 */
.L_x_4558:
[----:B------:R-:W-:Y:S01]  /*9a30*/  LEA R3, R0, 0x3b800000, 0x17 ;  /* 0x3b80000000037811 */ /* 0x000fe200078eb8ff */
[----:B------:R-:W-:-:S05]  /*9a40*/  IMAD.SHL.U32 R0, R2, 0x100000, RZ ;  /* 0x0010000002007824 */ /* 0x000fca00078e00ff */
[----:B------:R-:W-:Y:S01]  /*9a50*/  LOP3.LUT R0, R3, R0, R4, 0xfe, !PT ;  /* 0x0000000003007212 */ /* 0x000fe200078efe04 */
[----:B------:R-:W-:Y:S05]  /*9a60*/  BRA `(.L_x_4543) ;  /* 0x0000041000007947 */ /* 0x000fea0003800000 */
.L_x_4556:
        /* <DEDUP_REMOVED lines=20> */
.L_x_4561:
[----:B------:R-:W-:Y:S05]  /*9bb0*/  BSYNC B0 ;  /* 0x0000000000007941 */ /* 0x000fea0003800000 */
.L_x_4560:
[----:B------:R-:W-:Y:S01]  /*9bc0*/  LEA R3, R0, 0x37800000, 0x17 ;  /* 0x3780000000037811 */ /* 0x000fe200078eb8ff */
[----:B------:R-:W-:-:S05]  /*9bd0*/  IMAD.SHL.U32 R0, R2, 0x200000, RZ ;  /* 0x0020000002007824 */ /* 0x000fca00078e00ff */
[----:B------:R-:W-:Y:S01]  /*9be0*/  LOP3.LUT R0, R3, R0, R4, 0xfe, !PT ;  /* 0x0000000003007212 */ /* 0x000fe200078efe04 */
[----:B------:R-:W-:Y:S05]  /*9bf0*/  BRA `(.L_x_4543) ;  /* 0x0000028000007947 */ /* 0x000fea0003800000 */
.L_x_4555:
        /* <DEDUP_REMOVED lines=14> */
.L_x_4542:
        /* <DEDUP_REMOVED lines=21> */
.L_x_4563:
[----:B------:R-:W2:Y:S02]  /*9e30*/  LDG.E.64 R2, [R2.64] ;  /* 0x0000002402027981 */ /* 0x000ea4000c1e1b00 */
[----:B--2---:R0:W1:Y:S01]  /*9e40*/  I2F.U64 R0, R2 ;  /* 0x0000000200007312 */ /* 0x0040620000301000 */
[----:B------:R-:W-:Y:S05]  /*9e50*/  BRA `(.L_x_4543) ;  /* 0x0000002000007947 */ /* 0x000fea0003800000 */
.L_x_4562:
[----:B------:R-:W2:Y:S02]  /*9e60*/  LDG.E R0, [R2.64] ;  /* 0x0000002402007981 */ /* 0x000ea4000c1e1900 */
[----:B--2---:R-:W0:Y:S02]  /*9e70*/  I2F.U32 R0, R0 ;  /* 0x0000000000007306 */ /* 0x004e240000201000 */
.L_x_4543:
[----:B------:R-:W-:Y:S05]  /*9e80*/  BSYNC B6 ;  /* 0x0000000000067941 */ /* 0x000fea0003800000 */
.L_x_4537:
        /* <DEDUP_REMOVED lines=18> */
.L_x_4567:
[----:B------:R-:W0:Y:S02]  /*9fb0*/  F2I.S64.TRUNC R2, R2 ;  /* 0x0000000200027311 */ /* 0x000e24000020d900 */
[----:B0-----:R-:W-:-:S05]  /*9fc0*/  IMAD.MOV.U32 R5, RZ, RZ, R2 ;  /* 0x000000ffff057224 */ /* 0x001fca00078e0002 */
[----:B------:R-:W-:Y:S01]  /*9fd0*/  STG.E.U8 [R16.64], R5 ;  /* 0x0000000510007986 */ /* 0x000fe2000c101124 */
[----:B------:R-:W-:Y:S05]  /*9fe0*/  EXIT ;  /* 0x000000000000794d */ /* 0x000fea0003800000 */
.L_x_4566:
        /* <DEDUP_REMOVED lines=9> */
.L_x_4570:
[----:B------:R-:W0:Y:S02]  /*a080*/  F2I.FTZ.TRUNC.NTZ R3, R2 ;  /* 0x0000000200037305 */ /* 0x000e24000021f100 */
[----:B0-----:R-:W-:Y:S01]  /*a090*/  STG.E [R16.64], R3 ;  /* 0x0000000310007986 */ /* 0x001fe2000c101924 */
[----:B------:R-:W-:Y:S05]  /*a0a0*/  EXIT ;  /* 0x000000000000794d */ /* 0x000fea0003800000 */
.L_x_4569:
[----:B------:R-:W0:Y:S02]  /*a0b0*/  F2I.FTZ.TRUNC.NTZ R3, R2 ;  /* 0x0000000200037305 */ /* 0x000e24000021f100 */
[----:B0-----:R-:W-:Y:S01]  /*a0c0*/  STG.E.U16 [R16.64], R3 ;  /* 0x0000000310007986 */ /* 0x001fe2000c101524 */
[----:B------:R-:W-:Y:S05]  /*a0d0*/  EXIT ;  /* 0x000000000000794d */ /* 0x000fea0003800000 */
.L_x_4565:
        /* <DEDUP_REMOVED lines=8> */
.L_x_4572:
[----:B------:R-:W-:-:S05]  /*a160*/  F2FP.PACK_AB R2, RZ, R2 ;  /* 0x00000002ff02723e */ /* 0x000fca00000000ff */
[----:B------:R-:W-:Y:S01]  /*a170*/  STG.E.U16 [R16.64], R2 ;  /* 0x0000000210007986 */ /* 0x000fe2000c101524 */
[----:B------:R-:W-:Y:S05]  /*a180*/  EXIT ;  /* 0x000000000000794d */ /* 0x000fea0003800000 */
.L_x_4571:
        /* <DEDUP_REMOVED lines=9> */
.L_x_4574:
[----:B------:R-:W-:-:S04]  /*a220*/  F2FP.PACK_AB R3, RZ, R2 ;  /* 0x00000002ff03723e */ /* 0x000fc800000000ff */
[----:B------:R-:W-:-:S05]  /*a230*/  PRMT R3, R3, 0x5410, RZ ;  /* 0x0000541003037816 */ /* 0x000fca00000000ff */
[----:B------:R-:W-:Y:S01]  /*a240*/  STG.E [R16.64], R3 ;  /* 0x0000000310007986 */ /* 0x000fe2000c101924 */
[----:B------:R-:W-:Y:S05]  /*a250*/  EXIT ;  /* 0x000000000000794d */ /* 0x000fea0003800000 */
.L_x_4573:
[----:B------:R-:W-:-:S06]  /*a260*/  FMUL.FTZ R2, R2, 1 ;  /* 0x3f80000002027820 */ /* 0x000fcc0000410000 */
[----:B------:R-:W0:Y:S02]  /*a270*/  F2F.F64.F32 R2, R2 ;  /* 0x0000000200027310 */ /* 0x000e240000201800 */
[----:B0-----:R-:W-:Y:S01]  /*a280*/  STG.E.64 [R16.64], R2 ;  /* 0x0000000210007986 */ /* 0x001fe2000c101b24 */
[----:B------:R-:W-:Y:S05]  /*a290*/  EXIT ;  /* 0x000000000000794d */ /* 0x000fea0003800000 */
.L_x_4564:
        /* <DEDUP_REMOVED lines=12> */
.L_x_4577:
[----:B------:R-:W-:Y:S01]  /*a360*/  FMUL.FTZ R4, R2, 1 ;  /* 0x3f80000002047820 */ /* 0x000fe20000410000 */
[----:B------:R-:W-:-:S05]  /*a370*/  CS2R R6, SRZ ;  /* 0x0000000000067805 */ /* 0x000fca000001ff00 */
[----:B------:R-:W0:Y:S02]  /*a380*/  F2F.F64.F32 R4, R4 ;  /* 0x0000000400047310 */ /* 0x000e240000201800 */
[----:B0-----:R-:W-:Y:S01]  /*a390*/  STG.E.128 [R16.64], R4 ;  /* 0x0000000410007986 */ /* 0x001fe2000c101d24 */
[----:B------:R-:W-:Y:S05]  /*a3a0*/  EXIT ;  /* 0x000000000000794d */ /* 0x000fea0003800000 */
.L_x_4576:
        /* <DEDUP_REMOVED lines=20> */
.L_x_4581:
[----:B------:R-:W-:Y:S05]  /*a4f0*/  BSYNC B0 ;  /* 0x0000000000007941 */ /* 0x000fea0003800000 */
.L_x_4580:
[----:B------:R-:W-:-:S05]  /*a500*/  LOP3.LUT R5, R0, R5, RZ, 0xfc, !PT ;  /* 0x0000000500057212 */ /* 0x000fca00078efcff */
[----:B------:R-:W-:Y:S01]  /*a510*/  STG.E.U8 [R16.64], R5 ;  /* 0x0000000510007986 */ /* 0x000fe2000c101124 */
[----:B------:R-:W-:Y:S05]  /*a520*/  EXIT ;  /* 0x000000000000794d */ /* 0x000fea0003800000 */
.L_x_4579:
        /* <DEDUP_REMOVED lines=12> */
.L_x_4583:
[----:B------:R-:W-:Y:S01]  /*a5f0*/  IMAD.MOV.U32 R0, RZ, RZ, 0x7f ;  /* 0x0000007fff007424 */ /* 0x000fe200078e00ff */
[----:B------:R-:W-:-:S04]  /*a600*/  ISETP.GT.U32.AND P0, PT, R4, 0x7f800000, PT ;  /* 0x7f8000000400780c */ /* 0x000fc80003f04070 */
[----:B------:R-:W-:-:S04]  /*a610*/  SEL R0, R0, 0x7c, P0 ;  /* 0x0000007c00007807 */ /* 0x000fc80000000000 */
.L_x_4584:
[----:B------:R-:W-:Y:S05]  /*a620*/  BSYNC B0 ;  /* 0x0000000000007941 */ /* 0x000fea0003800000 */
.L_x_4582:
[----:B------:R-:W-:-:S04]  /*a630*/  LOP3.LUT R2, R2, 0x80000000, RZ, 0xc0, !PT ;  /* 0x8000000002027812 */ /* 0x000fc800078ec0ff */
[----:B------:R-:W-:-:S04]  /*a640*/  SHF.R.U32.HI R3, RZ, 0x18, R2 ;  /* 0x00000018ff037819 */ /* 0x000fc80000011602 */
[----:B------:R-:W-:-:S05]  /*a650*/  LOP3.LUT R3, R0, R3, RZ, 0xfc, !PT ;  /* 0x0000000300037212 */ /* 0x000fca00078efcff */
[----:B------:R-:W-:Y:S01]  /*a660*/  STG.E.U8 [R16.64], R3 ;  /* 0x0000000310007986 */ /* 0x000fe2000c101124 */
[----:B------:R-:W-:Y:S05]  /*a670*/  EXIT ;  /* 0x000000000000794d */ /* 0x000fea0003800000 */
.L_x_4578:
[----:B------:R-:W-:-:S05]  /*a680*/  F2FP.BF16.PACK_AB R2, RZ, R2 ;  /* 0x00000002ff02723e */ /* 0x000fca00000010ff */
[----:B------:R-:W-:Y:S01]  /*a690*/  STG.E.U16 [R16.64], R2 ;  /* 0x0000000210007986 */ /* 0x000fe2000c101524 */
[----:B------:R-:W-:Y:S05]  /*a6a0*/  EXIT ;  /* 0x000000000000794d */ /* 0x000fea0003800000 */
.L_x_4575:
        /* <DEDUP_REMOVED lines=11> */
.L_x_4587:
        /* <DEDUP_REMOVED lines=16> */
.L_x_4590:
[----:B------:R-:W-:-:S04]  /*a860*/  LOP3.LUT R2, R2, 0x80000000, RZ, 0xc0, !PT ;  /* 0x8000000002027812 */ /* 0x000fc800078ec0ff */
[----:B------:R-:W-:-:S04]  /*a870*/  SHF.R.U32.HI R3, RZ, 0x18, R2 ;  /* 0x00000018ff037819 */ /* 0x000fc80000011602 */
[----:B------:R-:W-:-:S04]  /*a880*/  LOP3.LUT R0, R0, R3, RZ, 0xfc, !PT ;  /* 0x0000000300007212 */ /* 0x000fc800078efcff */
[----:B------:R-:W-:Y:S02]  /*a890*/  PRMT R8, R0, 0x7610, R8 ;  /* 0x0000761000087816 */ /* 0x000fe40000000008 */
.L_x_4589:
[----:B------:R-:W-:Y:S05]  /*a8a0*/  BSYNC B0 ;  /* 0x0000000000007941 */ /* 0x000fea0003800000 */
.L_x_4588:
[----:B------:R-:W-:Y:S01]  /*a8b0*/  STG.E.U8 [R16.64], R8 ;  /* 0x0000000810007986 */ /* 0x000fe2000c101124 */
[----:B------:R-:W-:Y:S05]  /*a8c0*/  EXIT ;  /* 0x000000000000794d */ /* 0x000fea0003800000 */
.L_x_4586:
        /* <DEDUP_REMOVED lines=16> */
.L_x_4593:
[----:B------:R-:W-:-:S04]  /*a9d0*/  LOP3.LUT R2, R2, 0x80000000, RZ, 0xc0, !PT ;  /* 0x8000000002027812 */ /* 0x000fc800078ec0ff */
[----:B------:R-:W-:-:S04]  /*a9e0*/  SHF.R.U32.HI R3, RZ, 0x18, R2 ;  /* 0x00000018ff037819 */ /* 0x000fc80000011602 */
[----:B------:R-:W-:-:S04]  /*a9f0*/  LOP3.LUT R0, R0, R3, RZ, 0xfc, !PT ;  /* 0x0000000300007212 */ /* 0x000fc800078efcff */
[----:B------:R-:W-:Y:S02]  /*aa00*/  PRMT R8, R0, 0x7610, R8 ;  /* 0x0000761000087816 */ /* 0x000fe40000000008 */
.L_x_4592:
[----:B------:R-:W-:Y:S05]  /*aa10*/  BSYNC B0 ;  /* 0x0000000000007941 */ /* 0x000fea0003800000 */
.L_x_4591:
[----:B------:R-:W-:Y:S01]  /*aa20*/  STG.E.U8 [R16.64], R8 ;  /* 0x0000000810007986 */ /* 0x000fe2000c101124 */
[----:B------:R-:W-:Y:S05]  /*aa30*/  EXIT ;  /* 0x000000000000794d */ /* 0x000fea0003800000 */
.L_x_4585:
        /* <DEDUP_REMOVED lines=21> */
.L_x_4568:
        /* <DEDUP_REMOVED lines=20> */
.L_x_4595:
[----:B------:R-:W0:Y:S02]  /*acd0*/  F2I.U64.TRUNC R2, R2 ;  /* 0x0000000200027311 */ /* 0x000e24000020d800 */
[----:B0-----:R-:W-:Y:S01]  /*ace0*/  STG.E.64 [R16.64], R2 ;  /* 0x0000000210007986 */ /* 0x001fe2000c101b24 */
[----:B------:R-:W-:Y:S05]  /*acf0*/  EXIT ;  /* 0x000000000000794d */ /* 0x000fea0003800000 */
.L_x_4594:
[----:B------:R-:W0:Y:S02]  /*ad00*/  F2I.FTZ.U32.TRUNC.NTZ R3, R2 ;  /* 0x0000000200037305 */ /* 0x000e24000021f000 */
[----:B0-----:R-:W-:Y:S01]  /*ad10*/  STG.E [R16.64], R3 ;  /* 0x0000000310007986 */ /* 0x001fe2000c101924 */
[----:B------:R-:W-:Y:S05]  /*ad20*/  EXIT ;  /* 0x000000000000794d */ /* 0x000fea0003800000 */
.L_x_4596:
        /* <DEDUP_REMOVED lines=13> */
.L_x_5480:


//--------------------- .text._ZN2at6native27unrolled_elementwise_kernelIZZZNS0_66_GLOBAL__N__d53a5ca4_28_ActivationLeakyReluKernel_cu_9e10b42f_310517leaky_relu_kernelERNS_18TensorIteratorBaseERKN3c106ScalarEENKUlvE_clEvENKUlvE0_clEvEUlfE_St5arrayIPcLm2EELi4E23TrivialOffsetCalculatorILi1EjESG_NS0_6memory12LoadWithCastILi1EEENSH_13StoreWithCastILi1EEEEEviT_T0_T2_T3_T4_T5_ --------------------------
	.section	.text._ZN2at6native27unrolled_elementwise_kernelIZZZNS0_66_GLOBAL__N__d53a5ca4_28_ActivationLeakyReluKernel_cu_9e10b42f_310517leaky_relu_kernelERNS_18TensorIteratorBaseERKN3c106ScalarEENKUlvE_clEvENKUlvE0_clEvEUlfE_St5arrayIPcLm2EELi4E23TrivialOffsetCalculatorILi1EjESG_NS0_6memory12LoadWithCastILi1EEENSH_13StoreWithCastILi1EEEEEviT_T0_T2_T3_T4_T5_,"ax",@progbits
	.sectioninfo	@"SHI_REGISTERS=30"
	.align	128
        .global         _ZN2at6native27unrolled_elementwise_kernelIZZZNS0_66_GLOBAL__N__d53a5ca4_28_ActivationLeakyReluKernel_cu_9e10b42f_310517leaky_relu_kernelERNS_18TensorIteratorBaseERKN3c106ScalarEENKUlvE_clEvENKUlvE0_clEvEUlfE_St5arrayIPcLm2EELi4E23TrivialOffsetCalculatorILi1EjESG_NS0_6memory12LoadWithCastILi1EEENSH_13StoreWithCastILi1EEEEEviT_T0_T2_T3_T4_T5_
        .type           _ZN2at6native27unrolled_elementwise_kernelIZZZNS0_66_GLOBAL__N__d53a5ca4_28_ActivationLeakyReluKernel_cu_9e10b42f_310517leaky_relu_kernelERNS_18TensorIteratorBaseERKN3c106ScalarEENKUlvE_clEvENKUlvE0_clEvEUlfE_St5arrayIPcLm2EELi4E23TrivialOffsetCalculatorILi1EjESG_NS0_6memory12LoadWithCastILi1EEENSH_13StoreWithCastILi1EEEEEviT_T0_T2_T3_T4_T5_,@function
        .size           _ZN2at6native27unrolled_elementwise_kernelIZZZNS0_66_GLOBAL__N__d53a5ca4_28_ActivationLeakyReluKernel_cu_9e10b42f_310517leaky_relu_kernelERNS_18TensorIteratorBaseERKN3c106ScalarEENKUlvE_clEvENKUlvE0_clEvEUlfE_St5arrayIPcLm2EELi4E23TrivialOffsetCalculatorILi1EjESG_NS0_6memory12LoadWithCastILi1EEENSH_13StoreWithCastILi1EEEEEviT_T0_T2_T3_T4_T5_,(.L_x_5481 - _ZN2at6native27unrolled_elementwise_kernelIZZZNS0_66_GLOBAL__N__d53a5ca4_28_ActivationLeakyReluKernel_cu_9e10b42f_310517leaky_relu_kernelERNS_18TensorIteratorBaseERKN3c106ScalarEENKUlvE_clEvENKUlvE0_clEvEUlfE_St5arrayIPcLm2EELi4E23TrivialOffsetCalculatorILi1EjESG_NS0_6memory12LoadWithCastILi1EEENSH_13StoreWithCastILi1EEEEEviT_T0_T2_T3_T4_T5_)
        .other          _ZN2at6native27unrolled_elementwise_kernelIZZZNS0_66_GLOBAL__N__d53a5ca4_28_ActivationLeakyReluKernel_cu_9e10b42f_310517leaky_relu_kernelERNS_18TensorIteratorBaseERKN3c106ScalarEENKUlvE_clEvENKUlvE0_clEvEUlfE_St5arrayIPcLm2EELi4E23TrivialOffsetCalculatorILi1EjESG_NS0_6memory12LoadWithCastILi1EEENSH_13StoreWithCastILi1EEEEEviT_T0_T2_T3_T4_T5_,@"STO_CUDA_ENTRY STV_DEFAULT"
_ZN2at6native27unrolled_elementwise_kernelIZZZNS0_66_GLOBAL__N__d53a5ca4_28_ActivationLeakyReluKernel_cu_9e10b42f_310517leaky_relu_kernelERNS_18TensorIteratorBaseERKN3c106ScalarEENKUlvE_clEvENKUlvE0_clEvEUlfE_St5arrayIPcLm2EELi4E23TrivialOffsetCalculatorILi1EjESG_NS0_6memory12LoadWithCastILi1EEENSH_13StoreWithCastILi1EEEEEviT_T0_T2_T3_T4_T5_:
.text._ZN2at6native27unrolled_elementwise_kernelIZZZNS0_66_GLOBAL__N__d53a5ca4_28_ActivationLeakyReluKernel_cu_9e10b42f_310517leaky_relu_kernelERNS_18TensorIteratorBaseERKN3c106ScalarEENKUlvE_clEvENKUlvE0_clEvEUlfE_St5arrayIPcLm2EELi4E23TrivialOffsetCalculatorILi1EjESG_NS0_6memory12LoadWithCastILi1EEENSH_13StoreWithCastILi1EEEEEviT_T0_T2_T3_T4_T5_:
[----:B------:R-:W-:Y:S02]  /*0000*/  IMAD.MOV.U32 R1, RZ, RZ, c[0x0][0x28] ;  /* 0x00000a00ff017624 */ /* 0x000fe400078e00ff */
[----:B------:R-:W0:Y:S01]  /*0010*/  S2R R2, SR_CTAID.X ;  /* 0x0000000000027919 */ /* 0x000e220000002500 */
[----:B------:R-:W-:Y:S01]  /*0020*/  IMAD.MOV.U32 R3, RZ, RZ, -0x200 ;  /* 0xfffffe00ff037424 */ /* 0x000fe200078e00ff */
[----:B------:R-:W1:Y:S01]  /*0030*/  LDC.U8 R25, c[0x0][0x18c] ;  /* 0x00006300ff197b82 */ /* 0x000e620000000000 */
[----:B------:R-:W-:Y:S01]  /*0040*/  ULDC.64 UR36, c[0x0][0x118] ;  /* 0x0000460000247ab9 */ /* 0x000fe20000000a00 */
[----:B------:R-:W2:Y:S01]  /*0050*/  S2R R23, SR_TID.X ;  /* 0x0000000000177919 */ /* 0x000ea20000002100 */
[----:B------:R-:W-:Y:S01]  /*0060*/  BSSY B7, `(.L_x_4597) ;  /* 0x00000ea000077945 */ /* 0x000fe20003800000 */
[----:B------:R-:W-:Y:S02]  /*0070*/  IMAD.MOV.U32 R22, RZ, RZ, RZ ;  /* 0x000000ffff167224 */ /* 0x000fe400078e00ff */
[----:B------:R-:W-:Y:S02]  /*0080*/  IMAD.MOV.U32 R18, RZ, RZ, RZ ;  /* 0x000000ffff127224 */ /* 0x000fe400078e00ff */
[----:B0-----:R-:W-:-:S05]  /*0090*/  IMAD R26, R2, R3, c[0x0][0x160] ;  /* 0x00005800021a7624 */ /* 0x001fca00078e0203 */
[----:B--2---:R-:W-:-:S13]  /*00a0*/  ISETP.GE.AND P0, PT, R23, R26, PT ;  /* 0x0000001a1700720c */ /* 0x004fda0003f06270 */
[----:B------:R-:W-:Y:S05]  /*00b0*/  @P0 BRA `(.L_x_4598) ;  /* 0x00000e4000000947 */ /* 0x000fea0003800000 */
[----:B-1----:R-:W-:Y:S01]  /*00c0*/  PRMT R0, R25, 0x9910, RZ ;  /* 0x0000991019007816 */ /* 0x002fe200000000ff */
        /* <DEDUP_REMOVED lines=18> */
.L_x_4603:
[----:B------:R-:W2:Y:S02]  /*01f0*/  LDG.E.U8 R4, [R4.64] ;  /* 0x0000002404047981 */ /* 0x000ea4000c1e1100 */
[----:B--2---:R0:W1:Y:S01]  /*0200*/  I2F.U16 R18, R4 ;  /* 0x0000000400127306 */ /* 0x0040620000101000 */
[----:B------:R-:W-:Y:S05]  /*0210*/  BRA `(.L_x_4605) ;  /* 0x00000cb000007947 */ /* 0x000fea0003800000 */
.L_x_4602:
        /* <DEDUP_REMOVED lines=9> */
.L_x_4607:
[----:B------:R-:W2:Y:S02]  /*02b0*/  LDG.E R4, [R4.64] ;  /* 0x0000002404047981 */ /* 0x000ea4000c1e1900 */
[----:B--2---:R0:W1:Y:S01]  /*02c0*/  I2F R18, R4 ;  /* 0x0000000400127306 */ /* 0x0040620000201400 */
[----:B------:R-:W-:Y:S05]  /*02d0*/  BRA `(.L_x_4605) ;  /* 0x00000bf000007947 */ /* 0x000fea0003800000 */
.L_x_4606:
[----:B------:R-:W2:Y:S02]  /*02e0*/  LDG.E.U16 R4, [R4.64] ;  /* 0x0000002404047981 */ /* 0x000ea4000c1e1500 */
[----:B--2---:R0:W1:Y:S01]  /*02f0*/  I2F.S16 R18, R4 ;  /* 0x0000000400127306 */ /* 0x0040620000101400 */
[----:B------:R-:W-:Y:S05]  /*0300*/  BRA `(.L_x_4605) ;  /* 0x00000bc000007947 */ /* 0x000fea0003800000 */
.L_x_4601:
        /* <DEDUP_REMOVED lines=8> */
.L_x_4609:
[----:B------:R-:W2:Y:S02]  /*0390*/  LDG.E.U16 R4, [R4.64] ;  /* 0x0000002404047981 */ /* 0x000ea4000c1e1500 */
[----:B--2---:R-:W-:Y:S01]  /*03a0*/  HADD2.F32 R18, -RZ, R4.H0_H0 ;  /* 0x20000004ff127230 */ /* 0x004fe20000004100 */
[----:B------:R-:W-:Y:S05]  /*03b0*/  BRA `(.L_x_4605) ;  /* 0x00000b1000007947 */ /* 0x000fea0003800000 */
.L_x_4608:
        /* <DEDUP_REMOVED lines=8> */
.L_x_4611:
[----:B------:R-:W2:Y:S02]  /*0440*/  LDG.E.U16 R4, [R4.64] ;  /* 0x0000002404047981 */ /* 0x000ea4000c1e1500 */
[----:B--2---:R-:W-:Y:S01]  /*0450*/  HADD2.F32 R18, -RZ, R4.H0_H0 ;  /* 0x20000004ff127230 */ /* 0x004fe20000004100 */
[----:B------:R-:W-:Y:S05]  /*0460*/  BRA `(.L_x_4605) ;  /* 0x00000a6000007947 */ /* 0x000fea0003800000 */
.L_x_4610:
[----:B------:R-:W2:Y:S02]  /*0470*/  LDG.E.64 R4, [R4.64] ;  /* 0x0000002404047981 */ /* 0x000ea4000c1e1b00 */
[----:B--2---:R-:W0:Y:S01]  /*0480*/  F2F.F32.F64 R18, R4 ;  /* 0x0000000400127310 */ /* 0x004e220000301000 */
[----:B------:R-:W0:-:S14]  /*0490*/  DSETP.GEU.AND P0, PT, |R4|, c[0x2][0x0], PT ;  /* 0x008000000400762a */ /* 0x000e1c0003f0e200 */
[----:B0-----:R-:W-:Y:S01]  /*04a0*/  @!P0 FMUL R18, R18, 1.175494350822287508e-38 ;  /* 0x0080000012128820 */ /* 0x001fe20000400000 */
[----:B------:R-:W-:Y:S05]  /*04b0*/  BRA `(.L_x_4605) ;  /* 0x00000a1000007947 */ /* 0x000fea0003800000 */
.L_x_4600:
        /* <DEDUP_REMOVED lines=12> */
.L_x_4614:
[----:B------:R-:W2:Y:S02]  /*0580*/  LDG.E.64 R4, [R4.64] ;  /* 0x0000002404047981 */ /* 0x000ea4000c1e1b00 */
[----:B--2---:R-:W0:Y:S01]  /*0590*/  F2F.F32.F64 R18, R4 ;  /* 0x0000000400127310 */ /* 0x004e220000301000 */
[----:B------:R-:W0:-:S14]  /*05a0*/  DSETP.GEU.AND P0, PT, |R4|, c[0x2][0x0], PT ;  /* 0x008000000400762a */ /* 0x000e1c0003f0e200 */
[----:B0-----:R-:W-:Y:S01]  /*05b0*/  @!P0 FMUL R18, R18, 1.175494350822287508e-38 ;  /* 0x0080000012128820 */ /* 0x001fe20000400000 */
[----:B------:R-:W-:Y:S05]  /*05c0*/  BRA `(.L_x_4605) ;  /* 0x0000090000007947 */ /* 0x000fea0003800000 */
.L_x_4613:
        /* <DEDUP_REMOVED lines=26> */
.L_x_4616:
        /* <DEDUP_REMOVED lines=14> */
.L_x_4615:
[----:B------:R-:W2:Y:S02]  /*0850*/  LDG.E.U16 R4, [R4.64] ;  /* 0x0000002404047981 */ /* 0x000ea4000c1e1500 */
[----:B--2---:R-:W-:Y:S01]  /*0860*/  PRMT R18, RZ, 0x5410, R4 ;  /* 0x00005410ff127816 */ /* 0x004fe20000000004 */
[----:B------:R-:W-:Y:S05]  /*0870*/  BRA `(.L_x_4605) ;  /* 0x0000065000007947 */ /* 0x000fea0003800000 */
.L_x_4612:
        /* <DEDUP_REMOVED lines=11> */
.L_x_4619:
        /* <DEDUP_REMOVED lines=20> */
.L_x_4621:
[----:B------:R-:W-:Y:S05]  /*0a70*/  BSYNC B0 ;  /* 0x0000000000007941 */ /* 0x000fea0003800000 */
.L_x_4620:
[----:B------:R-:W-:Y:S01]  /*0a80*/  IMAD.SHL.U32 R3, R3, 0x100000, RZ ;  /* 0x0010000003037824 */ /* 0x000fe200078e00ff */
[----:B------:R-:W-:-:S04]  /*0a90*/  LEA R5, R0, 0x3b800000, 0x17 ;  /* 0x3b80000000057811 */ /* 0x000fc800078eb8ff */
[----:B------:R-:W-:Y:S01]  /*0aa0*/  LOP3.LUT R18, R5, R3, R18, 0xfe, !PT ;  /* 0x0000000305127212 */ /* 0x000fe200078efe12 */
[----:B------:R-:W-:Y:S05]  /*0ab0*/  BRA `(.L_x_4605) ;  /* 0x0000041000007947 */ /* 0x000fea0003800000 */
.L_x_4618:
        /* <DEDUP_REMOVED lines=20> */
.L_x_4623:
[----:B------:R-:W-:Y:S05]  /*0c00*/  BSYNC B0 ;  /* 0x0000000000007941 */ /* 0x000fea0003800000 */
.L_x_4622:
[----:B------:R-:W-:Y:S01]  /*0c10*/  IMAD.SHL.U32 R3, R3, 0x200000, RZ ;  /* 0x0020000003037824 */ /* 0x000fe200078e00ff */
[----:B------:R-:W-:-:S04]  /*0c20*/  LEA R5, R0, 0x37800000, 0x17 ;  /* 0x3780000000057811 */ /* 0x000fc800078eb8ff */
[----:B------:R-:W-:Y:S01]  /*0c30*/  LOP3.LUT R18, R5, R3, R18, 0xfe, !PT ;  /* 0x0000000305127212 */ /* 0x000fe200078efe12 */
[----:B------:R-:W-:Y:S05]  /*0c40*/  BRA `(.L_x_4605) ;  /* 0x0000028000007947 */ /* 0x000fea0003800000 */
.L_x_4617:
        /* <DEDUP_REMOVED lines=14> */
.L_x_4604:
        /* <DEDUP_REMOVED lines=21> */
.L_x_4625:
[----:B------:R-:W2:Y:S02]  /*0e80*/  LDG.E.64 R4, [R4.64] ;  /* 0x0000002404047981 */ /* 0x000ea4000c1e1b00 */
[----:B--2---:R0:W1:Y:S01]  /*0e90*/  I2F.U64 R18, R4 ;  /* 0x0000000400127312 */ /* 0x0040620000301000 */
[----:B------:R-:W-:Y:S05]  /*0ea0*/  BRA `(.L_x_4605) ;  /* 0x0000002000007947 */ /* 0x000fea0003800000 */
.L_x_4624:
[----:B------:R-:W2:Y:S02]  /*0eb0*/  LDG.E R4, [R4.64] ;  /* 0x0000002404047981 */ /* 0x000ea4000c1e1900 */
[----:B--2---:R0:W1:Y:S02]  /*0ec0*/  I2F.U32 R18, R4 ;  /* 0x0000000400127306 */ /* 0x0040640000201000 */
.L_x_4605:
[----:B------:R-:W-:Y:S05]  /*0ed0*/  BSYNC B6 ;  /* 0x0000000000067941 */ /* 0x000fea0003800000 */
.L_x_4599:
[----:B------:R-:W2:Y:S02]  /*0ee0*/  S2R R23, SR_TID.X ;  /* 0x0000000000177919 */ /* 0x000ea40000002100 */
[----:B--2---:R-:W-:Y:S02]  /*0ef0*/  IADD3 R23, R23, 0x80, RZ ;  /* 0x0000008017177810 */ /* 0x004fe40007ffe0ff */
.L_x_4598:
[----:B-1----:R-:W-:Y:S05]  /*0f00*/  BSYNC B7 ;  /* 0x0000000000077941 */ /* 0x002fea0003800000 */
.L_x_4597:
[----:B------:R-:W-:Y:S01]  /*0f10*/  ISETP.GE.AND P0, PT, R23, R26, PT ;  /* 0x0000001a1700720c */ /* 0x000fe20003f06270 */
[----:B------:R-:W-:-:S12]  /*0f20*/  BSSY B7, `(.L_x_4626) ;  /* 0x00000e5000077945 */ /* 0x000fd80003800000 */
[----:B------:R-:W-:Y:S05]  /*0f30*/  @P0 BRA `(.L_x_4627) ;  /* 0x00000e3000000947 */ /* 0x000fea0003800000 */
[----:B------:R-:W-:Y:S01]  /*0f40*/  IMAD R0, R2, 0x200, R23 ;  /* 0x0000020002007824 */ /* 0x000fe200078e0217 */
[----:B------:R-:W-:Y:S01]  /*0f50*/  PRMT R3, R25, 0x9910, RZ ;  /* 0x0000991019037816 */ /* 0x000fe200000000ff */
[----:B------:R-:W-:Y:S02]  /*0f60*/  BSSY B6, `(.L_x_4628) ;  /* 0x00000df000067945 */ /* 0x000fe40003800000 */
[----:B0-----:R-:W-:Y:S02]  /*0f70*/  IMAD R4, R0, c[0x0][0x190], RZ ;  /* 0x0000640000047a24 */ /* 0x001fe400078e02ff */
        /* <DEDUP_REMOVED lines=16> */
.L_x_4632:
[----:B------:R-:W2:Y:S02]  /*1080*/  LDG.E.U8 R4, [R4.64] ;  /* 0x0000002404047981 */ /* 0x000ea4000c1e1100 */
[----:B--2---:R0:W1:Y:S01]  /*1090*/  I2F.U16 R22, R4 ;  /* 0x0000000400167306 */ /* 0x0040620000101000 */
[----:B------:R-:W-:Y:S05]  /*10a0*/  BRA `(.L_x_4634) ;  /* 0x00000ca000007947 */ /* 0x000fea0003800000 */
.L_x_4631:
        /* <DEDUP_REMOVED lines=9> */
.L_x_4636:
[----:B------:R-:W2:Y:S02]  /*1140*/  LDG.E R4, [R4.64] ;  /* 0x0000002404047981 */ /* 0x000ea4000c1e1900 */
[----:B--2---:R0:W1:Y:S01]  /*1150*/  I2F R22, R4 ;  /* 0x0000000400167306 */ /* 0x0040620000201400 */
[----:B------:R-:W-:Y:S05]  /*1160*/  BRA `(.L_x_4634) ;  /* 0x00000be000007947 */ /* 0x000fea0003800000 */
.L_x_4635:
[----:B------:R-:W2:Y:S02]  /*1170*/  LDG.E.U16 R4, [R4.64] ;  /* 0x0000002404047981 */ /* 0x000ea4000c1e1500 */
[----:B--2---:R0:W1:Y:S01]  /*1180*/  I2F.S16 R22, R4 ;  /* 0x0000000400167306 */ /* 0x0040620000101400 */
[----:B------:R-:W-:Y:S05]  /*1190*/  BRA `(.L_x_4634) ;  /* 0x00000bb000007947 */ /* 0x000fea0003800000 */
.L_x_4630:
        /* <DEDUP_REMOVED lines=8> */
.L_x_4638:
[----:B------:R-:W2:Y:S02]  /*1220*/  LDG.E.U16 R4, [R4.64] ;  /* 0x0000002404047981 */ /* 0x000ea4000c1e1500 */
[----:B--2---:R-:W-:Y:S01]  /*1230*/  HADD2.F32 R22, -RZ, R4.H0_H0 ;  /* 0x20000004ff167230 */ /* 0x004fe20000004100 */
[----:B------:R-:W-:Y:S05]  /*1240*/  BRA `(.L_x_4634) ;  /* 0x00000b0000007947 */ /* 0x000fea0003800000 */
.L_x_4637:
        /* <DEDUP_REMOVED lines=8> */
.L_x_4640:
[----:B------:R-:W2:Y:S02]  /*12d0*/  LDG.E.U16 R4, [R4.64] ;  /* 0x0000002404047981 */ /* 0x000ea4000c1e1500 */
[----:B--2---:R-:W-:Y:S01]  /*12e0*/  HADD2.F32 R22, -RZ, R4.H0_H0 ;  /* 0x20000004ff167230 */ /* 0x004fe20000004100 */
[----:B------:R-:W-:Y:S05]  /*12f0*/  BRA `(.L_x_4634) ;  /* 0x00000a5000007947 */ /* 0x000fea0003800000 */
.L_x_4639:
[----:B------:R-:W2:Y:S02]  /*1300*/  LDG.E.64 R4, [R4.64] ;  /* 0x0000002404047981 */ /* 0x000ea4000c1e1b00 */
[----:B--2---:R-:W0:Y:S01]  /*1310*/  F2F.F32.F64 R22, R4 ;  /* 0x0000000400167310 */ /* 0x004e220000301000 */
[----:B------:R-:W0:-:S14]  /*1320*/  DSETP.GEU.AND P0, PT, |R4|, c[0x2][0x0], PT ;  /* 0x008000000400762a */ /* 0x000e1c0003f0e200 */
[----:B0-----:R-:W-:Y:S01]  /*1330*/  @!P0 FMUL R22, R22, 1.175494350822287508e-38 ;  /* 0x0080000016168820 */ /* 0x001fe20000400000 */
[----:B------:R-:W-:Y:S05]  /*1340*/  BRA `(.L_x_4634) ;  /* 0x00000a0000007947 */ /* 0x000fea0003800000 */
.L_x_4629:
        /* <DEDUP_REMOVED lines=12> */
.L_x_4643:
[----:B------:R-:W2:Y:S02]  /*1410*/  LDG.E.64 R4, [R4.64] ;  /* 0x0000002404047981 */ /* 0x000ea4000c1e1b00 */
[----:B--2---:R-:W0:Y:S01]  /*1420*/  F2F.F32.F64 R22, R4 ;  /* 0x0000000400167310 */ /* 0x004e220000301000 */
[----:B------:R-:W0:-:S14]  /*1430*/  DSETP.GEU.AND P0, PT, |R4|, c[0x2][0x0], PT ;  /* 0x008000000400762a */ /* 0x000e1c0003f0e200 */
[----:B0-----:R-:W-:Y:S01]  /*1440*/  @!P0 FMUL R22, R22, 1.175494350822287508e-38 ;  /* 0x0080000016168820 */ /* 0x001fe20000400000 */
[----:B------:R-:W-:Y:S05]  /*1450*/  BRA `(.L_x_4634) ;  /* 0x000008f000007947 */ /* 0x000fea0003800000 */
.L_x_4642:
        /* <DEDUP_REMOVED lines=26> */
.L_x_4645:
        /* <DEDUP_REMOVED lines=13> */
.L_x_4644:
[----:B------:R-:W2:Y:S02]  /*16d0*/  LDG.E.U16 R4, [R4.64] ;  /* 0x0000002404047981 */ /* 0x000ea4000c1e1500 */
[----:B--2---:R-:W-:Y:S01]  /*16e0*/  PRMT R22, RZ, 0x5410, R4 ;  /* 0x00005410ff167816 */ /* 0x004fe20000000004 */
[----:B------:R-:W-:Y:S05]  /*16f0*/  BRA `(.L_x_4634) ;  /* 0x0000065000007947 */ /* 0x000fea0003800000 */
.L_x_4641:
        /* <DEDUP_REMOVED lines=11> */
.L_x_4648:
        /* <DEDUP_REMOVED lines=20> */
.L_x_4650:
[----:B------:R-:W-:Y:S05]  /*18f0*/  BSYNC B0 ;  /* 0x0000000000007941 */ /* 0x000fea0003800000 */
.L_x_4649:
[----:B------:R-:W-:Y:S01]  /*1900*/  IMAD.SHL.U32 R3, R3, 0x100000, RZ ;  /* 0x0010000003037824 */ /* 0x000fe200078e00ff */
[----:B------:R-:W-:-:S04]  /*1910*/  LEA R5, R0, 0x3b800000, 0x17 ;  /* 0x3b80000000057811 */ /* 0x000fc800078eb8ff */
[----:B------:R-:W-:Y:S01]  /*1920*/  LOP3.LUT R22, R5, R3, R22, 0xfe, !PT ;  /* 0x0000000305167212 */ /* 0x000fe200078efe16 */
[----:B------:R-:W-:Y:S05]  /*1930*/  BRA `(.L_x_4634) ;  /* 0x0000041000007947 */ /* 0x000fea0003800000 */
.L_x_4647:
        /* <DEDUP_REMOVED lines=20> */
.L_x_4652:
[----:B------:R-:W-:Y:S05]  /*1a80*/  BSYNC B0 ;  /* 0x0000000000007941 */ /* 0x000fea0003800000 */
.L_x_4651:
[----:B------:R-:W-:Y:S01]  /*1a90*/  IMAD.SHL.U32 R3, R3, 0x200000, RZ ;  /* 0x0020000003037824 */ /* 0x000fe200078e00ff */
[----:B------:R-:W-:-:S04]  /*1aa0*/  LEA R5, R0, 0x37800000, 0x17 ;  /* 0x3780000000057811 */ /* 0x000fc800078eb8ff */
[----:B------:R-:W-:Y:S01]  /*1ab0*/  LOP3.LUT R22, R5, R3, R22, 0xfe, !PT ;  /* 0x0000000305167212 */ /* 0x000fe200078efe16 */
[----:B------:R-:W-:Y:S05]  /*1ac0*/  BRA `(.L_x_4634) ;  /* 0x0000028000007947 */ /* 0x000fea0003800000 */
.L_x_4646:
        /* <DEDUP_REMOVED lines=14> */
.L_x_4633:
        /* <DEDUP_REMOVED lines=19> */
[----:B------:R-:W-:Y:S01]  /*1ce0*/  IMAD.MOV.U32 R22, RZ, RZ, RZ ;  /* 0x000000ffff167224 */ /* 0x000fe200078e00ff */
[----:B------:R-:W-:Y:S05]  /*1cf0*/  BRA `(.L_x_4634) ;  /* 0x0000005000007947 */ /* 0x000fea0003800000 */
.L_x_4654:
[----:B------:R-:W2:Y:S02]  /*1d00*/  LDG.E.64 R4, [R4.64] ;  /* 0x0000002404047981 */ /* 0x000ea4000c1e1b00 */
[----:B--2---:R0:W1:Y:S01]  /*1d10*/  I2F.U64 R22, R4 ;  /* 0x0000000400167312 */ /* 0x0040620000301000 */
[----:B------:R-:W-:Y:S05]  /*1d20*/  BRA `(.L_x_4634) ;  /* 0x0000002000007947 */ /* 0x000fea0003800000 */
.L_x_4653:
[----:B------:R-:W2:Y:S02]  /*1d30*/  LDG.E R4, [R4.64] ;  /* 0x0000002404047981 */ /* 0x000ea4000c1e1900 */
[----:B--2---:R0:W1:Y:S02]  /*1d40*/  I2F.U32 R22, R4 ;  /* 0x0000000400167306 */ /* 0x0040640000201000 */
.L_x_4634:
[----:B------:R-:W-:Y:S05]  /*1d50*/  BSYNC B6 ;  /* 0x0000000000067941 */ /* 0x000fea0003800000 */
.L_x_4628:
[----:B------:R-:W-:Y:S02]  /*1d60*/  IADD3 R23, R23, 0x80, RZ ;  /* 0x0000008017177810 */ /* 0x000fe40007ffe0ff */
.L_x_4627:
[----:B------:R-:W-:Y:S05]  /*1d70*/  BSYNC B7 ;  /* 0x0000000000077941 */ /* 0x000fea0003800000 */
.L_x_4626:
[----:B------:R-:W-:Y:S01]  /*1d80*/  ISETP.GE.AND P0, PT, R23, R26, PT ;  /* 0x0000001a1700720c */ /* 0x000fe20003f06270 */
[----:B------:R-:W-:Y:S01]  /*1d90*/  BSSY B7, `(.L_x_4655) ;  /* 0x00000e7000077945 */ /* 0x000fe20003800000 */
[----:B------:R-:W-:Y:S02]  /*1da0*/  IMAD.MOV.U32 R19, RZ, RZ, RZ ;  /* 0x000000ffff137224 */ /* 0x000fe400078e00ff */
[----:B------:R-:W-:-:S09]  /*1db0*/  IMAD.MOV.U32 R24, RZ, RZ, RZ ;  /* 0x000000ffff187224 */ /* 0x000fd200078e00ff */
        /* <DEDUP_REMOVED lines=21> */
.L_x_4661:
[----:B------:R-:W2:Y:S02]  /*1f10*/  LDG.E.U8 R4, [R4.64] ;  /* 0x0000002404047981 */ /* 0x000ea4000c1e1100 */
[----:B--2---:R0:W2:Y:S01]  /*1f20*/  I2F.U16 R24, R4 ;  /* 0x0000000400187306 */ /* 0x0040a20000101000 */
[----:B------:R-:W-:Y:S05]  /*1f30*/  BRA `(.L_x_4663) ;  /* 0x00000ca000007947 */ /* 0x000fea0003800000 */
.L_x_4660:
        /* <DEDUP_REMOVED lines=9> */
.L_x_4665:
[----:B------:R-:W2:Y:S02]  /*1fd0*/  LDG.E R4, [R4.64] ;  /* 0x0000002404047981 */ /* 0x000ea4000c1e1900 */
[----:B--2---:R0:W2:Y:S01]  /*1fe0*/  I2F R24, R4 ;  /* 0x0000000400187306 */ /* 0x0040a20000201400 */
[----:B------:R-:W-:Y:S05]  /*1ff0*/  BRA `(.L_x_4663) ;  /* 0x00000be000007947 */ /* 0x000fea0003800000 */
.L_x_4664:
[----:B------:R-:W2:Y:S02]  /*2000*/  LDG.E.U16 R4, [R4.64] ;  /* 0x0000002404047981 */ /* 0x000ea4000c1e1500 */
[----:B--2---:R0:W2:Y:S01]  /*2010*/  I2F.S16 R24, R4 ;  /* 0x0000000400187306 */ /* 0x0040a20000101400 */
[----:B------:R-:W-:Y:S05]  /*2020*/  BRA `(.L_x_4663) ;  /* 0x00000bb000007947 */ /* 0x000fea0003800000 */
.L_x_4659:
        /* <DEDUP_REMOVED lines=8> */
.L_x_4667:
[----:B------:R-:W2:Y:S02]  /*20b0*/  LDG.E.U16 R4, [R4.64] ;  /* 0x0000002404047981 */ /* 0x000ea4000c1e1500 */
[----:B--2---:R-:W-:Y:S01]  /*20c0*/  HADD2.F32 R24, -RZ, R4.H0_H0 ;  /* 0x20000004ff187230 */ /* 0x004fe20000004100 */
[----:B------:R-:W-:Y:S05]  /*20d0*/  BRA `(.L_x_4663) ;  /* 0x00000b0000007947 */ /* 0x000fea0003800000 */
.L_x_4666:
        /* <DEDUP_REMOVED lines=8> */
.L_x_4669:
[----:B------:R-:W2:Y:S02]  /*2160*/  LDG.E.U16 R4, [R4.64] ;  /* 0x0000002404047981 */ /* 0x000ea4000c1e1500 */
[----:B--2---:R-:W-:Y:S01]  /*2170*/  HADD2.F32 R24, -RZ, R4.H0_H0 ;  /* 0x20000004ff187230 */ /* 0x004fe20000004100 */
[----:B------:R-:W-:Y:S05]  /*2180*/  BRA `(.L_x_4663) ;  /* 0x00000a5000007947 */ /* 0x000fea0003800000 */
.L_x_4668:
[----:B------:R-:W2:Y:S02]  /*2190*/  LDG.E.64 R4, [R4.64] ;  /* 0x0000002404047981 */ /* 0x000ea4000c1e1b00 */
[----:B--2---:R-:W0:Y:S01]  /*21a0*/  F2F.F32.F64 R24, R4 ;  /* 0x0000000400187310 */ /* 0x004e220000301000 */
[----:B------:R-:W0:-:S14]  /*21b0*/  DSETP.GEU.AND P0, PT, |R4|, c[0x2][0x0], PT ;  /* 0x008000000400762a */ /* 0x000e1c0003f0e200 */
[----:B0-----:R-:W-:Y:S01]  /*21c0*/  @!P0 FMUL R24, R24, 1.175494350822287508e-38 ;  /* 0x0080000018188820 */ /* 0x001fe20000400000 */
[----:B------:R-:W-:Y:S05]  /*21d0*/  BRA `(.L_x_4663) ;  /* 0x00000a0000007947 */ /* 0x000fea0003800000 */
.L_x_4658:
        /* <DEDUP_REMOVED lines=12> */
.L_x_4672:
[----:B------:R-:W2:Y:S02]  /*22a0*/  LDG.E.64 R4, [R4.64] ;  /* 0x0000002404047981 */ /* 0x000ea4000c1e1b00 */
[----:B--2---:R-:W0:Y:S01]  /*22b0*/  F2F.F32.F64 R24, R4 ;  /* 0x0000000400187310 */ /* 0x004e220000301000 */
[----:B------:R-:W0:-:S14]  /*22c0*/  DSETP.GEU.AND P0, PT, |R4|, c[0x2][0x0], PT ;  /* 0x008000000400762a */ /* 0x000e1c0003f0e200 */
[----:B0-----:R-:W-:Y:S01]  /*22d0*/  @!P0 FMUL R24, R24, 1.175494350822287508e-38 ;  /* 0x0080000018188820 */ /* 0x001fe20000400000 */
[----:B------:R-:W-:Y:S05]  /*22e0*/  BRA `(.L_x_4663) ;  /* 0x000008f000007947 */ /* 0x000fea0003800000 */
.L_x_4671:
        /* <DEDUP_REMOVED lines=26> */
.L_x_4674:
        /* <DEDUP_REMOVED lines=13> */
.L_x_4673:
[----:B------:R-:W2:Y:S02]  /*2560*/  LDG.E.U16 R4, [R4.64] ;  /* 0x0000002404047981 */ /* 0x000ea4000c1e1500 */
[----:B--2---:R-:W-:Y:S01]  /*2570*/  PRMT R24, RZ, 0x5410, R4 ;  /* 0x00005410ff187816 */ /* 0x004fe20000000004 */
[----:B------:R-:W-:Y:S05]  /*2580*/  BRA `(.L_x_4663) ;  /* 0x0000065000007947 */ /* 0x000fea0003800000 */
.L_x_4670:
        /* <DEDUP_REMOVED lines=11> */
.L_x_4677:
        /* <DEDUP_REMOVED lines=20> */
.L_x_4679:
[----:B------:R-:W-:Y:S05]  /*2780*/  BSYNC B0 ;  /* 0x0000000000007941 */ /* 0x000fea0003800000 */
.L_x_4678:
[----:B------:R-:W-:Y:S01]  /*2790*/  IMAD.SHL.U32 R3, R3, 0x100000, RZ ;  /* 0x0010000003037824 */ /* 0x000fe200078e00ff */
[----:B------:R-:W-:-:S04]  /*27a0*/  LEA R5, R0, 0x3b800000, 0x17 ;  /* 0x3b80000000057811 */ /* 0x000fc800078eb8ff */
[----:B------:R-:W-:Y:S01]  /*27b0*/  LOP3.LUT R24, R5, R3, R24, 0xfe, !PT ;  /* 0x0000000305187212 */ /* 0x000fe200078efe18 */
[----:B------:R-:W-:Y:S05]  /*27c0*/  BRA `(.L_x_4663) ;  /* 0x0000041000007947 */ /* 0x000fea0003800000 */
.L_x_4676:
        /* <DEDUP_REMOVED lines=20> */
.L_x_4681:
[----:B------:R-:W-:Y:S05]  /*2910*/  BSYNC B0 ;  /* 0x0000000000007941 */ /* 0x000fea0003800000 */
.L_x_4680:
[----:B------:R-:W-:Y:S01]  /*2920*/  IMAD.SHL.U32 R3, R3, 0x200000, RZ ;  /* 0x0020000003037824 */ /* 0x000fe200078e00ff */
[----:B------:R-:W-:-:S04]  /*2930*/  LEA R5, R0, 0x37800000, 0x17 ;  /* 0x3780000000057811 */ /* 0x000fc800078eb8ff */
[----:B------:R-:W-:Y:S01]  /*2940*/  LOP3.LUT R24, R5, R3, R24, 0xfe, !PT ;  /* 0x0000000305187212 */ /* 0x000fe200078efe18 */
[----:B------:R-:W-:Y:S05]  /*2950*/  BRA `(.L_x_4663) ;  /* 0x0000028000007947 */ /* 0x000fea0003800000 */
.L_x_4675:
        /* <DEDUP_REMOVED lines=14> */
.L_x_4662:
        /* <DEDUP_REMOVED lines=21> */
.L_x_4683:
[----:B------:R-:W2:Y:S02]  /*2b90*/  LDG.E.64 R4, [R4.64] ;  /* 0x0000002404047981 */ /* 0x000ea4000c1e1b00 */
[----:B--2---:R0:W2:Y:S01]  /*2ba0*/  I2F.U64 R24, R4 ;  /* 0x0000000400187312 */ /* 0x0040a20000301000 */
[----:B------:R-:W-:Y:S05]  /*2bb0*/  BRA `(.L_x_4663) ;  /* 0x0000002000007947 */ /* 0x000fea0003800000 */
.L_x_4682:
[----:B------:R-:W2:Y:S02]  /*2bc0*/  LDG.E R4, [R4.64] ;  /* 0x0000002404047981 */ /* 0x000ea4000c1e1900 */
[----:B--2---:R0:W2:Y:S02]  /*2bd0*/  I2F.U32 R24, R4 ;  /* 0x0000000400187306 */ /* 0x0040a40000201000 */
.L_x_4663:
[----:B------:R-:W-:Y:S05]  /*2be0*/  BSYNC B6 ;  /* 0x0000000000067941 */ /* 0x000fea0003800000 */
.L_x_4657:
[----:B------:R-:W-:Y:S02]  /*2bf0*/  IADD3 R23, R23, 0x80, RZ ;  /* 0x0000008017177810 */ /* 0x000fe40007ffe0ff */
.L_x_4656:
[----:B------:R-:W-:Y:S05]  /*2c00*/  BSYNC B7 ;  /* 0x0000000000077941 */ /* 0x000fea0003800000 */
.L_x_4655:
        /* <DEDUP_REMOVED lines=21> */
.L_x_4689:
[----:B------:R-:W3:Y:S02]  /*2d60*/  LDG.E.U8 R4, [R4.64] ;  /* 0x0000002404047981 */ /* 0x000ee4000c1e1100 */
[----:B---3--:R0:W3:Y:S01]  /*2d70*/  I2F.U16 R19, R4 ;  /* 0x0000000400137306 */ /* 0x0080e20000101000 */
[----:B------:R-:W-:Y:S05]  /*2d80*/  BRA `(.L_x_4685) ;  /* 0x00000c7000007947 */ /* 0x000fea0003800000 */
.L_x_4688:
        /* <DEDUP_REMOVED lines=9> */
.L_x_4692:
[----:B------:R-:W3:Y:S02]  /*2e20*/  LDG.E R4, [R4.64] ;  /* 0x0000002404047981 */ /* 0x000ee4000c1e1900 */
[----:B---3--:R0:W3:Y:S01]  /*2e30*/  I2F R19, R4 ;  /* 0x0000000400137306 */ /* 0x0080e20000201400 */
[----:B------:R-:W-:Y:S05]  /*2e40*/  BRA `(.L_x_4685) ;  /* 0x00000bb000007947 */ /* 0x000fea0003800000 */
.L_x_4691:
[----:B------:R-:W3:Y:S02]  /*2e50*/  LDG.E.U16 R4, [R4.64] ;  /* 0x0000002404047981 */ /* 0x000ee4000c1e1500 */
[----:B---3--:R0:W3:Y:S01]  /*2e60*/  I2F.S16 R19, R4 ;  /* 0x0000000400137306 */ /* 0x0080e20000101400 */
[----:B------:R-:W-:Y:S05]  /*2e70*/  BRA `(.L_x_4685) ;  /* 0x00000b8000007947 */ /* 0x000fea0003800000 */
.L_x_4687:
        /* <DEDUP_REMOVED lines=8> */
.L_x_4694:
[----:B------:R-:W3:Y:S02]  /*2f00*/  LDG.E.U16 R4, [R4.64] ;  /* 0x0000002404047981 */ /* 0x000ee4000c1e1500 */
[----:B---3--:R-:W-:Y:S01]  /*2f10*/  HADD2.F32 R19, -RZ, R4.H0_H0 ;  /* 0x20000004ff137230 */ /* 0x008fe20000004100 */
[----:B------:R-:W-:Y:S05]  /*2f20*/  BRA `(.L_x_4685) ;  /* 0x00000ad000007947 */ /* 0x000fea0003800000 */
.L_x_4693:
        /* <DEDUP_REMOVED lines=8> */
.L_x_4696:
[----:B------:R-:W3:Y:S02]  /*2fb0*/  LDG.E.U16 R4, [R4.64] ;  /* 0x0000002404047981 */ /* 0x000ee4000c1e1500 */
[----:B---3--:R-:W-:Y:S01]  /*2fc0*/  HADD2.F32 R19, -RZ, R4.H0_H0 ;  /* 0x20000004ff137230 */ /* 0x008fe20000004100 */
[----:B------:R-:W-:Y:S05]  /*2fd0*/  BRA `(.L_x_4685) ;  /* 0x00000a2000007947 */ /* 0x000fea0003800000 */
.L_x_4695:
[----:B------:R-:W3:Y:S02]  /*2fe0*/  LDG.E.64 R4, [R4.64] ;  /* 0x0000002404047981 */ /* 0x000ee4000c1e1b00 */
[----:B---3--:R-:W0:Y:S01]  /*2ff0*/  F2F.F32.F64 R19, R4 ;  /* 0x0000000400137310 */ /* 0x008e220000301000 */
[----:B------:R-:W0:-:S14]  /*3000*/  DSETP.GEU.AND P0, PT, |R4|, c[0x2][0x0], PT ;  /* 0x008000000400762a */ /* 0x000e1c0003f0e200 */
[----:B0-----:R-:W-:Y:S01]  /*3010*/  @!P0 FMUL R19, R19, 1.175494350822287508e-38 ;  /* 0x0080000013138820 */ /* 0x001fe20000400000 */
[----:B------:R-:W-:Y:S05]  /*3020*/  BRA `(.L_x_4685) ;  /* 0x000009d000007947 */ /* 0x000fea0003800000 */
.L_x_4686:
        /* <DEDUP_REMOVED lines=12> */
.L_x_4699:
[----:B------:R-:W3:Y:S02]  /*30f0*/  LDG.E.64 R4, [R4.64] ;  /* 0x0000002404047981 */ /* 0x000ee4000c1e1b00 */
[----:B---3--:R-:W0:Y:S01]  /*3100*/  F2F.F32.F64 R19, R4 ;  /* 0x0000000400137310 */ /* 0x008e220000301000 */
[----:B------:R-:W0:-:S14]  /*3110*/  DSETP.GEU.AND P0, PT, |R4|, c[0x2][0x0], PT ;  /* 0x008000000400762a */ /* 0x000e1c0003f0e200 */
[----:B0-----:R-:W-:Y:S01]  /*3120*/  @!P0 FMUL R19, R19, 1.175494350822287508e-38 ;  /* 0x0080000013138820 */ /* 0x001fe20000400000 */
[----:B------:R-:W-:Y:S05]  /*3130*/  BRA `(.L_x_4685) ;  /* 0x000008c000007947 */ /* 0x000fea0003800000 */
.L_x_4698:
        /* <DEDUP_REMOVED lines=26> */
.L_x_4701:
        /* <DEDUP_REMOVED lines=13> */
.L_x_4700:
[----:B------:R-:W3:Y:S02]  /*33b0*/  LDG.E.U16 R4, [R4.64] ;  /* 0x0000002404047981 */ /* 0x000ee4000c1e1500 */
[----:B---3--:R-:W-:Y:S01]  /*33c0*/  PRMT R19, RZ, 0x5410, R4 ;  /* 0x00005410ff137816 */ /* 0x008fe20000000004 */
[----:B------:R-:W-:Y:S05]  /*33d0*/  BRA `(.L_x_4685) ;  /* 0x0000062000007947 */ /* 0x000fea0003800000 */
.L_x_4697:
        /* <DEDUP_REMOVED lines=11> */
.L_x_4704:
[----:B------:R-:W3:Y:S02]  /*3490*/  LDG.E.U8 R3, [R4.64] ;  /* 0x0000002404037981 */ /* 0x000ee4000c1e1100 */
        /* <DEDUP_REMOVED lines=18> */
.L_x_4706:
[----:B------:R-:W-:Y:S05]  /*35c0*/  BSYNC B0 ;  /* 0x0000000000007941 */ /* 0x000fea0003800000 */
.L_x_4705:
[----:B------:R-:W-:Y:S01]  /*35d0*/  IMAD.SHL.U32 R3, R3, 0x100000, RZ ;  /* 0x0010000003037824 */ /* 0x000fe200078e00ff */
[----:B------:R-:W-:-:S04]  /*35e0*/  LEA R0, R0, 0x3b800000, 0x17 ;  /* 0x3b80000000007811 */ /* 0x000fc800078eb8ff */
[----:B------:R-:W-:Y:S01]  /*35f0*/  LOP3.LUT R19, R0, R3, R19, 0xfe, !PT ;  /* 0x0000000300137212 */ /* 0x000fe200078efe13 */
[----:B------:R-:W-:Y:S05]  /*3600*/  BRA `(.L_x_4685) ;  /* 0x000003f000007947 */ /* 0x000fea0003800000 */
.L_x_4703:
        /* <DEDUP_REMOVED lines=19> */
.L_x_4708:
[----:B------:R-:W-:Y:S05]  /*3740*/  BSYNC B0 ;  /* 0x0000000000007941 */ /* 0x000fea0003800000 */
.L_x_4707:
[----:B------:R-:W-:Y:S01]  /*3750*/  IMAD.SHL.U32 R3, R3, 0x200000, RZ ;  /* 0x0020000003037824 */ /* 0x000fe200078e00ff */
[----:B------:R-:W-:-:S04]  /*3760*/  LEA R0, R0, 0x37800000, 0x17 ;  /* 0x3780000000007811 */ /* 0x000fc800078eb8ff */
[----:B------:R-:W-:Y:S01]  /*3770*/  LOP3.LUT R19, R0, R3, R19, 0xfe, !PT ;  /* 0x0000000300137212 */ /* 0x000fe200078efe13 */
[----:B------:R-:W-:Y:S05]  /*3780*/  BRA `(.L_x_4685) ;  /* 0x0000027000007947 */ /* 0x000fea0003800000 */
.L_x_4702:
        /* <DEDUP_REMOVED lines=14> */
.L_x_4690:
        /* <DEDUP_REMOVED lines=19> */
[----:B------:R-:W-:Y:S05]  /*39a0*/  BRA `(.L_x_4685) ;  /* 0x0000005000007947 */ /* 0x000fea0003800000 */
.L_x_4710:
[----:B------:R-:W3:Y:S02]  /*39b0*/  LDG.E.64 R4, [R4.64] ;  /* 0x0000002404047981 */ /* 0x000ee4000c1e1b00 */
[----:B---3--:R0:W3:Y:S01]  /*39c0*/  I2F.U64 R19, R4 ;  /* 0x0000000400137312 */ /* 0x0080e20000301000 */
[----:B------:R-:W-:Y:S05]  /*39d0*/  BRA `(.L_x_4685) ;  /* 0x0000002000007947 */ /* 0x000fea0003800000 */
.L_x_4709:
[----:B------:R-:W3:Y:S02]  /*39e0*/  LDG.E R4, [R4.64] ;  /* 0x0000002404047981 */ /* 0x000ee4000c1e1900 */
[----:B---3--:R0:W3:Y:S02]  /*39f0*/  I2F.U32 R19, R4 ;  /* 0x0000000400137306 */ /* 0x0080e40000201000 */
.L_x_4685:
[----:B------:R-:W-:Y:S05]  /*3a00*/  BSYNC B6 ;  /* 0x0000000000067941 */ /* 0x000fea0003800000 */
.L_x_4684:
[----:B------:R-:W4:Y:S01]  /*3a10*/  S2R R27, SR_TID.X ;  /* 0x00000000001b7919 */ /* 0x000f220000002100 */
[----:B------:R-:W0:Y:S01]  /*3a20*/  LDC.U8 R17, c[0x0][0x194] ;  /* 0x00006500ff117b82 */ /* 0x000e220000000000 */
[----:B---3-5:R-:W-:Y:S01]  /*3a30*/  IMAD.MOV.U32 R16, RZ, RZ, R19 ;  /* 0x000000ffff107224 */ /* 0x028fe200078e0013 */
[----:B------:R-:W-:Y:S01]  /*3a40*/  FSETP.GT.FTZ.AND P0, PT, R18, RZ, PT ;  /* 0x000000ff1200720b */ /* 0x000fe20003f14000 */
[----:B------:R-:W-:Y:S01]  /*3a50*/  BSSY B6, `(.L_x_4711) ;  /* 0x00000f5000067945 */ /* 0x000fe20003800000 */
[----:B-1----:R-:W-:-:S02]  /*3a60*/  FSETP.GT.FTZ.AND P1, PT, R22, RZ, PT ;  /* 0x000000ff1600720b */ /* 0x002fc40003f34000 */
[----:B--2---:R-:W-:Y:S02]  /*3a70*/  FSETP.GT.FTZ.AND P2, PT, R24, RZ, PT ;  /* 0x000000ff1800720b */ /* 0x004fe40003f54000 */
[----:B------:R-:W-:-:S07]  /*3a80*/  FSETP.GT.FTZ.AND P3, PT, R16, RZ, PT ;  /* 0x000000ff1000720b */ /* 0x000fce0003f74000 */
[----:B------:R-:W-:Y:S02]  /*3a90*/  @!P0 FMUL.FTZ R18, R18, c[0x0][0x168] ;  /* 0x00005a0012128a20 */ /* 0x000fe40000410000 */
[----:B------:R-:W-:Y:S02]  /*3aa0*/  @!P1 FMUL.FTZ R22, R22, c[0x0][0x168] ;  /* 0x00005a0016169a20 */ /* 0x000fe40000410000 */
[----:B------:R-:W-:Y:S02]  /*3ab0*/  @!P2 FMUL.FTZ R24, R24, c[0x0][0x168] ;  /* 0x00005a001818aa20 */ /* 0x000fe40000410000 */
[----:B------:R-:W-:Y:S01]  /*3ac0*/  @!P3 FMUL.FTZ R16, R16, c[0x0][0x168] ;  /* 0x00005a001010ba20 */ /* 0x000fe20000410000 */
[----:B----4-:R-:W-:-:S13]  /*3ad0*/  ISETP.GE.AND P4, PT, R27, R26, PT ;  /* 0x0000001a1b00720c */ /* 0x010fda0003f86270 */
[----:B------:R-:W-:Y:S05]  /*3ae0*/  @P4 BRA `(.L_x_4712) ;  /* 0x00000eb000004947 */ /* 0x000fea0003800000 */
[----:B0-----:R-:W-:Y:S01]  /*3af0*/  IMAD R0, R2, 0x200, R27 ;  /* 0x0000020002007824 */ /* 0x001fe200078e021b */
        /* <DEDUP_REMOVED lines=19> */
.L_x_4716:
[----:B------:R-:W0:Y:S02]  /*3c30*/  F2I.S64.TRUNC R18, R18 ;  /* 0x0000001200127311 */ /* 0x000e24000020d900 */
[----:B0-----:R-:W-:-:S05]  /*3c40*/  IMAD.MOV.U32 R3, RZ, RZ, R18 ;  /* 0x000000ffff037224 */ /* 0x001fca00078e0012 */
[----:B------:R0:W-:Y:S01]  /*3c50*/  STG.E.U8 [R8.64], R3 ;  /* 0x0000000308007986 */ /* 0x0001e2000c101124 */
[----:B------:R-:W-:Y:S05]  /*3c60*/  BRA `(.L_x_4712) ;  /* 0x00000d3000007947 */ /* 0x000fea0003800000 */
.L_x_4715:
        /* <DEDUP_REMOVED lines=9> */
.L_x_4719:
[----:B------:R-:W0:Y:S02]  /*3d00*/  F2I.FTZ.TRUNC.NTZ R3, R18 ;  /* 0x0000001200037305 */ /* 0x000e24000021f100 */
[----:B0-----:R0:W-:Y:S01]  /*3d10*/  STG.E [R8.64], R3 ;  /* 0x0000000308007986 */ /* 0x0011e2000c101924 */
[----:B------:R-:W-:Y:S05]  /*3d20*/  BRA `(.L_x_4712) ;  /* 0x00000c7000007947 */ /* 0x000fea0003800000 */
.L_x_4718:
[----:B------:R-:W0:Y:S02]  /*3d30*/  F2I.FTZ.TRUNC.NTZ R3, R18 ;  /* 0x0000001200037305 */ /* 0x000e24000021f100 */
[----:B0-----:R0:W-:Y:S01]  /*3d40*/  STG.E.U16 [R8.64], R3 ;  /* 0x0000000308007986 */ /* 0x0011e2000c101524 */
[----:B------:R-:W-:Y:S05]  /*3d50*/  BRA `(.L_x_4712) ;  /* 0x00000c4000007947 */ /* 0x000fea0003800000 */
.L_x_4714:
        /* <DEDUP_REMOVED lines=8> */
.L_x_4721:
[----:B------:R-:W-:-:S05]  /*3de0*/  F2FP.PACK_AB R18, RZ, R18 ;  /* 0x00000012ff12723e */ /* 0x000fca00000000ff */
[----:B------:R0:W-:Y:S01]  /*3df0*/  STG.E.U16 [R8.64], R18 ;  /* 0x0000001208007986 */ /* 0x0001e2000c101524 */
[----:B------:R-:W-:Y:S05]  /*3e00*/  BRA `(.L_x_4712) ;  /* 0x00000b9000007947 */ /* 0x000fea0003800000 */
.L_x_4720:
        /* <DEDUP_REMOVED lines=9> */
.L_x_4723:
[----:B------:R-:W-:-:S04]  /*3ea0*/  F2FP.PACK_AB R3, RZ, R18 ;  /* 0x00000012ff03723e */ /* 0x000fc800000000ff */
[----:B------:R-:W-:-:S05]  /*3eb0*/  PRMT R3, R3, 0x5410, RZ ;  /* 0x0000541003037816 */ /* 0x000fca00000000ff */
[----:B------:R0:W-:Y:S01]  /*3ec0*/  STG.E [R8.64], R3 ;  /* 0x0000000308007986 */ /* 0x0001e2000c101924 */
[----:B------:R-:W-:Y:S05]  /*3ed0*/  BRA `(.L_x_4712) ;  /* 0x00000ac000007947 */ /* 0x000fea0003800000 */
.L_x_4722:
[----:B------:R-:W-:-:S06]  /*3ee0*/  FMUL.FTZ R4, R18, 1 ;  /* 0x3f80000012047820 */ /* 0x000fcc0000410000 */
[----:B------:R-:W0:Y:S02]  /*3ef0*/  F2F.F64.F32 R4, R4 ;  /* 0x0000000400047310 */ /* 0x000e240000201800 */
[----:B0-----:R0:W-:Y:S01]  /*3f00*/  STG.E.64 [R8.64], R4 ;  /* 0x0000000408007986 */ /* 0x0011e2000c101b24 */
[----:B------:R-:W-:Y:S05]  /*3f10*/  BRA `(.L_x_4712) ;  /* 0x00000a8000007947 */ /* 0x000fea0003800000 */
.L_x_4713:
        /* <DEDUP_REMOVED lines=12> */
.L_x_4726:
[----:B------:R-:W-:Y:S01]  /*3fe0*/  FMUL.FTZ R4, R18, 1 ;  /* 0x3f80000012047820 */ /* 0x000fe20000410000 */
[----:B------:R-:W-:-:S05]  /*3ff0*/  CS2R R6, SRZ ;  /* 0x0000000000067805 */ /* 0x000fca000001ff00 */
[----:B------:R-:W0:Y:S02]  /*4000*/  F2F.F64.F32 R4, R4 ;  /* 0x0000000400047310 */ /* 0x000e240000201800 */
[----:B0-----:R0:W-:Y:S01]  /*4010*/  STG.E.128 [R8.64], R4 ;  /* 0x0000000408007986 */ /* 0x0011e2000c101d24 */
[----:B------:R-:W-:Y:S05]  /*4020*/  BRA `(.L_x_4712) ;  /* 0x0000097000007947 */ /* 0x000fea0003800000 */
.L_x_4725:
        /* <DEDUP_REMOVED lines=20> */
.L_x_4730:
[----:B------:R-:W-:Y:S05]  /*4170*/  BSYNC B0 ;  /* 0x0000000000007941 */ /* 0x000fea0003800000 */
.L_x_4729:
[----:B------:R-:W-:-:S05]  /*4180*/  LOP3.LUT R5, R0, R5, RZ, 0xfc, !PT ;  /* 0x0000000500057212 */ /* 0x000fca00078efcff */
[----:B------:R0:W-:Y:S01]  /*4190*/  STG.E.U8 [R8.64], R5 ;  /* 0x0000000508007986 */ /* 0x0001e2000c101124 */
[----:B------:R-:W-:Y:S05]  /*41a0*/  BRA `(.L_x_4712) ;  /* 0x000007f000007947 */ /* 0x000fea0003800000 */
.L_x_4728:
        /* <DEDUP_REMOVED lines=12> */
.L_x_4732:
[----:B------:R-:W-:Y:S01]  /*4270*/  IMAD.MOV.U32 R0, RZ, RZ, 0x7f ;  /* 0x0000007fff007424 */ /* 0x000fe200078e00ff */
[----:B------:R-:W-:-:S04]  /*4280*/  ISETP.GT.U32.AND P0, PT, R4, 0x7f800000, PT ;  /* 0x7f8000000400780c */ /* 0x000fc80003f04070 */
[----:B------:R-:W-:-:S04]  /*4290*/  SEL R0, R0, 0x7c, P0 ;  /* 0x0000007c00007807 */ /* 0x000fc80000000000 */
.L_x_4733:
[----:B------:R-:W-:Y:S05]  /*42a0*/  BSYNC B0 ;  /* 0x0000000000007941 */ /* 0x000fea0003800000 */
.L_x_4731:
[----:B------:R-:W-:-:S04]  /*42b0*/  LOP3.LUT R18, R18, 0x80000000, RZ, 0xc0, !PT ;  /* 0x8000000012127812 */ /* 0x000fc800078ec0ff */
[----:B------:R-:W-:-:S04]  /*42c0*/  SHF.R.U32.HI R3, RZ, 0x18, R18 ;  /* 0x00000018ff037819 */ /* 0x000fc80000011612 */
[----:B------:R-:W-:-:S05]  /*42d0*/  LOP3.LUT R3, R0, R3, RZ, 0xfc, !PT ;  /* 0x0000000300037212 */ /* 0x000fca00078efcff */
[----:B------:R0:W-:Y:S01]  /*42e0*/  STG.E.U8 [R8.64], R3 ;  /* 0x0000000308007986 */ /* 0x0001e2000c101124 */
[----:B------:R-:W-:Y:S05]  /*42f0*/  BRA `(.L_x_4712) ;  /* 0x000006a000007947 */ /* 0x000fea0003800000 */
.L_x_4727:
[----:B------:R-:W-:-:S05]  /*4300*/  F2FP.BF16.PACK_AB R18, RZ, R18 ;  /* 0x00000012ff12723e */ /* 0x000fca00000010ff */
[----:B------:R0:W-:Y:S01]  /*4310*/  STG.E.U16 [R8.64], R18 ;  /* 0x0000001208007986 */ /* 0x0001e2000c101524 */
[----:B------:R-:W-:Y:S05]  /*4320*/  BRA `(.L_x_4712) ;  /* 0x0000067000007947 */ /* 0x000fea0003800000 */
.L_x_4724:
        /* <DEDUP_REMOVED lines=11> */
.L_x_4736:
        /* <DEDUP_REMOVED lines=16> */
.L_x_4739:
[----:B------:R-:W-:-:S04]  /*44e0*/  LOP3.LUT R18, R18, 0x80000000, RZ, 0xc0, !PT ;  /* 0x8000000012127812 */ /* 0x000fc800078ec0ff */
[----:B------:R-:W-:-:S04]  /*44f0*/  SHF.R.U32.HI R3, RZ, 0x18, R18 ;  /* 0x00000018ff037819 */ /* 0x000fc80000011612 */
[----:B------:R-:W-:-:S04]  /*4500*/  LOP3.LUT R0, R0, R3, RZ, 0xfc, !PT ;  /* 0x0000000300007212 */ /* 0x000fc800078efcff */
[----:B------:R-:W-:Y:S02]  /*4510*/  PRMT R4, R0, 0x7610, R4 ;  /* 0x0000761000047816 */ /* 0x000fe40000000004 */
.L_x_4738:
[----:B------:R-:W-:Y:S05]  /*4520*/  BSYNC B0 ;  /* 0x0000000000007941 */ /* 0x000fea0003800000 */
.L_x_4737:
[----:B------:R0:W-:Y:S01]  /*4530*/  STG.E.U8 [R8.64], R4 ;  /* 0x0000000408007986 */ /* 0x0001e2000c101124 */
[----:B------:R-:W-:Y:S05]  /*4540*/  BRA `(.L_x_4712) ;  /* 0x0000045000007947 */ /* 0x000fea0003800000 */
.L_x_4735:
        /* <DEDUP_REMOVED lines=16> */
.L_x_4742:
[----:B------:R-:W-:-:S04]  /*4650*/  LOP3.LUT R18, R18, 0x80000000, RZ, 0xc0, !PT ;  /* 0x8000000012127812 */ /* 0x000fc800078ec0ff */
[----:B------:R-:W-:-:S04]  /*4660*/  SHF.R.U32.HI R3, RZ, 0x18, R18 ;  /* 0x00000018ff037819 */ /* 0x000fc80000011612 */
[----:B------:R-:W-:-:S04]  /*4670*/  LOP3.LUT R0, R0, R3, RZ, 0xfc, !PT ;  /* 0x0000000300007212 */ /* 0x000fc800078efcff */
[----:B------:R-:W-:Y:S02]  /*4680*/  PRMT R4, R0, 0x7610, R4 ;  /* 0x0000761000047816 */ /* 0x000fe40000000004 */
.L_x_4741:
[----:B------:R-:W-:Y:S05]  /*4690*/  BSYNC B0 ;  /* 0x0000000000007941 */ /* 0x000fea0003800000 */
.L_x_4740:
[----:B------:R0:W-:Y:S01]  /*46a0*/  STG.E.U8 [R8.64], R4 ;  /* 0x0000000408007986 */ /* 0x0001e2000c101124 */
[----:B------:R-:W-:Y:S05]  /*46b0*/  BRA `(.L_x_4712) ;  /* 0x000002e000007947 */ /* 0x000fea0003800000 */
.L_x_4734:
        /* <DEDUP_REMOVED lines=21> */
.L_x_4717:
        /* <DEDUP_REMOVED lines=20> */
.L_x_4744:
[----:B------:R-:W0:Y:S02]  /*4950*/  F2I.U64.TRUNC R18, R18 ;  /* 0x0000001200127311 */ /* 0x000e24000020d800 */
[----:B0-----:R0:W-:Y:S01]  /*4960*/  STG.E.64 [R8.64], R18 ;  /* 0x0000001208007986 */ /* 0x0011e2000c101b24 */
[----:B------:R-:W-:Y:S05]  /*4970*/  BRA `(.L_x_4712) ;  /* 0x0000002000007947 */ /* 0x000fea0003800000 */
.L_x_4743:
[----:B------:R-:W0:Y:S02]  /*4980*/  F2I.FTZ.U32.TRUNC.NTZ R3, R18 ;  /* 0x0000001200037305 */ /* 0x000e24000021f000 */
[----:B0-----:R0:W-:Y:S02]  /*4990*/  STG.E [R8.64], R3 ;  /* 0x0000000308007986 */ /* 0x0011e4000c101924 */
.L_x_4712:
[----:B0-----:R-:W-:Y:S05]  /*49a0*/  BSYNC B6 ;  /* 0x0000000000067941 */ /* 0x001fea0003800000 */
.L_x_4711:
        /* <DEDUP_REMOVED lines=22> */
.L_x_4750:
[----:B------:R-:W0:Y:S02]  /*4b10*/  F2I.S64.TRUNC R22, R22 ;  /* 0x0000001600167311 */ /* 0x000e24000020d900 */
[----:B0-----:R-:W-:-:S05]  /*4b20*/  IMAD.MOV.U32 R3, RZ, RZ, R22 ;  /* 0x000000ffff037224 */ /* 0x001fca00078e0016 */
[----:B------:R0:W-:Y:S01]  /*4b30*/  STG.E.U8 [R8.64], R3 ;  /* 0x0000000308007986 */ /* 0x0001e2000c101124 */
[----:B------:R-:W-:Y:S05]  /*4b40*/  BRA `(.L_x_4752) ;  /* 0x00000d3000007947 */ /* 0x000fea0003800000 */
.L_x_4749:
        /* <DEDUP_REMOVED lines=9> */
.L_x_4754:
[----:B------:R-:W0:Y:S02]  /*4be0*/  F2I.FTZ.TRUNC.NTZ R3, R22 ;  /* 0x0000001600037305 */ /* 0x000e24000021f100 */
[----:B0-----:R0:W-:Y:S01]  /*4bf0*/  STG.E [R8.64], R3 ;  /* 0x0000000308007986 */ /* 0x0011e2000c101924 */
[----:B------:R-:W-:Y:S05]  /*4c00*/  BRA `(.L_x_4752) ;  /* 0x00000c7000007947 */ /* 0x000fea0003800000 */
.L_x_4753:
[----:B------:R-:W0:Y:S02]  /*4c10*/  F2I.FTZ.TRUNC.NTZ R3, R22 ;  /* 0x0000001600037305 */ /* 0x000e24000021f100 */
[----:B0-----:R0:W-:Y:S01]  /*4c20*/  STG.E.U16 [R8.64], R3 ;  /* 0x0000000308007986 */ /* 0x0011e2000c101524 */
[----:B------:R-:W-:Y:S05]  /*4c30*/  BRA `(.L_x_4752) ;  /* 0x00000c4000007947 */ /* 0x000fea0003800000 */
.L_x_4748:
        /* <DEDUP_REMOVED lines=8> */
.L_x_4756:
[----:B------:R-:W-:-:S05]  /*4cc0*/  F2FP.PACK_AB R22, RZ, R22 ;  /* 0x00000016ff16723e */ /* 0x000fca00000000ff */
[----:B------:R0:W-:Y:S01]  /*4cd0*/  STG.E.U16 [R8.64], R22 ;  /* 0x0000001608007986 */ /* 0x0001e2000c101524 */
[----:B------:R-:W-:Y:S05]  /*4ce0*/  BRA `(.L_x_4752) ;  /* 0x00000b9000007947 */ /* 0x000fea0003800000 */
.L_x_4755:
        /* <DEDUP_REMOVED lines=9> */
.L_x_4758:
[----:B------:R-:W-:-:S04]  /*4d80*/  F2FP.PACK_AB R3, RZ, R22 ;  /* 0x00000016ff03723e */ /* 0x000fc800000000ff */
[----:B------:R-:W-:-:S05]  /*4d90*/  PRMT R3, R3, 0x5410, RZ ;  /* 0x0000541003037816 */ /* 0x000fca00000000ff */
[----:B------:R0:W-:Y:S01]  /*4da0*/  STG.E [R8.64], R3 ;  /* 0x0000000308007986 */ /* 0x0001e2000c101924 */
[----:B------:R-:W-:Y:S05]  /*4db0*/  BRA `(.L_x_4752) ;  /* 0x00000ac000007947 */ /* 0x000fea0003800000 */
.L_x_4757:
[----:B------:R-:W-:-:S06]  /*4dc0*/  FMUL.FTZ R4, R22, 1 ;  /* 0x3f80000016047820 */ /* 0x000fcc0000410000 */
[----:B------:R-:W0:Y:S02]  /*4dd0*/  F2F.F64.F32 R4, R4 ;  /* 0x0000000400047310 */ /* 0x000e240000201800 */
[----:B0-----:R0:W-:Y:S01]  /*4de0*/  STG.E.64 [R8.64], R4 ;  /* 0x0000000408007986 */ /* 0x0011e2000c101b24 */
[----:B------:R-:W-:Y:S05]  /*4df0*/  BRA `(.L_x_4752) ;  /* 0x00000a8000007947 */ /* 0x000fea0003800000 */
.L_x_4747:
        /* <DEDUP_REMOVED lines=12> */
.L_x_4761:
[----:B------:R-:W-:Y:S01]  /*4ec0*/  FMUL.FTZ R4, R22, 1 ;  /* 0x3f80000016047820 */ /* 0x000fe20000410000 */
[----:B------:R-:W-:-:S05]  /*4ed0*/  CS2R R6, SRZ ;  /* 0x0000000000067805 */ /* 0x000fca000001ff00 */
[----:B------:R-:W0:Y:S02]  /*4ee0*/  F2F.F64.F32 R4, R4 ;  /* 0x0000000400047310 */ /* 0x000e240000201800 */
[----:B0-----:R0:W-:Y:S01]  /*4ef0*/  STG.E.128 [R8.64], R4 ;  /* 0x0000000408007986 */ /* 0x0011e2000c101d24 */
[----:B------:R-:W-:Y:S05]  /*4f00*/  BRA `(.L_x_4752) ;  /* 0x0000097000007947 */ /* 0x000fea0003800000 */
.L_x_4760:
        /* <DEDUP_REMOVED lines=20> */
.L_x_4765:
[----:B------:R-:W-:Y:S05]  /*5050*/  BSYNC B0 ;  /* 0x0000000000007941 */ /* 0x000fea0003800000 */
.L_x_4764:
[----:B------:R-:W-:-:S05]  /*5060*/  LOP3.LUT R5, R0, R5, RZ, 0xfc, !PT ;  /* 0x0000000500057212 */ /* 0x000fca00078efcff */
[----:B------:R0:W-:Y:S01]  /*5070*/  STG.E.U8 [R8.64], R5 ;  /* 0x0000000508007986 */ /* 0x0001e2000c101124 */
[----:B------:R-:W-:Y:S05]  /*5080*/  BRA `(.L_x_4752) ;  /* 0x000007f000007947 */ /* 0x000fea0003800000 */
.L_x_4763:
        /* <DEDUP_REMOVED lines=12> */
.L_x_4767:
[----:B------:R-:W-:Y:S01]  /*5150*/  IMAD.MOV.U32 R0, RZ, RZ, 0x7f ;  /* 0x0000007fff007424 */ /* 0x000fe200078e00ff */
[----:B------:R-:W-:-:S04]  /*5160*/  ISETP.GT.U32.AND P0, PT, R4, 0x7f800000, PT ;  /* 0x7f8000000400780c */ /* 0x000fc80003f04070 */
[----:B------:R-:W-:-:S04]  /*5170*/  SEL R0, R0, 0x7c, P0 ;  /* 0x0000007c00007807 */ /* 0x000fc80000000000 */
.L_x_4768:
[----:B------:R-:W-:Y:S05]  /*5180*/  BSYNC B0 ;  /* 0x0000000000007941 */ /* 0x000fea0003800000 */
.L_x_4766:
[----:B------:R-:W-:-:S04]  /*5190*/  LOP3.LUT R22, R22, 0x80000000, RZ, 0xc0, !PT ;  /* 0x8000000016167812 */ /* 0x000fc800078ec0ff */
[----:B------:R-:W-:-:S04]  /*51a0*/  SHF.R.U32.HI R3, RZ, 0x18, R22 ;  /* 0x00000018ff037819 */ /* 0x000fc80000011616 */
[----:B------:R-:W-:-:S05]  /*51b0*/  LOP3.LUT R3, R0, R3, RZ, 0xfc, !PT ;  /* 0x0000000300037212 */ /* 0x000fca00078efcff */
[----:B------:R0:W-:Y:S01]  /*51c0*/  STG.E.U8 [R8.64], R3 ;  /* 0x0000000308007986 */ /* 0x0001e2000c101124 */
[----:B------:R-:W-:Y:S05]  /*51d0*/  BRA `(.L_x_4752) ;  /* 0x000006a000007947 */ /* 0x000fea0003800000 */
.L_x_4762:
[----:B------:R-:W-:-:S05]  /*51e0*/  F2FP.BF16.PACK_AB R22, RZ, R22 ;  /* 0x00000016ff16723e */ /* 0x000fca00000010ff */
[----:B------:R0:W-:Y:S01]  /*51f0*/  STG.E.U16 [R8.64], R22 ;  /* 0x0000001608007986 */ /* 0x0001e2000c101524 */
[----:B------:R-:W-:Y:S05]  /*5200*/  BRA `(.L_x_4752) ;  /* 0x0000067000007947 */ /* 0x000fea0003800000 */
.L_x_4759:
        /* <DEDUP_REMOVED lines=11> */
.L_x_4771:
        /* <DEDUP_REMOVED lines=16> */
.L_x_4774:
[----:B------:R-:W-:-:S04]  /*53c0*/  LOP3.LUT R22, R22, 0x80000000, RZ, 0xc0, !PT ;  /* 0x8000000016167812 */ /* 0x000fc800078ec0ff */
[----:B------:R-:W-:-:S04]  /*53d0*/  SHF.R.U32.HI R3, RZ, 0x18, R22 ;  /* 0x00000018ff037819 */ /* 0x000fc80000011616 */
[----:B------:R-:W-:-:S04]  /*53e0*/  LOP3.LUT R0, R0, R3, RZ, 0xfc, !PT ;  /* 0x0000000300007212 */ /* 0x000fc800078efcff */
[----:B------:R-:W-:Y:S02]  /*53f0*/  PRMT R4, R0, 0x7610, R4 ;  /* 0x0000761000047816 */ /* 0x000fe40000000004 */
.L_x_4773:
[----:B------:R-:W-:Y:S05]  /*5400*/  BSYNC B0 ;  /* 0x0000000000007941 */ /* 0x000fea0003800000 */
.L_x_4772:
[----:B------:R0:W-:Y:S01]  /*5410*/  STG.E.U8 [R8.64], R4 ;  /* 0x0000000408007986 */ /* 0x0001e2000c101124 */
[----:B------:R-:W-:Y:S05]  /*5420*/  BRA `(.L_x_4752) ;  /* 0x0000045000007947 */ /* 0x000fea0003800000 */
.L_x_4770:
        /* <DEDUP_REMOVED lines=16> */
.L_x_4777:
[----:B------:R-:W-:-:S04]  /*5530*/  LOP3.LUT R22, R22, 0x80000000, RZ, 0xc0, !PT ;  /* 0x8000000016167812 */ /* 0x000fc800078ec0ff */
[----:B------:R-:W-:-:S04]  /*5540*/  SHF.R.U32.HI R3, RZ, 0x18, R22 ;  /* 0x00000018ff037819 */ /* 0x000fc80000011616 */
[----:B------:R-:W-:-:S04]  /*5550*/  LOP3.LUT R0, R0, R3, RZ, 0xfc, !PT ;  /* 0x0000000300007212 */ /* 0x000fc800078efcff */
[----:B------:R-:W-:Y:S02]  /*5560*/  PRMT R4, R0, 0x7610, R4 ;  /* 0x0000761000047816 */ /* 0x000fe40000000004 */
.L_x_4776:
[----:B------:R-:W-:Y:S05]  /*5570*/  BSYNC B0 ;  /* 0x0000000000007941 */ /* 0x000fea0003800000 */
.L_x_4775:
[----:B------:R0:W-:Y:S01]  /*5580*/  STG.E.U8 [R8.64], R4 ;  /* 0x0000000408007986 */ /* 0x0001e2000c101124 */
[----:B------:R-:W-:Y:S05]  /*5590*/  BRA `(.L_x_4752) ;  /* 0x000002e000007947 */ /* 0x000fea0003800000 */
.L_x_4769:
        /* <DEDUP_REMOVED lines=21> */
.L_x_4751:
        /* <DEDUP_REMOVED lines=20> */
.L_x_4779:
[----:B------:R-:W0:Y:S02]  /*5830*/  F2I.U64.TRUNC R22, R22 ;  /* 0x0000001600167311 */ /* 0x000e24000020d800 */
[----:B0-----:R0:W-:Y:S01]  /*5840*/  STG.E.64 [R8.64], R22 ;  /* 0x0000001608007986 */ /* 0x0011e2000c101b24 */
[----:B------:R-:W-:Y:S05]  /*5850*/  BRA `(.L_x_4752) ;  /* 0x0000002000007947 */ /* 0x000fea0003800000 */
.L_x_4778:
[----:B------:R-:W0:Y:S02]  /*5860*/  F2I.FTZ.U32.TRUNC.NTZ R3, R22 ;  /* 0x0000001600037305 */ /* 0x000e24000021f000 */
[----:B0-----:R0:W-:Y:S02]  /*5870*/  STG.E [R8.64], R3 ;  /* 0x0000000308007986 */ /* 0x0011e4000c101924 */
.L_x_4752:
        /* <DEDUP_REMOVED lines=22> */
.L_x_4783:
[----:B------:R-:W0:Y:S02]  /*59e0*/  F2I.S64.TRUNC R24, R24 ;  /* 0x0000001800187311 */ /* 0x000e24000020d900 */
[----:B0-----:R-:W-:-:S05]  /*59f0*/  IMAD.MOV.U32 R3, RZ, RZ, R24 ;  /* 0x000000ffff037224 */ /* 0x001fca00078e0018 */
[----:B------:R0:W-:Y:S01]  /*5a00*/  STG.E.U8 [R8.64], R3 ;  /* 0x0000000308007986 */ /* 0x0001e2000c101124 */
[----:B------:R-:W-:Y:S05]  /*5a10*/  BRA `(.L_x_4785) ;  /* 0x00000d3000007947 */ /* 0x000fea0003800000 */
.L_x_4782:
        /* <DEDUP_REMOVED lines=9> */
.L_x_4787:
[----:B------:R-:W0:Y:S02]  /*5ab0*/  F2I.FTZ.TRUNC.NTZ R3, R24 ;  /* 0x0000001800037305 */ /* 0x000e24000021f100 */
[----:B0-----:R0:W-:Y:S01]  /*5ac0*/  STG.E [R8.64], R3 ;  /* 0x0000000308007986 */ /* 0x0011e2000c101924 */
[----:B------:R-:W-:Y:S05]  /*5ad0*/  BRA `(.L_x_4785) ;  /* 0x00000c7000007947 */ /* 0x000fea0003800000 */
.L_x_4786:
[----:B------:R-:W0:Y:S02]  /*5ae0*/  F2I.FTZ.TRUNC.NTZ R3, R24 ;  /* 0x0000001800037305 */ /* 0x000e24000021f100 */
[----:B0-----:R0:W-:Y:S01]  /*5af0*/  STG.E.U16 [R8.64], R3 ;  /* 0x0000000308007986 */ /* 0x0011e2000c101524 */
[----:B------:R-:W-:Y:S05]  /*5b00*/  BRA `(.L_x_4785) ;  /* 0x00000c4000007947 */ /* 0x000fea0003800000 */
.L_x_4781:
        /* <DEDUP_REMOVED lines=8> */
.L_x_4789:
[----:B------:R-:W-:-:S05]  /*5b90*/  F2FP.PACK_AB R24, RZ, R24 ;  /* 0x00000018ff18723e */ /* 0x000fca00000000ff */
[----:B------:R0:W-:Y:S01]  /*5ba0*/  STG.E.U16 [R8.64], R24 ;  /* 0x0000001808007986 */ /* 0x0001e2000c101524 */
[----:B------:R-:W-:Y:S05]  /*5bb0*/  BRA `(.L_x_4785) ;  /* 0x00000b9000007947 */ /* 0x000fea0003800000 */
.L_x_4788:
        /* <DEDUP_REMOVED lines=9> */
.L_x_4791:
[----:B------:R-:W-:-:S04]  /*5c50*/  F2FP.PACK_AB R3, RZ, R24 ;  /* 0x00000018ff03723e */ /* 0x000fc800000000ff */
[----:B------:R-:W-:-:S05]  /*5c60*/  PRMT R3, R3, 0x5410, RZ ;  /* 0x0000541003037816 */ /* 0x000fca00000000ff */
[----:B------:R0:W-:Y:S01]  /*5c70*/  STG.E [R8.64], R3 ;  /* 0x0000000308007986 */ /* 0x0001e2000c101924 */
[----:B------:R-:W-:Y:S05]  /*5c80*/  BRA `(.L_x_4785) ;  /* 0x00000ac000007947 */ /* 0x000fea0003800000 */
.L_x_4790:
[----:B------:R-:W-:-:S06]  /*5c90*/  FMUL.FTZ R4, R24, 1 ;  /* 0x3f80000018047820 */ /* 0x000fcc0000410000 */
[----:B------:R-:W0:Y:S02]  /*5ca0*/  F2F.F64.F32 R4, R4 ;  /* 0x0000000400047310 */ /* 0x000e240000201800 */
[----:B0-----:R0:W-:Y:S01]  /*5cb0*/  STG.E.64 [R8.64], R4 ;  /* 0x0000000408007986 */ /* 0x0011e2000c101b24 */
[----:B------:R-:W-:Y:S05]  /*5cc0*/  BRA `(.L_x_4785) ;  /* 0x00000a8000007947 */ /* 0x000fea0003800000 */
.L_x_4780:
        /* <DEDUP_REMOVED lines=12> */
.L_x_4794:
[----:B------:R-:W-:Y:S01]  /*5d90*/  FMUL.FTZ R4, R24, 1 ;  /* 0x3f80000018047820 */ /* 0x000fe20000410000 */
[----:B------:R-:W-:-:S05]  /*5da0*/  CS2R R6, SRZ ;  /* 0x0000000000067805 */ /* 0x000fca000001ff00 */
[----:B------:R-:W0:Y:S02]  /*5db0*/  F2F.F64.F32 R4, R4 ;  /* 0x0000000400047310 */ /* 0x000e240000201800 */
[----:B0-----:R0:W-:Y:S01]  /*5dc0*/  STG.E.128 [R8.64], R4 ;  /* 0x0000000408007986 */ /* 0x0011e2000c101d24 */
[----:B------:R-:W-:Y:S05]  /*5dd0*/  BRA `(.L_x_4785) ;  /* 0x0000097000007947 */ /* 0x000fea0003800000 */
.L_x_4793:
        /* <DEDUP_REMOVED lines=20> */
.L_x_4798:
[----:B------:R-:W-:Y:S05]  /*5f20*/  BSYNC B0 ;  /* 0x0000000000007941 */ /* 0x000fea0003800000 */
.L_x_4797:
[----:B------:R-:W-:-:S05]  /*5f30*/  LOP3.LUT R5, R0, R5, RZ, 0xfc, !PT ;  /* 0x0000000500057212 */ /* 0x000fca00078efcff */
[----:B------:R0:W-:Y:S01]  /*5f40*/  STG.E.U8 [R8.64], R5 ;  /* 0x0000000508007986 */ /* 0x0001e2000c101124 */
[----:B------:R-:W-:Y:S05]  /*5f50*/  BRA `(.L_x_4785) ;  /* 0x000007f000007947 */ /* 0x000fea0003800000 */
.L_x_4796:
        /* <DEDUP_REMOVED lines=12> */
.L_x_4800:
[----:B------:R-:W-:Y:S01]  /*6020*/  IMAD.MOV.U32 R0, RZ, RZ, 0x7f ;  /* 0x0000007fff007424 */ /* 0x000fe200078e00ff */
[----:B------:R-:W-:-:S04]  /*6030*/  ISETP.GT.U32.AND P0, PT, R4, 0x7f800000, PT ;  /* 0x7f8000000400780c */ /* 0x000fc80003f04070 */
[----:B------:R-:W-:-:S04]  /*6040*/  SEL R0, R0, 0x7c, P0 ;  /* 0x0000007c00007807 */ /* 0x000fc80000000000 */
.L_x_4801:
[----:B------:R-:W-:Y:S05]  /*6050*/  BSYNC B0 ;  /* 0x0000000000007941 */ /* 0x000fea0003800000 */
.L_x_4799:
[----:B------:R-:W-:-:S04]  /*6060*/  LOP3.LUT R24, R24, 0x80000000, RZ, 0xc0, !PT ;  /* 0x8000000018187812 */ /* 0x000fc800078ec0ff */
[----:B------:R-:W-:-:S04]  /*6070*/  SHF.R.U32.HI R3, RZ, 0x18, R24 ;  /* 0x00000018ff037819 */ /* 0x000fc80000011618 */
[----:B------:R-:W-:-:S05]  /*6080*/  LOP3.LUT R3, R0, R3, RZ, 0xfc, !PT ;  /* 0x0000000300037212 */ /* 0x000fca00078efcff */
[----:B------:R0:W-:Y:S01]  /*6090*/  STG.E.U8 [R8.64], R3 ;  /* 0x0000000308007986 */ /* 0x0001e2000c101124 */
[----:B------:R-:W-:Y:S05]  /*60a0*/  BRA `(.L_x_4785) ;  /* 0x000006a000007947 */ /* 0x000fea0003800000 */
.L_x_4795:
[----:B------:R-:W-:-:S05]  /*60b0*/  F2FP.BF16.PACK_AB R24, RZ, R24 ;  /* 0x00000018ff18723e */ /* 0x000fca00000010ff */
[----:B------:R0:W-:Y:S01]  /*60c0*/  STG.E.U16 [R8.64], R24 ;  /* 0x0000001808007986 */ /* 0x0001e2000c101524 */
[----:B------:R-:W-:Y:S05]  /*60d0*/  BRA `(.L_x_4785) ;  /* 0x0000067000007947 */ /* 0x000fea0003800000 */
.L_x_4792:
        /* <DEDUP_REMOVED lines=11> */
.L_x_4804:
        /* <DEDUP_REMOVED lines=16> */
.L_x_4807:
[----:B------:R-:W-:-:S04]  /*6290*/  LOP3.LUT R24, R24, 0x80000000, RZ, 0xc0, !PT ;  /* 0x8000000018187812 */ /* 0x000fc800078ec0ff */
[----:B------:R-:W-:-:S04]  /*62a0*/  SHF.R.U32.HI R3, RZ, 0x18, R24 ;  /* 0x00000018ff037819 */ /* 0x000fc80000011618 */
[----:B------:R-:W-:-:S04]  /*62b0*/  LOP3.LUT R0, R0, R3, RZ, 0xfc, !PT ;  /* 0x0000000300007212 */ /* 0x000fc800078efcff */
[----:B------:R-:W-:Y:S02]  /*62c0*/  PRMT R4, R0, 0x7610, R4 ;  /* 0x0000761000047816 */ /* 0x000fe40000000004 */
.L_x_4806:
[----:B------:R-:W-:Y:S05]  /*62d0*/  BSYNC B0 ;  /* 0x0000000000007941 */ /* 0x000fea0003800000 */
.L_x_4805:
[----:B------:R0:W-:Y:S01]  /*62e0*/  STG.E.U8 [R8.64], R4 ;  /* 0x0000000408007986 */ /* 0x0001e2000c101124 */
[----:B------:R-:W-:Y:S05]  /*62f0*/  BRA `(.L_x_4785) ;  /* 0x0000045000007947 */ /* 0x000fea0003800000 */
.L_x_4803:
        /* <DEDUP_REMOVED lines=16> */
.L_x_4810:
[----:B------:R-:W-:-:S04]  /*6400*/  LOP3.LUT R24, R24, 0x80000000, RZ, 0xc0, !PT ;  /* 0x8000000018187812 */ /* 0x000fc800078ec0ff */
[----:B------:R-:W-:-:S04]  /*6410*/  SHF.R.U32.HI R3, RZ, 0x18, R24 ;  /* 0x00000018ff037819 */ /* 0x000fc80000011618 */
[----:B------:R-:W-:-:S04]  /*6420*/  LOP3.LUT R0, R0, R3, RZ, 0xfc, !PT ;  /* 0x0000000300007212 */ /* 0x000fc800078efcff */
[----:B------:R-:W-:Y:S02]  /*6430*/  PRMT R4, R0, 0x7610, R4 ;  /* 0x0000761000047816 */ /* 0x000fe40000000004 */
.L_x_4809:
[----:B------:R-:W-:Y:S05]  /*6440*/  BSYNC B0 ;  /* 0x0000000000007941 */ /* 0x000fea0003800000 */
.L_x_4808:
[----:B------:R0:W-:Y:S01]  /*6450*/  STG.E.U8 [R8.64], R4 ;  /* 0x0000000408007986 */ /* 0x0001e2000c101124 */
[----:B------:R-:W-:Y:S05]  /*6460*/  BRA `(.L_x_4785) ;  /* 0x000002e000007947 */ /* 0x000fea0003800000 */
.L_x_4802:
        /* <DEDUP_REMOVED lines=21> */
.L_x_4784:
        /* <DEDUP_REMOVED lines=20> */
.L_x_4812:
[----:B------:R-:W0:Y:S02]  /*6700*/  F2I.U64.TRUNC R24, R24 ;  /* 0x0000001800187311 */ /* 0x000e24000020d800 */
[----:B0-----:R0:W-:Y:S01]  /*6710*/  STG.E.64 [R8.64], R24 ;  /* 0x0000001808007986 */ /* 0x0011e2000c101b24 */
[----:B------:R-:W-:Y:S05]  /*6720*/  BRA `(.L_x_4785) ;  /* 0x0000002000007947 */ /* 0x000fea0003800000 */
.L_x_4811:
[----:B------:R-:W0:Y:S02]  /*6730*/  F2I.FTZ.U32.TRUNC.NTZ R3, R24 ;  /* 0x0000001800037305 */ /* 0x000e24000021f000 */
[----:B0-----:R0:W-:Y:S02]  /*6740*/  STG.E [R8.64], R3 ;  /* 0x0000000308007986 */ /* 0x0011e4000c101924 */
.L_x_4785:
[----:B------:R-:W-:Y:S02]  /*6750*/  IADD3 R27, R27, 0x80, RZ ;  /* 0x000000801b1b7810 */ /* 0x000fe40007ffe0ff */
.L_x_4746:
[----:B------:R-:W-:Y:S05]  /*6760*/  BSYNC B6 ;  /* 0x0000000000067941 */ /* 0x000fea0003800000 */
.L_x_4745:
        /* <DEDUP_REMOVED lines=20> */
.L_x_4816:
[----:B------:R-:W0:Y:S02]  /*68b0*/  F2I.S64.TRUNC R16, R16 ;  /* 0x0000001000107311 */ /* 0x000e24000020d900 */
[----:B0-----:R-:W-:-:S05]  /*68c0*/  IMAD.MOV.U32 R5, RZ, RZ, R16 ;  /* 0x000000ffff057224 */ /* 0x001fca00078e0010 */
[----:B------:R-:W-:Y:S01]  /*68d0*/  STG.E.U8 [R2.64], R5 ;  /* 0x0000000502007986 */ /* 0x000fe2000c101124 */
[----:B------:R-:W-:Y:S05]  /*68e0*/  EXIT ;  /* 0x000000000000794d */ /* 0x000fea0003800000 */
.L_x_4815:
        /* <DEDUP_REMOVED lines=9> */
.L_x_4819:
[----:B------:R-:W0:Y:S02]  /*6980*/  F2I.FTZ.TRUNC.NTZ R5, R16 ;  /* 0x0000001000057305 */ /* 0x000e24000021f100 */
[----:B0-----:R-:W-:Y:S01]  /*6990*/  STG.E [R2.64], R5 ;  /* 0x0000000502007986 */ /* 0x001fe2000c101924 */
[----:B------:R-:W-:Y:S05]  /*69a0*/  EXIT ;  /* 0x000000000000794d */ /* 0x000fea0003800000 */
.L_x_4818:
[----:B------:R-:W0:Y:S02]  /*69b0*/  F2I.FTZ.TRUNC.NTZ R5, R16 ;  /* 0x0000001000057305 */ /* 0x000e24000021f100 */
[----:B0-----:R-:W-:Y:S01]  /*69c0*/  STG.E.U16 [R2.64], R5 ;  /* 0x0000000502007986 */ /* 0x001fe2000c101524 */
[----:B------:R-:W-:Y:S05]  /*69d0*/  EXIT ;  /* 0x000000000000794d */ /* 0x000fea0003800000 */
.L_x_4814:
        /* <DEDUP_REMOVED lines=8> */
.L_x_4821:
[----:B------:R-:W-:-:S05]  /*6a60*/  F2FP.PACK_AB R16, RZ, R16 ;  /* 0x00000010ff10723e */ /* 0x000fca00000000ff */
[----:B------:R-:W-:Y:S01]  /*6a70*/  STG.E.U16 [R2.64], R16 ;  /* 0x0000001002007986 */ /* 0x000fe2000c101524 */
[----:B------:R-:W-:Y:S05]  /*6a80*/  EXIT ;  /* 0x000000000000794d */ /* 0x000fea0003800000 */
.L_x_4820:
        /* <DEDUP_REMOVED lines=9> */
.L_x_4823:
[----:B------:R-:W-:-:S04]  /*6b20*/  F2FP.PACK_AB R5, RZ, R16 ;  /* 0x00000010ff05723e */ /* 0x000fc800000000ff */
[----:B------:R-:W-:-:S05]  /*6b30*/  PRMT R5, R5, 0x5410, RZ ;  /* 0x0000541005057816 */ /* 0x000fca00000000ff */
[----:B------:R-:W-:Y:S01]  /*6b40*/  STG.E [R2.64], R5 ;  /* 0x0000000502007986 */ /* 0x000fe2000c101924 */
[----:B------:R-:W-:Y:S05]  /*6b50*/  EXIT ;  /* 0x000000000000794d */ /* 0x000fea0003800000 */
.L_x_4822:
[----:B------:R-:W-:-:S06]  /*6b60*/  FMUL.FTZ R4, R16, 1 ;  /* 0x3f80000010047820 */ /* 0x000fcc0000410000 */
[----:B------:R-:W0:Y:S02]  /*6b70*/  F2F.F64.F32 R4, R4 ;  /* 0x0000000400047310 */ /* 0x000e240000201800 */
[----:B0-----:R-:W-:Y:S01]  /*6b80*/  STG.E.64 [R2.64], R4 ;  /* 0x0000000402007986 */ /* 0x001fe2000c101b24 */
[----:B------:R-:W-:Y:S05]  /*6b90*/  EXIT ;  /* 0x000000000000794d */ /* 0x000fea0003800000 */
.L_x_4813:
        /* <DEDUP_REMOVED lines=12> */
.L_x_4826:
[----:B------:R-:W-:Y:S01]  /*6c60*/  FMUL.FTZ R4, R16, 1 ;  /* 0x3f80000010047820 */ /* 0x000fe20000410000 */
[----:B------:R-:W-:-:S05]  /*6c70*/  CS2R R6, SRZ ;  /* 0x0000000000067805 */ /* 0x000fca000001ff00 */
[----:B------:R-:W0:Y:S02]  /*6c80*/  F2F.F64.F32 R4, R4 ;  /* 0x0000000400047310 */ /* 0x000e240000201800 */
[----:B0-----:R-:W-:Y:S01]  /*6c90*/  STG.E.128 [R2.64], R4 ;  /* 0x0000000402007986 */ /* 0x001fe2000c101d24 */
[----:B------:R-:W-:Y:S05]  /*6ca0*/  EXIT ;  /* 0x000000000000794d */ /* 0x000fea0003800000 */
.L_x_4825:
        /* <DEDUP_REMOVED lines=20> */
.L_x_4830:
[----:B------:R-:W-:Y:S05]  /*6df0*/  BSYNC B0 ;  /* 0x0000000000007941 */ /* 0x000fea0003800000 */
.L_x_4829:
[----:B------:R-:W-:-:S05]  /*6e00*/  LOP3.LUT R7, R0, R7, RZ, 0xfc, !PT ;  /* 0x0000000700077212 */ /* 0x000fca00078efcff */
[----:B------:R-:W-:Y:S01]  /*6e10*/  STG.E.U8 [R2.64], R7 ;  /* 0x0000000702007986 */ /* 0x000fe2000c101124 */
[----:B------:R-:W-:Y:S05]  /*6e20*/  EXIT ;  /* 0x000000000000794d */ /* 0x000fea0003800000 */
.L_x_4828:
        /* <DEDUP_REMOVED lines=12> */
.L_x_4832:
[----:B------:R-:W-:Y:S01]  /*6ef0*/  IMAD.MOV.U32 R0, RZ, RZ, 0x7f ;  /* 0x0000007fff007424 */ /* 0x000fe200078e00ff */
[----:B------:R-:W-:-:S04]  /*6f00*/  ISETP.GT.U32.AND P0, PT, R4, 0x7f800000, PT ;  /* 0x7f8000000400780c */ /* 0x000fc80003f04070 */
[----:B------:R-:W-:-:S04]  /*6f10*/  SEL R0, R0, 0x7c, P0 ;  /* 0x0000007c00007807 */ /* 0x000fc80000000000 */
.L_x_4833:
[----:B------:R-:W-:Y:S05]  /*6f20*/  BSYNC B0 ;  /* 0x0000000000007941 */ /* 0x000fea0003800000 */
.L_x_4831:
[----:B------:R-:W-:-:S04]  /*6f30*/  LOP3.LUT R16, R16, 0x80000000, RZ, 0xc0, !PT ;  /* 0x8000000010107812 */ /* 0x000fc800078ec0ff */
[----:B------:R-:W-:-:S04]  /*6f40*/  SHF.R.U32.HI R5, RZ, 0x18, R16 ;  /* 0x00000018ff057819 */ /* 0x000fc80000011610 */
[----:B------:R-:W-:-:S05]  /*6f50*/  LOP3.LUT R5, R0, R5, RZ, 0xfc, !PT ;  /* 0x0000000500057212 */ /* 0x000fca00078efcff */
[----:B------:R-:W-:Y:S01]  /*6f60*/  STG.E.U8 [R2.64], R5 ;  /* 0x0000000502007986 */ /* 0x000fe2000c101124 */
[----:B------:R-:W-:Y:S05]  /*6f70*/  EXIT ;  /* 0x000000000000794d */ /* 0x000fea0003800000 */
.L_x_4827:
[----:B------:R-:W-:-:S05]  /*6f80*/  F2FP.BF16.PACK_AB R16, RZ, R16 ;  /* 0x00000010ff10723e */ /* 0x000fca00000010ff */
[----:B------:R-:W-:Y:S01]  /*6f90*/  STG.E.U16 [R2.64], R16 ;  /* 0x0000001002007986 */ /* 0x000fe2000c101524 */
[----:B------:R-:W-:Y:S05]  /*6fa0*/  EXIT ;  /* 0x000000000000794d */ /* 0x000fea0003800000 */
.L_x_4824:
        /* <DEDUP_REMOVED lines=11> */
.L_x_4836:
        /* <DEDUP_REMOVED lines=16> */
.L_x_4839:
[----:B------:R-:W-:-:S04]  /*7160*/  LOP3.LUT R16, R16, 0x80000000, RZ, 0xc0, !PT ;  /* 0x8000000010107812 */ /* 0x000fc800078ec0ff */
[----:B------:R-:W-:-:S04]  /*7170*/  SHF.R.U32.HI R5, RZ, 0x18, R16 ;  /* 0x00000018ff057819 */ /* 0x000fc80000011610 */
[----:B------:R-:W-:-:S04]  /*7180*/  LOP3.LUT R4, R4, R5, RZ, 0xfc, !PT ;  /* 0x0000000504047212 */ /* 0x000fc800078efcff */
[----:B------:R-:W-:Y:S02]  /*7190*/  PRMT R0, R4, 0x7610, R0 ;  /* 0x0000761004007816 */ /* 0x000fe40000000000 */
.L_x_4838:
[----:B------:R-:W-:Y:S05]  /*71a0*/  BSYNC B0 ;  /* 0x0000000000007941 */ /* 0x000fea0003800000 */
.L_x_4837:
[----:B------:R-:W-:Y:S01]  /*71b0*/  STG.E.U8 [R2.64], R0 ;  /* 0x0000000002007986 */ /* 0x000fe2000c101124 */
[----:B------:R-:W-:Y:S05]  /*71c0*/  EXIT ;  /* 0x000000000000794d */ /* 0x000fea0003800000 */
.L_x_4835:
        /* <DEDUP_REMOVED lines=16> */
.L_x_4842:
[----:B------:R-:W-:-:S04]  /*72d0*/  LOP3.LUT R16, R16, 0x80000000, RZ, 0xc0, !PT ;  /* 0x8000000010107812 */ /* 0x000fc800078ec0ff */
[----:B------:R-:W-:-:S04]  /*72e0*/  SHF.R.U32.HI R5, RZ, 0x18, R16 ;  /* 0x00000018ff057819 */ /* 0x000fc80000011610 */
[----:B------:R-:W-:-:S04]  /*72f0*/  LOP3.LUT R4, R4, R5, RZ, 0xfc, !PT ;  /* 0x0000000504047212 */ /* 0x000fc800078efcff */
[----:B------:R-:W-:Y:S02]  /*7300*/  PRMT R0, R4, 0x7610, R0 ;  /* 0x0000761004007816 */ /* 0x000fe40000000000 */
.L_x_4841:
[----:B------:R-:W-:Y:S05]  /*7310*/  BSYNC B0 ;  /* 0x0000000000007941 */ /* 0x000fea0003800000 */
.L_x_4840:
[----:B------:R-:W-:Y:S01]  /*7320*/  STG.E.U8 [R2.64], R0 ;  /* 0x0000000002007986 */ /* 0x000fe2000c101124 */
[----:B------:R-:W-:Y:S05]  /*7330*/  EXIT ;  /* 0x000000000000794d */ /* 0x000fea0003800000 */
.L_x_4834:
        /* <DEDUP_REMOVED lines=21> */
.L_x_4817:
        /* <DEDUP_REMOVED lines=20> */
.L_x_4844:
[----:B------:R-:W0:Y:S02]  /*75d0*/  F2I.U64.TRUNC R16, R16 ;  /* 0x0000001000107311 */ /* 0x000e24000020d800 */
[----:B0-----:R-:W-:Y:S01]  /*75e0*/  STG.E.64 [R2.64], R16 ;  /* 0x0000001002007986 */ /* 0x001fe2000c101b24 */
[----:B------:R-:W-:Y:S05]  /*75f0*/  EXIT ;  /* 0x000000000000794d */ /* 0x000fea0003800000 */
.L_x_4843:
[----:B------:R-:W0:Y:S02]  /*7600*/  F2I.FTZ.U32.TRUNC.NTZ R5, R16 ;  /* 0x0000001000057305 */ /* 0x000e24000021f000 */
[----:B0-----:R-:W-:Y:S01]  /*7610*/  STG.E [R2.64], R5 ;  /* 0x0000000502007986 */ /* 0x001fe2000c101924 */
[----:B------:R-:W-:Y:S05]  /*7620*/  EXIT ;  /* 0x000000000000794d */ /* 0x000fea0003800000 */
.L_x_4845:
        /* <DEDUP_REMOVED lines=13> */
.L_x_5481:


//--------------------- .text._ZN2at6native18elementwise_kernelILi128ELi2EZNS0_22gpu_kernel_impl_nocastIZZZNS0_66_GLOBAL__N__d53a5ca4_28_ActivationLeakyReluKernel_cu_9e10b42f_310517leaky_relu_kernelERNS_18TensorIteratorBaseERKN3c106ScalarEENKUlvE_clEvENKUlvE0_clEvEUlfE_EEvS5_RKT_EUliE_EEviT1_ --------------------------
	.section	.text._ZN2at6native18elementwise_kernelILi128ELi2EZNS0_22gpu_kernel_impl_nocastIZZZNS0_66_GLOBAL__N__d53a5ca4_28_ActivationLeakyReluKernel_cu_9e10b42f_310517leaky_relu_kernelERNS_18TensorIteratorBaseERKN3c106ScalarEENKUlvE_clEvENKUlvE0_clEvEUlfE_EEvS5_RKT_EUliE_EEviT1_,"ax",@progbits
	.sectioninfo	@"SHI_REGISTERS=12"
	.align	128
        .global         _ZN2at6native18elementwise_kernelILi128ELi2EZNS0_22gpu_kernel_impl_nocastIZZZNS0_66_GLOBAL__N__d53a5ca4_28_ActivationLeakyReluKernel_cu_9e10b42f_310517leaky_relu_kernelERNS_18TensorIteratorBaseERKN3c106ScalarEENKUlvE_clEvENKUlvE0_clEvEUlfE_EEvS5_RKT_EUliE_EEviT1_
        .type           _ZN2at6native18elementwise_kernelILi128ELi2EZNS0_22gpu_kernel_impl_nocastIZZZNS0_66_GLOBAL__N__d53a5ca4_28_ActivationLeakyReluKernel_cu_9e10b42f_310517leaky_relu_kernelERNS_18TensorIteratorBaseERKN3c106ScalarEENKUlvE_clEvENKUlvE0_clEvEUlfE_EEvS5_RKT_EUliE_EEviT1_,@function
        .size           _ZN2at6native18elementwise_kernelILi128ELi2EZNS0_22gpu_kernel_impl_nocastIZZZNS0_66_GLOBAL__N__d53a5ca4_28_ActivationLeakyReluKernel_cu_9e10b42f_310517leaky_relu_kernelERNS_18TensorIteratorBaseERKN3c106ScalarEENKUlvE_clEvENKUlvE0_clEvEUlfE_EEvS5_RKT_EUliE_EEviT1_,(.L_x_5482 - _ZN2at6native18elementwise_kernelILi128ELi2EZNS0_22gpu_kernel_impl_nocastIZZZNS0_66_GLOBAL__N__d53a5ca4_28_ActivationLeakyReluKernel_cu_9e10b42f_310517leaky_relu_kernelERNS_18TensorIteratorBaseERKN3c106ScalarEENKUlvE_clEvENKUlvE0_clEvEUlfE_EEvS5_RKT_EUliE_EEviT1_)
        .other          _ZN2at6native18elementwise_kernelILi128ELi2EZNS0_22gpu_kernel_impl_nocastIZZZNS0_66_GLOBAL__N__d53a5ca4_28_ActivationLeakyReluKernel_cu_9e10b42f_310517leaky_relu_kernelERNS_18TensorIteratorBaseERKN3c106ScalarEENKUlvE_clEvENKUlvE0_clEvEUlfE_EEvS5_RKT_EUliE_EEviT1_,@"STO_CUDA_ENTRY STV_DEFAULT"
_ZN2at6native18elementwise_kernelILi128ELi2EZNS0_22gpu_kernel_impl_nocastIZZZNS0_66_GLOBAL__N__d53a5ca4_28_ActivationLeakyReluKernel_cu_9e10b42f_310517leaky_relu_kernelERNS_18TensorIteratorBaseERKN3c106ScalarEENKUlvE_clEvENKUlvE0_clEvEUlfE_EEvS5_RKT_EUliE_EEviT1_:
.text._ZN2at6native18elementwise_kernelILi128ELi2EZNS0_22gpu_kernel_impl_nocastIZZZNS0_66_GLOBAL__N__d53a5ca4_28_ActivationLeakyReluKernel_cu_9e10b42f_310517leaky_relu_kernelERNS_18TensorIteratorBaseERKN3c106ScalarEENKUlvE_clEvENKUlvE0_clEvEUlfE_EEvS5_RKT_EUliE_EEviT1_:
        /* <DEDUP_REMOVED lines=236> */
.L_x_4848:
[----:B------:R-:W-:-:S04]  /*0ec0*/  IADD3 R4, P0, R3, c[0x0][0x368], RZ ;  /* 0x0000da0003047a10 */ /* 0x000fc80007f1e0ff */
[----:B------:R-:W-:-:S05]  /*0ed0*/  IADD3.X R5, RZ, c[0x0][0x36c], RZ, P0, !PT ;  /* 0x0000db00ff057a10 */ /* 0x000fca00007fe4ff */
[----:B------:R-:W2:Y:S01]  /*0ee0*/  LDG.E R9, [R4.64] ;  /* 0x0000000404097981 */ /* 0x000ea2000c1e1900 */
[----:B------:R-:W-:Y:S02]  /*0ef0*/  IADD3 R2, P1, R2, c[0x0][0x360], RZ ;  /* 0x0000d80002027a10 */ /* 0x000fe40007f3e0ff */
[----:B------:R-:W-:Y:S02]  /*0f00*/  IADD3 R7, R0, 0x80, RZ ;  /* 0x0000008000077810 */ /* 0x000fe40007ffe0ff */
[----:B------:R-:W-:Y:S02]  /*0f10*/  IADD3.X R3, RZ, c[0x0][0x364], RZ, P1, !PT ;  /* 0x0000d900ff037a10 */ /* 0x000fe40000ffe4ff */
[----:B--2---:R-:W-:-:S13]  /*0f20*/  FSETP.GT.FTZ.AND P0, PT, R9, RZ, PT ;  /* 0x000000ff0900720b */ /* 0x004fda0003f14000 */
[----:B------:R-:W-:-:S05]  /*0f30*/  @!P0 FMUL.FTZ R9, R9, c[0x0][0x370] ;  /* 0x0000dc0009098a20 */ /* 0x000fca0000410000 */
[----:B------:R0:W-:Y:S02]  /*0f40*/  STG.E [R2.64], R9 ;  /* 0x0000000902007986 */ /* 0x0001e4000c101904 */
.L_x_4847:
[----:B------:R-:W-:Y:S05]  /*0f50*/  BSYNC B0 ;  /* 0x0000000000007941 */ /* 0x000fea0003800000 */
.L_x_4846:
[----:B------:R-:W-:-:S13]  /*0f60*/  ISETP.GE.AND P0, PT, R7, c[0x0][0x160], PT ;  /* 0x0000580007007a0c */ /* 0x000fda0003f06270 */
[----:B------:R-:W-:Y:S05]  /*0f70*/  @P0 EXIT ;  /* 0x000000000000094d */ /* 0x000fea0003800000 */
[----:B------:R-:W-:Y:S01]  /*0f80*/  ISETP.NE.AND P0, PT, RZ, c[0x0][0x168], PT ;  /* 0x00005a00ff007a0c */ /* 0x000fe20003f05270 */
[----:B0-----:R-:W-:Y:S01]  /*0f90*/  HFMA2.MMA R2, -RZ, RZ, 0, 0 ;  /* 0x00000000ff027435 */ /* 0x001fe200000001ff */
[----:B------:R-:W-:-:S11]  /*0fa0*/  MOV R0, RZ ;  /* 0x000000ff00007202 */ /* 0x000fd60000000f00 */
[----:B------:R-:W-:Y:S05]  /*0fb0*/  @!P0 BRA `(.L_x_4849) ;  /* 0x00000e0000008947 */ /* 0x000fea0003800000 */
[----:B------:R-:W-:Y:S01]  /*0fc0*/  MOV R2, RZ ;  /* 0x000000ff00027202 */ /* 0x000fe20000000f00 */
[----:B------:R-:W-:-:S04]  /*0fd0*/  IMAD.MOV.U32 R3, RZ, RZ, R7 ;  /* 0x000000ffff037224 */ /* 0x000fc800078e0007 */
[----:B------:R-:W-:Y:S01]  /*0fe0*/  IMAD.HI.U32 R4, R7, c[0x0][0x170], R2 ;  /* 0x00005c0007047a27 */ /* 0x000fe200078e0002 */
[----:B------:R-:W-:-:S04]  /*0ff0*/  MOV R3, c[0x0][0x168] ;  /* 0x00005a0000037a02 */ /* 0x000fc80000000f00 */
[----:B------:R-:W-:Y:S02]  /*1000*/  ISETP.NE.AND P0, PT, R3, 0x1, PT ;  /* 0x000000010300780c */ /* 0x000fe40003f05270 */
        /* <DEDUP_REMOVED lines=219> */
.L_x_4849:
[----:B------:R-:W-:-:S04]  /*1dc0*/  IADD3 R2, P0, R2, c[0x0][0x368], RZ ;  /* 0x0000da0002027a10 */ /* 0x000fc80007f1e0ff */
[----:B------:R-:W-:-:S05]  /*1dd0*/  IADD3.X R3, RZ, c[0x0][0x36c], RZ, P0, !PT ;  /* 0x0000db00ff037a10 */ /* 0x000fca00007fe4ff */
[----:B------:R-:W2:Y:S01]  /*1de0*/  LDG.E R7, [R2.64] ;  /* 0x0000000402077981 */ /* 0x000ea2000c1e1900 */
[----:B------:R-:W-:-:S04]  /*1df0*/  IADD3 R4, P1, R0, c[0x0][0x360], RZ ;  /* 0x0000d80000047a10 */ /* 0x000fc80007f3e0ff */
[----:B------:R-:W-:Y:S02]  /*1e00*/  IADD3.X R5, RZ, c[0x0][0x364], RZ, P1, !PT ;  /* 0x0000d900ff057a10 */ /* 0x000fe40000ffe4ff */
[----:B--2---:R-:W-:-:S13]  /*1e10*/  FSETP.GT.FTZ.AND P0, PT, R7, RZ, PT ;  /* 0x000000ff0700720b */ /* 0x004fda0003f14000 */
[----:B------:R-:W-:-:S05]  /*1e20*/  @!P0 FMUL.FTZ R7, R7, c[0x0][0x370] ;  /* 0x0000dc0007078a20 */ /* 0x000fca0000410000 */
[----:B------:R-:W-:Y:S01]  /*1e30*/  STG.E [R4.64], R7 ;  /* 0x0000000704007986 */ /* 0x000fe2000c101904 */
[----:B------:R-:W-:Y:S05]  /*1e40*/  EXIT ;  /* 0x000000000000794d */ /* 0x000fea0003800000 */
.L_x_4850:
        /* <DEDUP_REMOVED lines=11> */
.L_x_5482:


//--------------------- .text._ZN2at6native27unrolled_elementwise_kernelIZZZNS0_66_GLOBAL__N__d53a5ca4_28_ActivationLeakyReluKernel_cu_9e10b42f_310517leaky_relu_kernelERNS_18TensorIteratorBaseERKN3c106ScalarEENKUlvE_clEvENKUlvE0_clEvEUlfE_St5arrayIPcLm2EELi4E23TrivialOffsetCalculatorILi1EjESG_NS0_6memory15LoadWithoutCastENSH_16StoreWithoutCastEEEviT_T0_T2_T3_T4_T5_ --------------------------
	.section	.text._ZN2at6native27unrolled_elementwise_kernelIZZZNS0_66_GLOBAL__N__d53a5ca4_28_ActivationLeakyReluKernel_cu_9e10b42f_310517leaky_relu_kernelERNS_18TensorIteratorBaseERKN3c106ScalarEENKUlvE_clEvENKUlvE0_clEvEUlfE_St5arrayIPcLm2EELi4E23TrivialOffsetCalculatorILi1EjESG_NS0_6memory15LoadWithoutCastENSH_16StoreWithoutCastEEEviT_T0_T2_T3_T4_T5_,"ax",@progbits
	.sectioninfo	@"SHI_REGISTERS=20"
	.align	128
        .global         _ZN2at6native27unrolled_elementwise_kernelIZZZNS0_66_GLOBAL__N__d53a5ca4_28_ActivationLeakyReluKernel_cu_9e10b42f_310517leaky_relu_kernelERNS_18TensorIteratorBaseERKN3c106ScalarEENKUlvE_clEvENKUlvE0_clEvEUlfE_St5arrayIPcLm2EELi4E23TrivialOffsetCalculatorILi1EjESG_NS0_6memory15LoadWithoutCastENSH_16StoreWithoutCastEEEviT_T0_T2_T3_T4_T5_
        .type           _ZN2at6native27unrolled_elementwise_kernelIZZZNS0_66_GLOBAL__N__d53a5ca4_28_ActivationLeakyReluKernel_cu_9e10b42f_310517leaky_relu_kernelERNS_18TensorIteratorBaseERKN3c106ScalarEENKUlvE_clEvENKUlvE0_clEvEUlfE_St5arrayIPcLm2EELi4E23TrivialOffsetCalculatorILi1EjESG_NS0_6memory15LoadWithoutCastENSH_16StoreWithoutCastEEEviT_T0_T2_T3_T4_T5_,@function
        .size           _ZN2at6native27unrolled_elementwise_kernelIZZZNS0_66_GLOBAL__N__d53a5ca4_28_ActivationLeakyReluKernel_cu_9e10b42f_310517leaky_relu_kernelERNS_18TensorIteratorBaseERKN3c106ScalarEENKUlvE_clEvENKUlvE0_clEvEUlfE_St5arrayIPcLm2EELi4E23TrivialOffsetCalculatorILi1EjESG_NS0_6memory15LoadWithoutCastENSH_16StoreWithoutCastEEEviT_T0_T2_T3_T4_T5_,(.L_x_5483 - _ZN2at6native27unrolled_elementwise_kernelIZZZNS0_66_GLOBAL__N__d53a5ca4_28_ActivationLeakyReluKernel_cu_9e10b42f_310517leaky_relu_kernelERNS_18TensorIteratorBaseERKN3c106ScalarEENKUlvE_clEvENKUlvE0_clEvEUlfE_St5arrayIPcLm2EELi4E23TrivialOffsetCalculatorILi1EjESG_NS0_6memory15LoadWithoutCastENSH_16StoreWithoutCastEEEviT_T0_T2_T3_T4_T5_)
        .other          _ZN2at6native27unrolled_elementwise_kernelIZZZNS0_66_GLOBAL__N__d53a5ca4_28_ActivationLeakyReluKernel_cu_9e10b42f_310517leaky_relu_kernelERNS_18TensorIteratorBaseERKN3c106ScalarEENKUlvE_clEvENKUlvE0_clEvEUlfE_St5arrayIPcLm2EELi4E23TrivialOffsetCalculatorILi1EjESG_NS0_6memory15LoadWithoutCastENSH_16StoreWithoutCastEEEviT_T0_T2_T3_T4_T5_,@"STO_CUDA_ENTRY STV_DEFAULT"
_ZN2at6native27unrolled_elementwise_kernelIZZZNS0_66_GLOBAL__N__d53a5ca4_28_ActivationLeakyReluKernel_cu_9e10b42f_310517leaky_relu_kernelERNS_18TensorIteratorBaseERKN3c106ScalarEENKUlvE_clEvENKUlvE0_clEvEUlfE_St5arrayIPcLm2EELi4E23TrivialOffsetCalculatorILi1EjESG_NS0_6memory15LoadWithoutCastENSH_16StoreWithoutCastEEEviT_T0_T2_T3_T4_T5_:
.text._ZN2at6native27unrolled_elementwise_kernelIZZZNS0_66_GLOBAL__N__d53a5ca4_28_ActivationLeakyReluKernel_cu_9e10b42f_310517leaky_relu_kernelERNS_18TensorIteratorBaseERKN3c106ScalarEENKUlvE_clEvENKUlvE0_clEvEUlfE_St5arrayIPcLm2EELi4E23TrivialOffsetCalculatorILi1EjESG_NS0_6memory15LoadWithoutCastENSH_16StoreWithoutCastEEEviT_T0_T2_T3_T4_T5_:
[----:B------:R-:W-:Y:S02]  /*0000*/  IMAD.MOV.U32 R1, RZ, RZ, c[0x0][0x28] ;  /* 0x00000a00ff017624 */ /* 0x000fe400078e00ff */
[----:B------:R-:W0:Y:S01]  /*0010*/  S2R R0, SR_CTAID.X ;  /* 0x0000000000007919 */ /* 0x000e220000002500 */
[----:B------:R-:W-:Y:S01]  /*0020*/  IMAD.MOV.U32 R3, RZ, RZ, -0x200 ;  /* 0xfffffe00ff037424 */ /* 0x000fe200078e00ff */
[----:B------:R-:W-:Y:S01]  /*0030*/  CS2R R4, SRZ ;  /* 0x0000000000047805 */ /* 0x000fe2000001ff00 */
[----:B------:R-:W-:Y:S01]  /*0040*/  ULDC.64 UR4, c[0x0][0x118] ;  /* 0x0000460000047ab9 */ /* 0x000fe20000000a00 */
[----:B------:R-:W1:Y:S01]  /*0050*/  S2R R15, SR_TID.X ;  /* 0x00000000000f7919 */ /* 0x000e620000002100 */
[----:B0-----:R-:W-:Y:S01]  /*0060*/  IMAD R2, R0, R3, c[0x0][0x160] ;  /* 0x0000580000027624 */ /* 0x001fe200078e0203 */
[----:B-1----:R-:W-:-:S04]  /*0070*/  MOV R13, R15 ;  /* 0x0000000f000d7202 */ /* 0x002fc80000000f00 */
[----:B------:R-:W-:-:S13]  /*0080*/  ISETP.GE.AND P0, PT, R15, R2, PT ;  /* 0x000000020f00720c */ /* 0x000fda0003f06270 */
[----:B------:R-:W-:Y:S01]  /*0090*/  @!P0 IMAD R6, R0, 0x200, R13 ;  /* 0x0000020000068824 */ /* 0x000fe200078e020d */
[----:B------:R-:W-:Y:S02]  /*00a0*/  @!P0 IADD3 R13, R13, 0x80, RZ ;  /* 0x000000800d0d8810 */ /* 0x000fe40007ffe0ff */
[----:B------:R-:W-:Y:S02]  /*00b0*/  @!P0 MOV R7, 0x4 ;  /* 0x0000000400078802 */ /* 0x000fe40000000f00 */
[----:B------:R-:W-:-:S03]  /*00c0*/  ISETP.GE.AND P1, PT, R13, R2, PT ;  /* 0x000000020d00720c */ /* 0x000fc60003f26270 */
[----:B------:R-:W-:-:S05]  /*00d0*/  @!P0 IMAD.WIDE.U32 R6, R6, R7, c[0x0][0x180] ;  /* 0x0000600006068625 */ /* 0x000fca00078e0007 */
[----:B------:R0:W2:Y:S05]  /*00e0*/  @!P0 LDG.E R4, [R6.64] ;  /* 0x0000000406048981 */ /* 0x0000aa000c1e1900 */
[----:B------:R-:W-:Y:S01]  /*00f0*/  @!P1 IMAD R8, R0, 0x200, R13 ;  /* 0x0000020000089824 */ /* 0x000fe200078e020d */
[----:B------:R-:W-:Y:S01]  /*0100*/  @!P1 IADD3 R13, R13, 0x80, RZ ;  /* 0x000000800d0d9810 */ /* 0x000fe20007ffe0ff */
[----:B------:R-:W-:Y:S01]  /*0110*/  HFMA2.MMA R3, -RZ, RZ, 0, 0 ;  /* 0x00000000ff037435 */ /* 0x000fe200000001ff */
[----:B------:R-:W-:Y:S02]  /*0120*/  @!P1 IMAD.MOV.U32 R9, RZ, RZ, 0x4 ;  /* 0x00000004ff099424 */ /* 0x000fe400078e00ff */
[----:B------:R-:W-:-:S02]  /*0130*/  ISETP.GE.AND P2, PT, R13, R2, PT ;  /* 0x000000020d00720c */ /* 0x000fc40003f46270 */
[----:B------:R-:W-:-:S05]  /*0140*/  @!P1 IMAD.WIDE.U32 R8, R8, R9, c[0x0][0x180] ;  /* 0x0000600008089625 */ /* 0x000fca00078e0009 */
[----:B------:R1:W3:Y:S06]  /*0150*/  @!P1 LDG.E R3, [R8.64] ;  /* 0x0000000408039981 */ /* 0x0002ec000c1e1900 */
[----:B------:R-:W-:Y:S01]  /*0160*/  @!P2 LEA R10, R0, R13, 0x9 ;  /* 0x0000000d000aa211 */ /* 0x000fe200078e48ff */
[----:B------:R-:W-:-:S04]  /*0170*/  @!P2 IMAD.MOV.U32 R11, RZ, RZ, 0x4 ;  /* 0x00000004ff0ba424 */ /* 0x000fc800078e00ff */
[----:B------:R-:W-:-:S05]  /*0180*/  @!P2 IMAD.WIDE.U32 R10, R10, R11, c[0x0][0x180] ;  /* 0x000060000a0aa625 */ /* 0x000fca00078e000b */
[----:B------:R-:W4:Y:S01]  /*0190*/  @!P2 LDG.E R5, [R10.64] ;  /* 0x000000040a05a981 */ /* 0x000f22000c1e1900 */
[----:B------:R-:W-:-:S04]  /*01a0*/  @!P2 IADD3 R13, R13, 0x80, RZ ;  /* 0x000000800d0da810 */ /* 0x000fc80007ffe0ff */
[----:B------:R-:W-:Y:S01]  /*01b0*/  ISETP.GE.AND P1, PT, R13, R2, PT ;  /* 0x000000020d00720c */ /* 0x000fe20003f26270 */
[----:B------:R-:W-:-:S12]  /*01c0*/  IMAD.MOV.U32 R17, RZ, RZ, RZ ;  /* 0x000000ffff117224 */ /* 0x000fd800078e00ff */
[----:B------:R-:W-:Y:S01]  /*01d0*/  @!P1 IMAD R12, R0, 0x200, R13 ;  /* 0x00000200000c9824 */ /* 0x000fe200078e020d */
[----:B------:R-:W-:-:S05]  /*01e0*/  @!P1 MOV R13, 0x4 ;  /* 0x00000004000d9802 */ /* 0x000fca0000000f00 */
[----:B0-----:R-:W-:-:S05]  /*01f0*/  @!P1 IMAD.WIDE.U32 R6, R12, R13, c[0x0][0x180] ;  /* 0x000060000c069625 */ /* 0x001fca00078e000d */
[----:B------:R0:W5:Y:S01]  /*0200*/  @!P1 LDG.E R17, [R6.64] ;  /* 0x0000000406119981 */ /* 0x000162000c1e1900 */
[----:B-1----:R-:W-:Y:S01]  /*0210*/  @!P0 MOV R9, 0x4 ;  /* 0x0000000400098802 */ /* 0x002fe20000000f00 */
[----:B------:R-:W-:Y:S01]  /*0220*/  @!P0 IMAD R8, R0, 0x200, R15 ;  /* 0x0000020000088824 */ /* 0x000fe200078e020f */
[----:B------:R-:W-:-:S03]  /*0230*/  IADD3 R12, R15, 0x80, RZ ;  /* 0x000000800f0c7810 */ /* 0x000fc60007ffe0ff */
[----:B------:R-:W-:Y:S01]  /*0240*/  @!P0 IMAD.WIDE.U32 R8, R8, R9, c[0x0][0x178] ;  /* 0x00005e0008088625 */ /* 0x000fe200078e0009 */
[----:B------:R-:W-:-:S03]  /*0250*/  MOV R13, R15 ;  /* 0x0000000f000d7202 */ /* 0x000fc60000000f00 */
[----:B------:R-:W-:-:S05]  /*0260*/  @!P0 IMAD.MOV.U32 R13, RZ, RZ, R12 ;  /* 0x000000ffff0d8224 */ /* 0x000fca00078e000c */
[----:B------:R-:W-:Y:S01]  /*0270*/  ISETP.GE.AND P4, PT, R13, R2, PT ;  /* 0x000000020d00720c */ /* 0x000fe20003f86270 */
[----:B------:R-:W-:Y:S01]  /*0280*/  BSSY B0, `(.L_x_4851) ;  /* 0x0000013000007945 */ /* 0x000fe20003800000 */
[----:B--2---:R-:W-:-:S13]  /*0290*/  FSETP.GT.FTZ.AND P1, PT, R4, RZ, PT ;  /* 0x000000ff0400720b */ /* 0x004fda0003f34000 */
[----:B------:R-:W-:-:S05]  /*02a0*/  @!P1 FMUL.FTZ R4, R4, c[0x0][0x168] ;  /* 0x00005a0004049a20 */ /* 0x000fca0000410000 */
[----:B------:R0:W-:Y:S01]  /*02b0*/  @!P0 STG.E [R8.64], R4 ;  /* 0x0000000408008986 */ /* 0x0001e2000c101904 */
[----:B---3--:R-:W-:Y:S02]  /*02c0*/  FSETP.GT.FTZ.AND P2, PT, R3, RZ, PT ;  /* 0x000000ff0300720b */ /* 0x008fe40003f54000 */
[----:B----4-:R-:W-:-:S11]  /*02d0*/  FSETP.GT.FTZ.AND P3, PT, R5, RZ, PT ;  /* 0x000000ff0500720b */ /* 0x010fd60003f74000 */
[----:B------:R-:W-:Y:S02]  /*02e0*/  @!P2 FMUL.FTZ R3, R3, c[0x0][0x168] ;  /* 0x00005a000303aa20 */ /* 0x000fe40000410000 */
[----:B------:R-:W-:Y:S01]  /*02f0*/  @!P3 FMUL.FTZ R5, R5, c[0x0][0x168] ;  /* 0x00005a000505ba20 */ /* 0x000fe20000410000 */
[----:B------:R-:W-:Y:S05]  /*0300*/  @P4 BRA `(.L_x_4852) ;  /* 0x000000a000004947 */ /* 0x000fea0003800000 */
[----:B0-----:R-:W-:Y:S01]  /*0310*/  LEA R6, R0, R13, 0x9 ;  /* 0x0000000d00067211 */ /* 0x001fe200078e48ff */
[----:B------:R-:W-:Y:S01]  /*0320*/  IMAD.MOV.U32 R9, RZ, RZ, 0x4 ;  /* 0x00000004ff097424 */ /* 0x000fe200078e00ff */
[----:B------:R-:W-:-:S03]  /*0330*/  IADD3 R13, R13, 0x80, RZ ;  /* 0x000000800d0d7810 */ /* 0x000fc60007ffe0ff */
[----:B------:R-:W-:Y:S01]  /*0340*/  IMAD.WIDE.U32 R6, R6, R9, c[0x0][0x178] ;  /* 0x00005e0006067625 */ /* 0x000fe200078e0009 */
[----:B------:R-:W-:-:S04]  /*0350*/  ISETP.GE.AND P0, PT, R13, R2, PT ;  /* 0x000000020d00720c */ /* 0x000fc80003f06270 */
[----:B------:R0:W-:Y:S09]  /*0360*/  STG.E [R6.64], R3 ;  /* 0x0000000306007986 */ /* 0x0001f2000c101904 */
[----:B------:R-:W-:Y:S02]  /*0370*/  @!P0 LEA R8, R0, R13, 0x9 ;  /* 0x0000000d00088211 */ /* 0x000fe400078e48ff */
[----:B------:R-:W-:-:S03]  /*0380*/  @!P0 IADD3 R13, R13, 0x80, RZ ;  /* 0x000000800d0d8810 */ /* 0x000fc60007ffe0ff */
[----:B------:R-:W-:-:S05]  /*0390*/  @!P0 IMAD.WIDE.U32 R8, R8, R9, c[0x0][0x178] ;  /* 0x00005e0008088625 */ /* 0x000fca00078e0009 */
[----:B------:R0:W-:Y:S02]  /*03a0*/  @!P0 STG.E [R8.64], R5 ;  /* 0x0000000508008986 */ /* 0x0001e4000c101904 */
.L_x_4852:
[----:B0-----:R-:W-:Y:S05]  /*03b0*/  BSYNC B0 ;  /* 0x0000000000007941 */ /* 0x001fea0003800000 */
.L_x_4851:
[----:B------:R-:W-:Y:S02]  /*03c0*/  ISETP.GE.AND P1, PT, R13, R2, PT ;  /* 0x000000020d00720c */ /* 0x000fe40003f26270 */
[----:B-----5:R-:W-:-:S11]  /*03d0*/  FSETP.GT.FTZ.AND P0, PT, R17, RZ, PT ;  /* 0x000000ff1100720b */ /* 0x020fd60003f14000 */
[----:B------:R-:W-:Y:S05]  /*03e0*/  @P1 EXIT ;  /* 0x000000000000194d */ /* 0x000fea0003800000 */
[----:B------:R-:W-:Y:S01]  /*03f0*/  HFMA2.MMA R3, -RZ, RZ, 0, 2.384185791015625e-07 ;  /* 0x00000004ff037435 */ /* 0x000fe200000001ff */
[----:B------:R-:W-:Y:S02]  /*0400*/  IMAD R2, R0, 0x200, R13 ;  /* 0x0000020000027824 */ /* 0x000fe400078e020d */
[----:B------:R-:W-:-:S07]  /*0410*/  @!P0 FMUL.FTZ R17, R17, c[0x0][0x168] ;  /* 0x00005a0011118a20 */ /* 0x000fce0000410000 */
[----:B------:R-:W-:-:S05]  /*0420*/  IMAD.WIDE.U32 R2, R2, R3, c[0x0][0x178] ;  /* 0x00005e0002027625 */ /* 0x000fca00078e0003 */
[----:B------:R-:W-:Y:S01]  /*0430*/  STG.E [R2.64], R17 ;  /* 0x0000001102007986 */ /* 0x000fe2000c101904 */
[----:B------:R-:W-:Y:S05]  /*0440*/  EXIT ;  /* 0x000000000000794d */ /* 0x000fea0003800000 */
.L_x_4853:
        /* <DEDUP_REMOVED lines=11> */
.L_x_5483:


//--------------------- .text._ZN2at6native29vectorized_elementwise_kernelILi2EZZZNS0_66_GLOBAL__N__d53a5ca4_28_ActivationLeakyReluKernel_cu_9e10b42f_310517leaky_relu_kernelERNS_18TensorIteratorBaseERKN3c106ScalarEENKUlvE_clEvENKUlvE0_clEvEUlfE_St5arrayIPcLm2EEEEviT0_T1_ --------------------------
	.section	.text._ZN2at6native29vectorized_elementwise_kernelILi2EZZZNS0_66_GLOBAL__N__d53a5ca4_28_ActivationLeakyReluKernel_cu_9e10b42f_310517leaky_relu_kernelERNS_18TensorIteratorBaseERKN3c106ScalarEENKUlvE_clEvENKUlvE0_clEvEUlfE_St5arrayIPcLm2EEEEviT0_T1_,"ax",@progbits
	.sectioninfo	@"SHI_REGISTERS=28"
	.align	128
        .global         _ZN2at6native29vectorized_elementwise_kernelILi2EZZZNS0_66_GLOBAL__N__d53a5ca4_28_ActivationLeakyReluKernel_cu_9e10b42f_310517leaky_relu_kernelERNS_18TensorIteratorBaseERKN3c106ScalarEENKUlvE_clEvENKUlvE0_clEvEUlfE_St5arrayIPcLm2EEEEviT0_T1_
        .type           _ZN2at6native29vectorized_elementwise_kernelILi2EZZZNS0_66_GLOBAL__N__d53a5ca4_28_ActivationLeakyReluKernel_cu_9e10b42f_310517leaky_relu_kernelERNS_18TensorIteratorBaseERKN3c106ScalarEENKUlvE_clEvENKUlvE0_clEvEUlfE_St5arrayIPcLm2EEEEviT0_T1_,@function
        .size           _ZN2at6native29vectorized_elementwise_kernelILi2EZZZNS0_66_GLOBAL__N__d53a5ca4_28_ActivationLeakyReluKernel_cu_9e10b42f_310517leaky_relu_kernelERNS_18TensorIteratorBaseERKN3c106ScalarEENKUlvE_clEvENKUlvE0_clEvEUlfE_St5arrayIPcLm2EEEEviT0_T1_,(.L_x_5484 - _ZN2at6native29vectorized_elementwise_kernelILi2EZZZNS0_66_GLOBAL__N__d53a5ca4_28_ActivationLeakyReluKernel_cu_9e10b42f_310517leaky_relu_kernelERNS_18TensorIteratorBaseERKN3c106ScalarEENKUlvE_clEvENKUlvE0_clEvEUlfE_St5arrayIPcLm2EEEEviT0_T1_)
        .other          _ZN2at6native29vectorized_elementwise_kernelILi2EZZZNS0_66_GLOBAL__N__d53a5ca4_28_ActivationLeakyReluKernel_cu_9e10b42f_310517leaky_relu_kernelERNS_18TensorIteratorBaseERKN3c106ScalarEENKUlvE_clEvENKUlvE0_clEvEUlfE_St5arrayIPcLm2EEEEviT0_T1_,@"STO_CUDA_ENTRY STV_DEFAULT"
_ZN2at6native29vectorized_elementwise_kernelILi2EZZZNS0_66_GLOBAL__N__d53a5ca4_28_ActivationLeakyReluKernel_cu_9e10b42f_310517leaky_relu_kernelERNS_18TensorIteratorBaseERKN3c106ScalarEENKUlvE_clEvENKUlvE0_clEvEUlfE_St5arrayIPcLm2EEEEviT0_T1_:
.text._ZN2at6native29vectorized_elementwise_kernelILi2EZZZNS0_66_GLOBAL__N__d53a5ca4_28_ActivationLeakyReluKernel_cu_9e10b42f_310517leaky_relu_kernelERNS_18TensorIteratorBaseERKN3c106ScalarEENKUlvE_clEvENKUlvE0_clEvEUlfE_St5arrayIPcLm2EEEEviT0_T1_:
        /* <DEDUP_REMOVED lines=9> */
[----:B------:R-:W-:-:S06]  /*0090*/  IMAD.WIDE R2, R0, R5, c[0x0][0x180] ;  /* 0x0000600000027625 */ /* 0x000fcc00078e0205 */
[----:B0-----:R-:W-:-:S05]  /*00a0*/  IMAD.WIDE.U32 R2, R15, 0x8, R2 ;  /* 0x000000080f027825 */ /* 0x001fca00078e0002 */
[----:B------:R-:W2:Y:S04]  /*00b0*/  LDG.E.64 R6, [R2.64] ;  /* 0x0000000402067981 */ /* 0x000ea8000c1e1b00 */
[----:B------:R-:W3:Y:S04]  /*00c0*/  LDG.E.64 R8, [R2.64+0x400] ;  /* 0x0004000402087981 */ /* 0x000ee8000c1e1b00 */
[----:B------:R-:W4:Y:S04]  /*00d0*/  LDG.E.64 R10, [R2.64+0x800] ;  /* 0x00080004020a7981 */ /* 0x000f28000c1e1b00 */
[----:B------:R-:W5:Y:S01]  /*00e0*/  LDG.E.64 R12, [R2.64+0xc00] ;  /* 0x000c0004020c7981 */ /* 0x000f62000c1e1b00 */
[----:B------:R-:W-:-:S06]  /*00f0*/  IMAD.WIDE.U32 R4, R0, R5, c[0x0][0x178] ;  /* 0x00005e0000047625 */ /* 0x000fcc00078e0005 */
[----:B------:R-:W-:Y:S01]  /*0100*/  IMAD.WIDE R4, R15, 0x8, R4 ;  /* 0x000000080f047825 */ /* 0x000fe200078e0204 */
[----:B--2---:R-:W-:Y:S02]  /*0110*/  FSETP.GT.FTZ.AND P6, PT, R6, RZ, PT ;  /* 0x000000ff0600720b */ /* 0x004fe40003fd4000 */
[----:B------:R-:W-:Y:S02]  /*0120*/  FSETP.GT.FTZ.AND P5, PT, R7, RZ, PT ;  /* 0x000000ff0700720b */ /* 0x000fe40003fb4000 */
[----:B---3--:R-:W-:Y:S02]  /*0130*/  FSETP.GT.FTZ.AND P4, PT, R8, RZ, PT ;  /* 0x000000ff0800720b */ /* 0x008fe40003f94000 */
[----:B------:R-:W-:Y:S02]  /*0140*/  FSETP.GT.FTZ.AND P3, PT, R9, RZ, PT ;  /* 0x000000ff0900720b */ /* 0x000fe40003f74000 */
[----:B----4-:R-:W-:Y:S02]  /*0150*/  FSETP.GT.FTZ.AND P2, PT, R10, RZ, PT ;  /* 0x000000ff0a00720b */ /* 0x010fe40003f54000 */
[----:B------:R-:W-:-:S02]  /*0160*/  FSETP.GT.FTZ.AND P1, PT, R11, RZ, PT ;  /* 0x000000ff0b00720b */ /* 0x000fc40003f34000 */
[----:B-----5:R-:W-:Y:S01]  /*0170*/  FSETP.GT.FTZ.AND P0, PT, R12, RZ, PT ;  /* 0x000000ff0c00720b */ /* 0x020fe20003f14000 */
[----:B------:R-:W-:Y:S01]  /*0180*/  @!P6 FMUL.FTZ R6, R6, c[0x0][0x168] ;  /* 0x00005a000606ea20 */ /* 0x000fe20000410000 */
[----:B------:R-:W-:Y:S01]  /*0190*/  FSETP.GT.FTZ.AND P6, PT, R13, RZ, PT ;  /* 0x000000ff0d00720b */ /* 0x000fe20003fd4000 */
[----:B------:R-:W-:Y:S02]  /*01a0*/  @!P5 FMUL.FTZ R7, R7, c[0x0][0x168] ;  /* 0x00005a000707da20 */ /* 0x000fe40000410000 */
[----:B------:R-:W-:Y:S02]  /*01b0*/  @!P4 FMUL.FTZ R8, R8, c[0x0][0x168] ;  /* 0x00005a000808ca20 */ /* 0x000fe40000410000 */
[----:B------:R-:W-:Y:S01]  /*01c0*/  @!P3 FMUL.FTZ R9, R9, c[0x0][0x168] ;  /* 0x00005a000909ba20 */ /* 0x000fe20000410000 */
[----:B------:R-:W-:Y:S01]  /*01d0*/  STG.E.64 [R4.64], R6 ;  /* 0x0000000604007986 */ /* 0x000fe2000c101b04 */
[----:B------:R-:W-:Y:S02]  /*01e0*/  @!P2 FMUL.FTZ R10, R10, c[0x0][0x168] ;  /* 0x00005a000a0aaa20 */ /* 0x000fe40000410000 */
[----:B------:R-:W-:Y:S01]  /*01f0*/  @!P1 FMUL.FTZ R11, R11, c[0x0][0x168] ;  /* 0x00005a000b0b9a20 */ /* 0x000fe20000410000 */
[----:B------:R-:W-:Y:S01]  /*0200*/  STG.E.64 [R4.64+0x400], R8 ;  /* 0x0004000804007986 */ /* 0x000fe2000c101b04 */
[----:B------:R-:W-:-:S02]  /*0210*/  @!P0 FMUL.FTZ R12, R12, c[0x0][0x168] ;  /* 0x00005a000c0c8a20 */ /* 0x000fc40000410000 */
[----:B------:R-:W-:Y:S01]  /*0220*/  @!P6 FMUL.FTZ R13, R13, c[0x0][0x168] ;  /* 0x00005a000d0dea20 */ /* 0x000fe20000410000 */
[----:B------:R-:W-:Y:S04]  /*0230*/  STG.E.64 [R4.64+0x800], R10 ;  /* 0x0008000a04007986 */ /* 0x000fe8000c101b04 */
[----:B------:R-:W-:Y:S01]  /*0240*/  STG.E.64 [R4.64+0xc00], R12 ;  /* 0x000c000c04007986 */ /* 0x000fe2000c101b04 */
[----:B------:R-:W-:Y:S05]  /*0250*/  EXIT ;  /* 0x000000000000794d */ /* 0x000fea0003800000 */
.L_x_4854:
[----:B------:R-:W0:Y:S01]  /*0260*/  S2R R15, SR_TID.X ;  /* 0x00000000000f7919 */ /* 0x000e220000002100 */
[----:B------:R-:W-:Y:S01]  /*0270*/  CS2R R16, SRZ ;  /* 0x0000000000107805 */ /* 0x000fe2000001ff00 */
[C---:B0-----:R-:W-:Y:S01]  /*0280*/  ISETP.GE.AND P1, PT, R15.reuse, R12, PT ;  /* 0x0000000c0f00720c */ /* 0x041fe20003f26270 */
[----:B------:R-:W-:Y:S01]  /*0290*/  IMAD.MOV.U32 R3, RZ, RZ, R15 ;  /* 0x000000ffff037224 */ /* 0x000fe200078e000f */
[----:B------:R-:W-:-:S11]  /*02a0*/  IADD3 R22, R15, 0x80, RZ ;  /* 0x000000800f167810 */ /* 0x000fd60007ffe0ff */
[----:B------:R-:W-:Y:S01]  /*02b0*/  @!P1 IMAD.MOV.U32 R3, RZ, RZ, R22 ;  /* 0x000000ffff039224 */ /* 0x000fe200078e0016 */
[----:B------:R-:W-:Y:S01]  /*02c0*/  @!P1 MOV R19, 0x4 ;  /* 0x0000000400139802 */ /* 0x000fe20000000f00 */
[----:B------:R-:W-:-:S03]  /*02d0*/  @!P1 IMAD.IADD R18, R0, 0x1, R15 ;  /* 0x0000000100129824 */ /* 0x000fc600078e020f */
[----:B------:R-:W-:Y:S01]  /*02e0*/  ISETP.GE.AND P6, PT, R3, R12, PT ;  /* 0x0000000c0300720c */ /* 0x000fe20003fc6270 */
[----:B------:R-:W-:-:S04]  /*02f0*/  @!P1 IMAD.WIDE.U32 R18, R18, R19, c[0x0][0x180] ;  /* 0x0000600012129625 */ /* 0x000fc800078e0013 */
[----:B------:R-:W-:Y:S01]  /*0300*/  IMAD.MOV.U32 R13, RZ, RZ, RZ ;  /* 0x000000ffff0d7224 */ /* 0x000fe200078e00ff */
[----:B------:R0:W2:Y:S07]  /*0310*/  @!P1 LDG.E R16, [R18.64] ;  /* 0x0000000412109981 */ /* 0x0000ae000c1e1900 */
[----:B------:R-:W-:Y:S01]  /*0320*/  @!P6 IADD3 R8, R0, R3, RZ ;  /* 0x000000030008e210 */ /* 0x000fe20007ffe0ff */
[----:B------:R-:W-:Y:S01]  /*0330*/  @!P6 IMAD.MOV.U32 R9, RZ, RZ, 0x4 ;  /* 0x00000004ff09e424 */ /* 0x000fe200078e00ff */
[----:B------:R-:W-:-:S04]  /*0340*/  @!P6 IADD3 R3, R3, 0x80, RZ ;  /* 0x000000800303e810 */ /* 0x000fc80007ffe0ff */
[----:B------:R-:W-:-:S13]  /*0350*/  ISETP.GE.AND P5, PT, R3, R12, PT ;  /* 0x0000000c0300720c */ /* 0x000fda0003fa6270 */
[----:B------:R-:W-:Y:S01]  /*0360*/  @!P5 IMAD.IADD R24, R0, 0x1, R3 ;  /* 0x000000010018d824 */ /* 0x000fe200078e0203 */
[----:B------:R-:W-:-:S04]  /*0370*/  @!P5 IADD3 R3, R3, 0x80, RZ ;  /* 0x000000800303d810 */ /* 0x000fc80007ffe0ff */
[----:B------:R-:W-:-:S13]  /*0380*/  ISETP.GE.AND P4, PT, R3, R12, PT ;  /* 0x0000000c0300720c */ /* 0x000fda0003f86270 */
        /* <DEDUP_REMOVED lines=8> */
[----:B------:R-:W-:Y:S01]  /*0410*/  ISETP.GE.AND P0, PT, R3, R12, PT ;  /* 0x0000000c0300720c */ /* 0x000fe20003f06270 */
[----:B------:R-:W-:Y:S01]  /*0420*/  @!P6 IMAD.WIDE.U32 R8, R8, R9, c[0x0][0x180] ;  /* 0x000060000808e625 */ /* 0x000fe200078e0009 */
[----:B------:R-:W-:-:S04]  /*0430*/  @!P5 MOV R25, 0x4 ;  /* 0x000000040019d802 */ /* 0x000fc80000000f00 */
[----:B------:R1:W3:Y:S07]  /*0440*/  @!P6 LDG.E R13, [R8.64] ;  /* 0x00000004080de981 */ /* 0x0002ee000c1e1900 */
[----:B------:R-:W-:Y:S01]  /*0450*/  @!P0 IMAD.IADD R10, R0, 0x1, R3 ;  /* 0x00000001000a8824 */ /* 0x000fe200078e0203 */
[----:B------:R-:W-:-:S04]  /*0460*/  @!P0 IADD3 R3, R3, 0x80, RZ ;  /* 0x0000008003038810 */ /* 0x000fc80007ffe0ff */
[----:B------:R-:W-:Y:S01]  /*0470*/  ISETP.GE.AND P6, PT, R3, R12, PT ;  /* 0x0000000c0300720c */ /* 0x000fe20003fc6270 */
[----:B------:R-:W-:Y:S02]  /*0480*/  IMAD.MOV.U32 R14, RZ, RZ, RZ ;  /* 0x000000ffff0e7224 */ /* 0x000fe400078e00ff */
[----:B------:R-:W-:Y:S01]  /*0490*/  @!P5 IMAD.WIDE.U32 R24, R24, R25, c[0x0][0x180] ;  /* 0x000060001818d625 */ /* 0x000fe200078e0019 */
[----:B------:R-:W-:Y:S02]  /*04a0*/  @!P4 MOV R5, 0x4 ;  /* 0x000000040005c802 */ /* 0x000fe40000000f00 */
[----:B-1----:R-:W-:Y:S01]  /*04b0*/  @!P0 MOV R9, 0x4 ;  /* 0x0000000400098802 */ /* 0x002fe20000000f00 */
[----:B------:R-:W-:Y:S01]  /*04c0*/  @!P3 IMAD.MOV.U32 R7, RZ, RZ, 0x4 ;  /* 0x00000004ff07b424 */ /* 0x000fe200078e00ff */
[----:B------:R1:W4:Y:S01]  /*04d0*/  @!P5 LDG.E R14, [R24.64] ;  /* 0x00000004180ed981 */ /* 0x000322000c1e1900 */
[----:B------:R-:W-:Y:S01]  /*04e0*/  @!P2 IMAD.MOV.U32 R23, RZ, RZ, 0x4 ;  /* 0x00000004ff17a424 */ /* 0x000fe200078e00ff */
[----:B------:R-:W-:-:S03]  /*04f0*/  CS2R R20, SRZ ;  /* 0x0000000000147805 */ /* 0x000fc6000001ff00 */
[----:B------:R-:W-:Y:S01]  /*0500*/  @!P6 IMAD.IADD R11, R0, 0x1, R3 ;  /* 0x00000001000be824 */ /* 0x000fe200078e0203 */
[----:B0-----:R-:W-:Y:S01]  /*0510*/  CS2R R18, SRZ ;  /* 0x0000000000127805 */ /* 0x001fe2000001ff00 */
[----:B------:R-:W-:-:S04]  /*0520*/  @!P4 IMAD.WIDE.U32 R2, R2, R5, c[0x0][0x180] ;  /* 0x000060000202c625 */ /* 0x000fc800078e0005 */
[----:B-1----:R-:W-:Y:S01]  /*0530*/  @!P6 IMAD.MOV.U32 R24, RZ, RZ, 0x4 ;  /* 0x00000004ff18e424 */ /* 0x002fe200078e00ff */
[----:B------:R-:W5:Y:S01]  /*0540*/  @!P4 LDG.E R21, [R2.64] ;  /* 0x000000040215c981 */ /* 0x000f62000c1e1900 */
[----:B------:R-:W-:-:S04]  /*0550*/  @!P3 IMAD.WIDE.U32 R4, R4, R7, c[0x0][0x180] ;  /* 0x000060000404b625 */ /* 0x000fc800078e0007 */
[----:B------:R-:W-:Y:S01]  /*0560*/  @!P0 IMAD.WIDE.U32 R8, R10, R9, c[0x0][0x180] ;  /* 0x000060000a088625 */ /* 0x000fe200078e0009 */
[----:B------:R-:W5:Y:S03]  /*0570*/  @!P3 LDG.E R20, [R4.64] ;  /* 0x000000040414b981 */ /* 0x000f66000c1e1900 */
[----:B------:R-:W-:Y:S01]  /*0580*/  @!P2 IMAD.WIDE.U32 R6, R6, R23, c[0x0][0x180] ;  /* 0x000060000606a625 */ /* 0x000fe200078e0017 */
[----:B------:R-:W5:Y:S03]  /*0590*/  @!P0 LDG.E R18, [R8.64] ;  /* 0x0000000408128981 */ /* 0x000f66000c1e1900 */
[----:B------:R-:W-:Y:S01]  /*05a0*/  @!P6 IMAD.WIDE.U32 R10, R11, R24, c[0x0][0x180] ;  /* 0x000060000b0ae625 */ /* 0x000fe200078e0018 */
[----:B------:R-:W5:Y:S04]  /*05b0*/  @!P2 LDG.E R19, [R6.64] ;  /* 0x000000040613a981 */ /* 0x000f68000c1e1900 */
[----:B------:R-:W5:Y:S01]  /*05c0*/  @!P6 LDG.E R17, [R10.64] ;  /* 0x000000040a11e981 */ /* 0x000f62000c1e1900 */
[----:B------:R-:W-:Y:S01]  /*05d0*/  @!P1 IADD3 R24, R0, R15, RZ ;  /* 0x0000000f00189210 */ /* 0x000fe20007ffe0ff */
[----:B------:R-:W-:Y:S01]  /*05e0*/  @!P1 IMAD.MOV.U32 R25, RZ, RZ, 0x4 ;  /* 0x00000004ff199424 */ /* 0x000fe200078e00ff */
[----:B------:R-:W-:-:S03]  /*05f0*/  @!P1 MOV R15, R22 ;  /* 0x00000016000f9202 */ /* 0x000fc60000000f00 */
[----:B------:R-:W-:Y:S01]  /*0600*/  @!P1 IMAD.WIDE.U32 R24, R24, R25, c[0x0][0x178] ;  /* 0x00005e0018189625 */ /* 0x000fe200078e0019 */
[----:B------:R-:W-:Y:S01]  /*0610*/  BSSY B0, `(.L_x_4855) ;  /* 0x000003e000007945 */ /* 0x000fe20003800000 */
[----:B------:R-:W-:Y:S01]  /*0620*/  BSSY B1, `(.L_x_4856) ;  /* 0x0000036000017945 */ /* 0x000fe20003800000 */
[----:B--2---:R-:W-:-:S13]  /*0630*/  FSETP.GT.FTZ.AND P0, PT, R16, RZ, PT ;  /* 0x000000ff1000720b */ /* 0x004fda0003f14000 */
[----:B------:R-:W-:-:S05]  /*0640*/  @!P0 FMUL.FTZ R16, R16, c[0x0][0x168] ;  /* 0x00005a0010108a20 */ /* 0x000fca0000410000 */
[----:B------:R0:W-:Y:S01]  /*0650*/  @!P1 STG.E [R24.64], R16 ;  /* 0x0000001018009986 */ /* 0x0001e2000c101904 */
[----:B---3--:R-:W-:-:S13]  /*0660*/  FSETP.GT.FTZ.AND P0, PT, R13, RZ, PT ;  /* 0x000000ff0d00720b */ /* 0x008fda0003f14000 */
[----:B------:R-:W-:Y:S01]  /*0670*/  @!P0 FMUL.FTZ R13, R13, c[0x0][0x168] ;  /* 0x00005a000d0d8a20 */ /* 0x000fe20000410000 */
[----:B------:R-:W-:Y:S02]  /*0680*/  ISETP.GE.AND P0, PT, R15, R12, PT ;  /* 0x0000000c0f00720c */ /* 0x000fe40003f06270 */
[----:B----4-:R-:W-:Y:S02]  /*0690*/  FSETP.GT.FTZ.AND P6, PT, R14, RZ, PT ;  /* 0x000000ff0e00720b */ /* 0x010fe40003fd4000 */
[----:B-----5:R-:W-:Y:S02]  /*06a0*/  FSETP.GT.FTZ.AND P5, PT, R21, RZ, PT ;  /* 0x000000ff1500720b */ /* 0x020fe40003fb4000 */
[----:B------:R-:W-:Y:S02]  /*06b0*/  FSETP.GT.FTZ.AND P4, PT, R20, RZ, PT ;  /* 0x000000ff1400720b */ /* 0x000fe40003f94000 */
[----:B------:R-:W-:Y:S02]  /*06c0*/  FSETP.GT.FTZ.AND P2, PT, R18, RZ, PT ;  /* 0x000000ff1200720b */ /* 0x000fe40003f54000 */
[----:B------:R-:W-:-:S02]  /*06d0*/  FSETP.GT.FTZ.AND P3, PT, R19, RZ, PT ;  /* 0x000000ff1300720b */ /* 0x000fc40003f74000 */
[----:B------:R-:W-:-:S03]  /*06e0*/  FSETP.GT.FTZ.AND P1, PT, R17, RZ, PT ;  /* 0x000000ff1100720b */ /* 0x000fc60003f34000 */
[----:B------:R-:W-:Y:S02]  /*06f0*/  @!P6 FMUL.FTZ R14, R14, c[0x0][0x168] ;  /* 0x00005a000e0eea20 */ /* 0x000fe40000410000 */
[----:B------:R-:W-:Y:S02]  /*0700*/  @!P5 FMUL.FTZ R21, R21, c[0x0][0x168] ;  /* 0x00005a001515da20 */ /* 0x000fe40000410000 */
[----:B------:R-:W-:Y:S02]  /*0710*/  @!P4 FMUL.FTZ R20, R20, c[0x0][0x168] ;  /* 0x00005a001414ca20 */ /* 0x000fe40000410000 */
[----:B------:R-:W-:Y:S02]  /*0720*/  @!P2 FMUL.FTZ R18, R18, c[0x0][0x168] ;  /* 0x00005a001212aa20 */ /* 0x000fe40000410000 */
[----:B------:R-:W-:Y:S02]  /*0730*/  @!P3 FMUL.FTZ R19, R19, c[0x0][0x168] ;  /* 0x00005a001313ba20 */ /* 0x000fe40000410000 */
[----:B------:R-:W-:Y:S01]  /*0740*/  @!P1 FMUL.FTZ R17, R17, c[0x0][0x168] ;  /* 0x00005a0011119a20 */ /* 0x000fe20000410000 */
[----:B------:R-:W-:Y:S05]  /*0750*/  @P0 BRA `(.L_x_4857) ;  /* 0x000000c000000947 */ /* 0x000fea0003800000 */
[----:B0-----:R-:W-:Y:S01]  /*0760*/  HFMA2.MMA R3, -RZ, RZ, 0, 2.384185791015625e-07 ;  /* 0x00000004ff037435 */ /* 0x001fe200000001ff */
[----:B------:R-:W-:Y:S01]  /*0770*/  IMAD.IADD R2, R0, 0x1, R15 ;  /* 0x0000000100027824 */ /* 0x000fe200078e020f */
[----:B------:R-:W-:-:S04]  /*0780*/  IADD3 R15, R15, 0x80, RZ ;  /* 0x000000800f0f7810 */ /* 0x000fc80007ffe0ff */
[----:B------:R-:W-:-:S04]  /*0790*/  ISETP.GE.AND P0, PT, R15, R12, PT ;  /* 0x0000000c0f00720c */ /* 0x000fc80003f06270 */
[----:B------:R-:W-:-:S05]  /*07a0*/  IMAD.WIDE.U32 R2, R2, R3, c[0x0][0x178] ;  /* 0x00005e0002027625 */ /* 0x000fca00078e0003 */
[----:B------:R0:W-:Y:S04]  /*07b0*/  STG.E [R2.64], R13 ;  /* 0x0000000d02007986 */ /* 0x0001e8000c101904 */
[----:B------:R-:W-:Y:S05]  /*07c0*/  @P0 BRA `(.L_x_4858) ;  /* 0x000000c000000947 */ /* 0x000fea0003800000 */
[----:B0-----:R-:W-:Y:S01]  /*07d0*/  MOV R3, 0x4 ;  /* 0x0000000400037802 */ /* 0x001fe20000000f00 */
[----:B------:R-:W-:Y:S01]  /*07e0*/  IMAD.IADD R2, R0, 0x1, R15 ;  /* 0x0000000100027824 */ /* 0x000fe200078e020f */
[----:B------:R-:W-:-:S03]  /*07f0*/  IADD3 R15, R15, 0x80, RZ ;  /* 0x000000800f0f7810 */ /* 0x000fc60007ffe0ff */
[----:B------:R-:W-:-:S05]  /*0800*/  IMAD.WIDE.U32 R2, R2, R3, c[0x0][0x178] ;  /* 0x00005e0002027625 */ /* 0x000fca00078e0003 */
[----:B------:R0:W-:Y:S02]  /*0810*/  STG.E [R2.64], R14 ;  /* 0x0000000e02007986 */ /* 0x0001e4000c101904 */
.L_x_4857:
[----:B0-----:R-:W-:-:S13]  /*0820*/  ISETP.GE.AND P0, PT, R15, R12, PT ;  /* 0x0000000c0f00720c */ /* 0x001fda0003f06270 */
[----:B------:R-:W-:Y:S05]  /*0830*/  @P0 BRA `(.L_x_4859) ;  /* 0x000000c000000947 */ /* 0x000fea0003800000 */
[----:B------:R-:W-:Y:S01]  /*0840*/  MOV R3, 0x4 ;  /* 0x0000000400037802 */ /* 0x000fe20000000f00 */
[----:B------:R-:W-:Y:S01]  /*0850*/  IMAD.IADD R2, R0, 0x1, R15 ;  /* 0x0000000100027824 */ /* 0x000fe200078e020f */
[----:B------:R-:W-:-:S03]  /*0860*/  IADD3 R15, R15, 0x80, RZ ;  /* 0x000000800f0f7810 */ /* 0x000fc60007ffe0ff */
[----:B------:R-:W-:-:S05]  /*0870*/  IMAD.WIDE.U32 R2, R2, R3, c[0x0][0x178] ;  /* 0x00005e0002027625 */ /* 0x000fca00078e0003 */
[----:B------:R0:W-:Y:S02]  /*0880*/  STG.E [R2.64], R21 ;  /* 0x0000001502007986 */ /* 0x0001e4000c101904 */
.L_x_4858:
[----:B------:R-:W-:-:S13]  /*0890*/  ISETP.GE.AND P0, PT, R15, R12, PT ;  /* 0x0000000c0f00720c */ /* 0x000fda0003f06270 */
[----:B------:R-:W-:Y:S05]  /*08a0*/  @P0 BRA `(.L_x_4860) ;  /* 0x000000d000000947 */ /* 0x000fea0003800000 */
[----:B0-----:R-:W-:Y:S01]  /*08b0*/  HFMA2.MMA R3, -RZ, RZ, 0, 2.384185791015625e-07 ;  /* 0x00000004ff037435 */ /* 0x001fe200000001ff */
[----:B------:R-:W-:Y:S01]  /*08c0*/  IMAD.IADD R2, R0, 0x1, R15 ;  /* 0x0000000100027824 */ /* 0x000fe200078e020f */
[----:B------:R-:W-:-:S08]  /*08d0*/  IADD3 R15, R15, 0x80, RZ ;  /* 0x000000800f0f7810 */ /* 0x000fd00007ffe0ff */
[----:B------:R-:W-:-:S05]  /*08e0*/  IMAD.WIDE.U32 R2, R2, R3, c[0x0][0x178] ;  /* 0x00005e0002027625 */ /* 0x000fca00078e0003 */
[----:B------:R0:W-:Y:S02]  /*08f0*/  STG.E [R2.64], R20 ;  /* 0x0000001402007986 */ /* 0x0001e4000c101904 */
.L_x_4859:
[----:B------:R-:W-:-:S13]  /*0900*/  ISETP.GE.AND P0, PT, R15, R12, PT ;  /* 0x0000000c0f00720c */ /* 0x000fda0003f06270 */
[----:B------:R-:W-:Y:S01]  /*0910*/  @P0 BREAK B1 ;  /* 0x0000000000010942 */ /* 0x000fe20003800000 */
[----:B------:R-:W-:Y:S05]  /*0920*/  @P0 BRA `(.L_x_4861) ;  /* 0x000000c000000947 */ /* 0x000fea0003800000 */
[----:B0-----:R-:W-:Y:S01]  /*0930*/  MOV R3, 0x4 ;  /* 0x0000000400037802 */ /* 0x001fe20000000f00 */
[----:B------:R-:W-:Y:S01]  /*0940*/  IMAD.IADD R2, R0, 0x1, R15 ;  /* 0x0000000100027824 */ /* 0x000fe200078e020f */
[----:B------:R-:W-:-:S03]  /*0950*/  IADD3 R15, R15, 0x80, RZ ;  /* 0x000000800f0f7810 */ /* 0x000fc60007ffe0ff */
[----:B------:R-:W-:-:S05]  /*0960*/  IMAD.WIDE.U32 R2, R2, R3, c[0x0][0x178] ;  /* 0x00005e0002027625 */ /* 0x000fca00078e0003 */
[----:B------:R0:W-:Y:S02]  /*0970*/  STG.E [R2.64], R19 ;  /* 0x0000001302007986 */ /* 0x0001e4000c101904 */
.L_x_4860:
[----:B------:R-:W-:Y:S05]  /*0980*/  BSYNC B1 ;  /* 0x0000000000017941 */ /* 0x000fea0003800000 */
.L_x_4856:
[----:B------:R-:W-:-:S13]  /*0990*/  ISETP.GE.AND P0, PT, R15, R12, PT ;  /* 0x0000000c0f00720c */ /* 0x000fda0003f06270 */
[----:B0-----:R-:W-:Y:S01]  /*09a0*/  @!P0 MOV R3, 0x4 ;  /* 0x0000000400038802 */ /* 0x001fe20000000f00 */
[----:B------:R-:W-:Y:S01]  /*09b0*/  @!P0 IMAD.IADD R2, R0, 0x1, R15 ;  /* 0x0000000100028824 */ /* 0x000fe200078e020f */
[----:B------:R-:W-:-:S03]  /*09c0*/  @!P0 IADD3 R15, R15, 0x80, RZ ;  /* 0x000000800f0f8810 */ /* 0x000fc60007ffe0ff */
[----:B------:R-:W-:-:S05]  /*09d0*/  @!P0 IMAD.WIDE.U32 R2, R2, R3, c[0x0][0x178] ;  /* 0x00005e0002028625 */ /* 0x000fca00078e0003 */
[----:B------:R0:W-:Y:S02]  /*09e0*/  @!P0 STG.E [R2.64], R18 ;  /* 0x0000001202008986 */ /* 0x0001e4000c101904 */
.L_x_4861:
[----:B------:R-:W-:Y:S05]  /*09f0*/  BSYNC B0 ;  /* 0x0000000000007941 */ /* 0x000fea0003800000 */
.L_x_4855:
[----:B------:R-:W-:Y:S01]  /*0a00*/  WARPSYNC 0xffffffff ;  /* 0xffffffff00007948 */ /* 0x000fe20003800000 */
[----:B------:R-:W-:-:S13]  /*0a10*/  ISETP.GE.AND P0, PT, R15, R12, PT ;  /* 0x0000000c0f00720c */ /* 0x000fda0003f06270 */
[----:B------:R-:W-:Y:S05]  /*0a20*/  @P0 EXIT ;  /* 0x000000000000094d */ /* 0x000fea0003800000 */
[----:B0-----:R-:W-:Y:S01]  /*0a30*/  HFMA2.MMA R3, -RZ, RZ, 0, 2.384185791015625e-07 ;  /* 0x00000004ff037435 */ /* 0x001fe200000001ff */
[----:B------:R-:W-:-:S09]  /*0a40*/  IMAD.IADD R2, R0, 0x1, R15 ;  /* 0x0000000100027824 */ /* 0x000fd200078e020f */
[----:B------:R-:W-:-:S05]  /*0a50*/  IMAD.WIDE.U32 R2, R2, R3, c[0x0][0x178] ;  /* 0x00005e0002027625 */ /* 0x000fca00078e0003 */
[----:B------:R-:W-:Y:S01]  /*0a60*/  STG.E [R2.64], R17 ;  /* 0x0000001102007986 */ /* 0x000fe2000c101904 */
[----:B------:R-:W-:Y:S05]  /*0a70*/  EXIT ;  /* 0x000000000000794d */ /* 0x000fea0003800000 */
.L_x_4862:
        /* <DEDUP_REMOVED lines=16> */
.L_x_5484:


//--------------------- .text._ZN2at6native29vectorized_elementwise_kernelILi4EZZZNS0_66_GLOBAL__N__d53a5ca4_28_ActivationLeakyReluKernel_cu_9e10b42f_310517leaky_relu_kernelERNS_18TensorIteratorBaseERKN3c106ScalarEENKUlvE_clEvENKUlvE0_clEvEUlfE_St5arrayIPcLm2EEEEviT0_T1_ --------------------------
	.section	.text._ZN2at6native29vectorized_elementwise_kernelILi4EZZZNS0_66_GLOBAL__N__d53a5ca4_28_ActivationLeakyReluKernel_cu_9e10b42f_310517leaky_relu_kernelERNS_18TensorIteratorBaseERKN3c106ScalarEENKUlvE_clEvENKUlvE0_clEvEUlfE_St5arrayIPcLm2EEEEviT0_T1_,"ax",@progbits
	.sectioninfo	@"SHI_REGISTERS=28"
	.align	128
        .global         _ZN2at6native29vectorized_elementwise_kernelILi4EZZZNS0_66_GLOBAL__N__d53a5ca4_28_ActivationLeakyReluKernel_cu_9e10b42f_310517leaky_relu_kernelERNS_18TensorIteratorBaseERKN3c106ScalarEENKUlvE_clEvENKUlvE0_clEvEUlfE_St5arrayIPcLm2EEEEviT0_T1_
        .type           _ZN2at6native29vectorized_elementwise_kernelILi4EZZZNS0_66_GLOBAL__N__d53a5ca4_28_ActivationLeakyReluKernel_cu_9e10b42f_310517leaky_relu_kernelERNS_18TensorIteratorBaseERKN3c106ScalarEENKUlvE_clEvENKUlvE0_clEvEUlfE_St5arrayIPcLm2EEEEviT0_T1_,@function
        .size           _ZN2at6native29vectorized_elementwise_kernelILi4EZZZNS0_66_GLOBAL__N__d53a5ca4_28_ActivationLeakyReluKernel_cu_9e10b42f_310517leaky_relu_kernelERNS_18TensorIteratorBaseERKN3c106ScalarEENKUlvE_clEvENKUlvE0_clEvEUlfE_St5arrayIPcLm2EEEEviT0_T1_,(.L_x_5485 - _ZN2at6native29vectorized_elementwise_kernelILi4EZZZNS0_66_GLOBAL__N__d53a5ca4_28_ActivationLeakyReluKernel_cu_9e10b42f_310517leaky_relu_kernelERNS_18TensorIteratorBaseERKN3c106ScalarEENKUlvE_clEvENKUlvE0_clEvEUlfE_St5arrayIPcLm2EEEEviT0_T1_)
        .other          _ZN2at6native29vectorized_elementwise_kernelILi4EZZZNS0_66_GLOBAL__N__d53a5ca4_28_ActivationLeakyReluKernel_cu_9e10b42f_310517leaky_relu_kernelERNS_18TensorIteratorBaseERKN3c106ScalarEENKUlvE_clEvENKUlvE0_clEvEUlfE_St5arrayIPcLm2EEEEviT0_T1_,@"STO_CUDA_ENTRY STV_DEFAULT"
_ZN2at6native29vectorized_elementwise_kernelILi4EZZZNS0_66_GLOBAL__N__d53a5ca4_28_ActivationLeakyReluKernel_cu_9e10b42f_310517leaky_relu_kernelERNS_18TensorIteratorBaseERKN3c106ScalarEENKUlvE_clEvENKUlvE0_clEvEUlfE_St5arrayIPcLm2EEEEviT0_T1_:
.text._ZN2at6native29vectorized_elementwise_kernelILi4EZZZNS0_66_GLOBAL__N__d53a5ca4_28_ActivationLeakyReluKernel_cu_9e10b42f_310517leaky_relu_kernelERNS_18TensorIteratorBaseERKN3c106ScalarEENKUlvE_clEvENKUlvE0_clEvEUlfE_St5arrayIPcLm2EEEEviT0_T1_:
        /* <DEDUP_REMOVED lines=11> */
[----:B------:R-:W2:Y:S04]  /*00b0*/  LDG.E.128 R4, [R2.64] ;  /* 0x0000000402047981 */ /* 0x000ea8000c1e1d00 */
[----:B------:R-:W3:Y:S01]  /*00c0*/  LDG.E.128 R8, [R2.64+0x800] ;  /* 0x0008000402087981 */ /* 0x000ee2000c1e1d00 */
[----:B------:R-:W-:-:S06]  /*00d0*/  IMAD.WIDE.U32 R12, R0, R13, c[0x0][0x178] ;  /* 0x00005e00000c7625 */ /* 0x000fcc00078e000d */
        /* <DEDUP_REMOVED lines=8> */
[----:B------:R-:W-:Y:S01]  /*0160*/  @!P6 FMUL.FTZ R4, R4, c[0x0][0x168] ;  /* 0x00005a000404ea20 */ /* 0x000fe20000410000 */
[----:B------:R-:W-:Y:S01]  /*0170*/  FSETP.GT.FTZ.AND P6, PT, R11, RZ, PT ;  /* 0x000000ff0b00720b */ /* 0x000fe20003fd4000 */
[----:B------:R-:W-:Y:S02]  /*0180*/  @!P5 FMUL.FTZ R5, R5, c[0x0][0x168] ;  /* 0x00005a000505da20 */ /* 0x000fe40000410000 */
[----:B------:R-:W-:Y:S02]  /*0190*/  @!P4 FMUL.FTZ R6, R6, c[0x0][0x168] ;  /* 0x00005a000606ca20 */ /* 0x000fe40000410000 */
[----:B------:R-:W-:Y:S02]  /*01a0*/  @!P3 FMUL.FTZ R7, R7, c[0x0][0x168] ;  /* 0x00005a000707ba20 */ /* 0x000fe40000410000 */
[----:B------:R-:W-:Y:S02]  /*01b0*/  @!P2 FMUL.FTZ R8, R8, c[0x0][0x168] ;  /* 0x00005a000808aa20 */ /* 0x000fe40000410000 */
[----:B------:R-:W-:Y:S01]  /*01c0*/  @!P1 FMUL.FTZ R9, R9, c[0x0][0x168] ;  /* 0x00005a0009099a20 */ /* 0x000fe20000410000 */
[----:B------:R-:W-:Y:S01]  /*01d0*/  STG.E.128 [R12.64], R4 ;  /* 0x000000040c007986 */ /* 0x000fe2000c101d04 */
[----:B------:R-:W-:-:S02]  /*01e0*/  @!P0 FMUL.FTZ R10, R10, c[0x0][0x168] ;  /* 0x00005a000a0a8a20 */ /* 0x000fc40000410000 */
[----:B------:R-:W-:-:S05]  /*01f0*/  @!P6 FMUL.FTZ R11, R11, c[0x0][0x168] ;  /* 0x00005a000b0bea20 */ /* 0x000fca0000410000 */
[----:B------:R-:W-:Y:S01]  /*0200*/  STG.E.128 [R12.64+0x800], R8 ;  /* 0x000800080c007986 */ /* 0x000fe2000c101d04 */
[----:B------:R-:W-:Y:S05]  /*0210*/  EXIT ;  /* 0x000000000000794d */ /* 0x000fea0003800000 */
.L_x_4863:
        /* <DEDUP_REMOVED lines=92> */
.L_x_4866:
[----:B0-----:R-:W-:-:S13]  /*07e0*/  ISETP.GE.AND P0, PT, R15, R12, PT ;  /* 0x0000000c0f00720c */ /* 0x001fda0003f06270 */
[----:B------:R-:W-:Y:S05]  /*07f0*/  @P0 BRA `(.L_x_4868) ;  /* 0x000000c000000947 */ /* 0x000fea0003800000 */
[----:B------:R-:W-:Y:S01]  /*0800*/  MOV R3, 0x4 ;  /* 0x0000000400037802 */ /* 0x000fe20000000f00 */
[----:B------:R-:W-:Y:S01]  /*0810*/  IMAD.IADD R2, R0, 0x1, R15 ;  /* 0x0000000100027824 */ /* 0x000fe200078e020f */
[----:B------:R-:W-:-:S03]  /*0820*/  IADD3 R15, R15, 0x80, RZ ;  /* 0x000000800f0f7810 */ /* 0x000fc60007ffe0ff */
[----:B------:R-:W-:-:S05]  /*0830*/  IMAD.WIDE.U32 R2, R2, R3, c[0x0][0x178] ;  /* 0x00005e0002027625 */ /* 0x000fca00078e0003 */
[----:B------:R0:W-:Y:S02]  /*0840*/  STG.E [R2.64], R21 ;  /* 0x0000001502007986 */ /* 0x0001e4000c101904 */
.L_x_4867:
[----:B------:R-:W-:-:S13]  /*0850*/  ISETP.GE.AND P0, PT, R15, R12, PT ;  /* 0x0000000c0f00720c */ /* 0x000fda0003f06270 */
[----:B------:R-:W-:Y:S05]  /*0860*/  @P0 BRA `(.L_x_4869) ;  /* 0x000000d000000947 */ /* 0x000fea0003800000 */
[----:B0-----:R-:W-:Y:S01]  /*0870*/  HFMA2.MMA R3, -RZ, RZ, 0, 2.384185791015625e-07 ;  /* 0x00000004ff037435 */ /* 0x001fe200000001ff */
[----:B------:R-:W-:Y:S01]  /*0880*/  IMAD.IADD R2, R0, 0x1, R15 ;  /* 0x0000000100027824 */ /* 0x000fe200078e020f */
[----:B------:R-:W-:-:S08]  /*0890*/  IADD3 R15, R15, 0x80, RZ ;  /* 0x000000800f0f7810 */ /* 0x000fd00007ffe0ff */
[----:B------:R-:W-:-:S05]  /*08a0*/  IMAD.WIDE.U32 R2, R2, R3, c[0x0][0x178] ;  /* 0x00005e0002027625 */ /* 0x000fca00078e0003 */
[----:B------:R0:W-:Y:S02]  /*08b0*/  STG.E [R2.64], R20 ;  /* 0x0000001402007986 */ /* 0x0001e4000c101904 */
.L_x_4868:
        /* <DEDUP_REMOVED lines=8> */
.L_x_4869:
[----:B------:R-:W-:Y:S05]  /*0940*/  BSYNC B1 ;  /* 0x0000000000017941 */ /* 0x000fea0003800000 */
.L_x_4865:
[----:B------:R-:W-:-:S13]  /*0950*/  ISETP.GE.AND P0, PT, R15, R12, PT ;  /* 0x0000000c0f00720c */ /* 0x000fda0003f06270 */
[----:B0-----:R-:W-:Y:S01]  /*0960*/  @!P0 MOV R3, 0x4 ;  /* 0x0000000400038802 */ /* 0x001fe20000000f00 */
[----:B------:R-:W-:Y:S01]  /*0970*/  @!P0 IMAD.IADD R2, R0, 0x1, R15 ;  /* 0x0000000100028824 */ /* 0x000fe200078e020f */
[----:B------:R-:W-:-:S03]  /*0980*/  @!P0 IADD3 R15, R15, 0x80, RZ ;  /* 0x000000800f0f8810 */ /* 0x000fc60007ffe0ff */
[----:B------:R-:W-:-:S05]  /*0990*/  @!P0 IMAD.WIDE.U32 R2, R2, R3, c[0x0][0x178] ;  /* 0x00005e0002028625 */ /* 0x000fca00078e0003 */
[----:B------:R0:W-:Y:S02]  /*09a0*/  @!P0 STG.E [R2.64], R18 ;  /* 0x0000001202008986 */ /* 0x0001e4000c101904 */
.L_x_4870:
[----:B------:R-:W-:Y:S05]  /*09b0*/  BSYNC B0 ;  /* 0x0000000000007941 */ /* 0x000fea0003800000 */
.L_x_4864:
        /* <DEDUP_REMOVED lines=8> */
.L_x_4871:
        /* <DEDUP_REMOVED lines=12> */
.L_x_5485:


//--------------------- .text._ZN2at6native29vectorized_elementwise_kernelILi8EZZZNS0_66_GLOBAL__N__d53a5ca4_28_ActivationLeakyReluKernel_cu_9e10b42f_310517leaky_relu_kernelERNS_18TensorIteratorBaseERKN3c106ScalarEENKUlvE_clEvENKUlvE0_clEvEUlfE_St5arrayIPcLm2EEEEviT0_T1_ --------------------------
	.section	.text._ZN2at6native29vectorized_elementwise_kernelILi8EZZZNS0_66_GLOBAL__N__d53a5ca4_28_ActivationLeakyReluKernel_cu_9e10b42f_310517leaky_relu_kernelERNS_18TensorIteratorBaseERKN3c106ScalarEENKUlvE_clEvENKUlvE0_clEvEUlfE_St5arrayIPcLm2EEEEviT0_T1_,"ax",@progbits
	.sectioninfo	@"SHI_REGISTERS=4"
	.align	128
        .global         _ZN2at6native29vectorized_elementwise_kernelILi8EZZZNS0_66_GLOBAL__N__d53a5ca4_28_ActivationLeakyReluKernel_cu_9e10b42f_310517leaky_relu_kernelERNS_18TensorIteratorBaseERKN3c106ScalarEENKUlvE_clEvENKUlvE0_clEvEUlfE_St5arrayIPcLm2EEEEviT0_T1_
        .type           _ZN2at6native29vectorized_elementwise_kernelILi8EZZZNS0_66_GLOBAL__N__d53a5ca4_28_ActivationLeakyReluKernel_cu_9e10b42f_310517leaky_relu_kernelERNS_18TensorIteratorBaseERKN3c106ScalarEENKUlvE_clEvENKUlvE0_clEvEUlfE_St5arrayIPcLm2EEEEviT0_T1_,@function
        .size           _ZN2at6native29vectorized_elementwise_kernelILi8EZZZNS0_66_GLOBAL__N__d53a5ca4_28_ActivationLeakyReluKernel_cu_9e10b42f_310517leaky_relu_kernelERNS_18TensorIteratorBaseERKN3c106ScalarEENKUlvE_clEvENKUlvE0_clEvEUlfE_St5arrayIPcLm2EEEEviT0_T1_,(.L_x_5486 - _ZN2at6native29vectorized_elementwise_kernelILi8EZZZNS0_66_GLOBAL__N__d53a5ca4_28_ActivationLeakyReluKernel_cu_9e10b42f_310517leaky_relu_kernelERNS_18TensorIteratorBaseERKN3c106ScalarEENKUlvE_clEvENKUlvE0_clEvEUlfE_St5arrayIPcLm2EEEEviT0_T1_)
        .other          _ZN2at6native29vectorized_elementwise_kernelILi8EZZZNS0_66_GLOBAL__N__d53a5ca4_28_ActivationLeakyReluKernel_cu_9e10b42f_310517leaky_relu_kernelERNS_18TensorIteratorBaseERKN3c106ScalarEENKUlvE_clEvENKUlvE0_clEvEUlfE_St5arrayIPcLm2EEEEviT0_T1_,@"STO_CUDA_ENTRY STV_DEFAULT"
_ZN2at6native29vectorized_elementwise_kernelILi8EZZZNS0_66_GLOBAL__N__d53a5ca4_28_ActivationLeakyReluKernel_cu_9e10b42f_310517leaky_relu_kernelERNS_18TensorIteratorBaseERKN3c106ScalarEENKUlvE_clEvENKUlvE0_clEvEUlfE_St5arrayIPcLm2EEEEviT0_T1_:
.text._ZN2at6native29vectorized_elementwise_kernelILi8EZZZNS0_66_GLOBAL__N__d53a5ca4_28_ActivationLeakyReluKernel_cu_9e10b42f_310517leaky_relu_kernelERNS_18TensorIteratorBaseERKN3c106ScalarEENKUlvE_clEvENKUlvE0_clEvEUlfE_St5arrayIPcLm2EEEEviT0_T1_:
[----:B------:R-:W-:Y:S02]  /*0000*/  MOV R1, c[0x0][0x28] ;  /* 0x00000a0000017a02 */ /* 0x000fe40000000f00 */
[----:B------:R-:W-:Y:S05]  /*0010*/  EXIT ;  /* 0x000000000000794d */ /* 0x000fea0003800000 */
.L_x_4872:
        /* <DEDUP_REMOVED lines=14> */
.L_x_5486:


//--------------------- .text._ZN2at6native18elementwise_kernelILi128ELi4EZNS0_15gpu_kernel_implIZZZNS0_66_GLOBAL__N__d53a5ca4_28_ActivationLeakyReluKernel_cu_9e10b42f_310517leaky_relu_kernelERNS_18TensorIteratorBaseERKN3c106ScalarEENKUlvE_clEvENKUlvE_clEvEUldE_EEvS5_RKT_EUliE_EEviT1_ --------------------------
	.section	.text._ZN2at6native18elementwise_kernelILi128ELi4EZNS0_15gpu_kernel_implIZZZNS0_66_GLOBAL__N__d53a5ca4_28_ActivationLeakyReluKernel_cu_9e10b42f_310517leaky_relu_kernelERNS_18TensorIteratorBaseERKN3c106ScalarEENKUlvE_clEvENKUlvE_clEvEUldE_EEvS5_RKT_EUliE_EEviT1_,"ax",@progbits
	.sectioninfo	@"SHI_REGISTERS=26"
	.align	128
        .global         _ZN2at6native18elementwise_kernelILi128ELi4EZNS0_15gpu_kernel_implIZZZNS0_66_GLOBAL__N__d53a5ca4_28_ActivationLeakyReluKernel_cu_9e10b42f_310517leaky_relu_kernelERNS_18TensorIteratorBaseERKN3c106ScalarEENKUlvE_clEvENKUlvE_clEvEUldE_EEvS5_RKT_EUliE_EEviT1_
        .type           _ZN2at6native18elementwise_kernelILi128ELi4EZNS0_15gpu_kernel_implIZZZNS0_66_GLOBAL__N__d53a5ca4_28_ActivationLeakyReluKernel_cu_9e10b42f_310517leaky_relu_kernelERNS_18TensorIteratorBaseERKN3c106ScalarEENKUlvE_clEvENKUlvE_clEvEUldE_EEvS5_RKT_EUliE_EEviT1_,@function
        .size           _ZN2at6native18elementwise_kernelILi128ELi4EZNS0_15gpu_kernel_implIZZZNS0_66_GLOBAL__N__d53a5ca4_28_ActivationLeakyReluKernel_cu_9e10b42f_310517leaky_relu_kernelERNS_18TensorIteratorBaseERKN3c106ScalarEENKUlvE_clEvENKUlvE_clEvEUldE_EEvS5_RKT_EUliE_EEviT1_,(.L_x_5487 - _ZN2at6native18elementwise_kernelILi128ELi4EZNS0_15gpu_kernel_implIZZZNS0_66_GLOBAL__N__d53a5ca4_28_ActivationLeakyReluKernel_cu_9e10b42f_310517leaky_relu_kernelERNS_18TensorIteratorBaseERKN3c106ScalarEENKUlvE_clEvENKUlvE_clEvEUldE_EEvS5_RKT_EUliE_EEviT1_)
        .other          _ZN2at6native18elementwise_kernelILi128ELi4EZNS0_15gpu_kernel_implIZZZNS0_66_GLOBAL__N__d53a5ca4_28_ActivationLeakyReluKernel_cu_9e10b42f_310517leaky_relu_kernelERNS_18TensorIteratorBaseERKN3c106ScalarEENKUlvE_clEvENKUlvE_clEvEUldE_EEvS5_RKT_EUliE_EEviT1_,@"STO_CUDA_ENTRY STV_DEFAULT"
_ZN2at6native18elementwise_kernelILi128ELi4EZNS0_15gpu_kernel_implIZZZNS0_66_GLOBAL__N__d53a5ca4_28_ActivationLeakyReluKernel_cu_9e10b42f_310517leaky_relu_kernelERNS_18TensorIteratorBaseERKN3c106ScalarEENKUlvE_clEvENKUlvE_clEvEUldE_EEvS5_RKT_EUliE_EEviT1_:
.text._ZN2at6native18elementwise_kernelILi128ELi4EZNS0_15gpu_kernel_implIZZZNS0_66_GLOBAL__N__d53a5ca4_28_ActivationLeakyReluKernel_cu_9e10b42f_310517leaky_relu_kernelERNS_18TensorIteratorBaseERKN3c106ScalarEENKUlvE_clEvENKUlvE_clEvEUldE_EEvS5_RKT_EUliE_EEviT1_:
        /* <DEDUP_REMOVED lines=237> */
.L_x_4875:
        /* <DEDUP_REMOVED lines=19> */
.L_x_4879:
[----:B------:R-:W2:Y:S02]  /*1000*/  LDG.E.U8 R2, [R4.64] ;  /* 0x0000002404027981 */ /* 0x000ea4000c1e1100 */
[----:B--2---:R-:W0:Y:S01]  /*1010*/  I2F.F64.U16 R2, R2 ;  /* 0x0000000200027312 */ /* 0x004e220000101800 */
[----:B------:R-:W-:Y:S05]  /*1020*/  BRA `(.L_x_4881) ;  /* 0x00000df000007947 */ /* 0x000fea0003800000 */
.L_x_4878:
        /* <DEDUP_REMOVED lines=9> */
.L_x_4883:
[----:B------:R-:W2:Y:S02]  /*10c0*/  LDG.E R2, [R4.64] ;  /* 0x0000002404027981 */ /* 0x000ea4000c1e1900 */
[----:B--2---:R-:W0:Y:S01]  /*10d0*/  I2F.F64 R2, R2 ;  /* 0x0000000200027312 */ /* 0x004e220000201c00 */
[----:B------:R-:W-:Y:S05]  /*10e0*/  BRA `(.L_x_4881) ;  /* 0x00000d3000007947 */ /* 0x000fea0003800000 */
.L_x_4882:
[----:B------:R-:W2:Y:S02]  /*10f0*/  LDG.E.U16 R2, [R4.64] ;  /* 0x0000002404027981 */ /* 0x000ea4000c1e1500 */
[----:B--2---:R-:W0:Y:S01]  /*1100*/  I2F.F64.S16 R2, R2 ;  /* 0x0000000200027312 */ /* 0x004e220000101c00 */
[----:B------:R-:W-:Y:S05]  /*1110*/  BRA `(.L_x_4881) ;  /* 0x00000d0000007947 */ /* 0x000fea0003800000 */
.L_x_4877:
        /* <DEDUP_REMOVED lines=10> */
.L_x_4885:
[----:B------:R-:W2:Y:S02]  /*11c0*/  LDG.E.U16 R0, [R4.64] ;  /* 0x0000002404007981 */ /* 0x000ea4000c1e1500 */
[----:B--2---:R-:W-:-:S05]  /*11d0*/  HADD2.F32 R0, -RZ, R0.H0_H0 ;  /* 0x20000000ff007230 */ /* 0x004fca0000004100 */
[----:B------:R-:W-:-:S04]  /*11e0*/  FMUL.FTZ R0, R0, 1 ;  /* 0x3f80000000007820 */ /* 0x000fc80000410000 */
[----:B------:R0:W1:Y:S01]  /*11f0*/  F2F.F64.F32 R2, R0 ;  /* 0x0000000000027310 */ /* 0x0000620000201800 */
[----:B------:R-:W-:Y:S05]  /*1200*/  BRA `(.L_x_4881) ;  /* 0x00000c1000007947 */ /* 0x000fea0003800000 */
.L_x_4884:
        /* <DEDUP_REMOVED lines=10> */
.L_x_4887:
[----:B------:R-:W2:Y:S02]  /*12b0*/  LDG.E.U16 R4, [R4.64] ;  /* 0x0000002404047981 */ /* 0x000ea4000c1e1500 */
[----:B--2---:R-:W-:-:S05]  /*12c0*/  HADD2.F32 R0, -RZ, R4.H0_H0 ;  /* 0x20000004ff007230 */ /* 0x004fca0000004100 */
[----:B------:R-:W-:-:S04]  /*12d0*/  FMUL.FTZ R0, R0, 1 ;  /* 0x3f80000000007820 */ /* 0x000fc80000410000 */
[----:B------:R0:W1:Y:S01]  /*12e0*/  F2F.F64.F32 R2, R0 ;  /* 0x0000000000027310 */ /* 0x0000620000201800 */
[----:B------:R-:W-:Y:S05]  /*12f0*/  BRA `(.L_x_4881) ;  /* 0x00000b2000007947 */ /* 0x000fea0003800000 */
.L_x_4886:
[----:B------:R0:W5:Y:S01]  /*1300*/  LDG.E.64 R2, [R4.64] ;  /* 0x0000002404027981 */ /* 0x000162000c1e1b00 */
[----:B------:R-:W-:Y:S05]  /*1310*/  BRA `(.L_x_4881) ;  /* 0x00000b0000007947 */ /* 0x000fea0003800000 */
.L_x_4876:
        /* <DEDUP_REMOVED lines=13> */
.L_x_4890:
[----:B------:R0:W5:Y:S01]  /*13f0*/  LDG.E.64 R2, [R4.64] ;  /* 0x0000002404027981 */ /* 0x000162000c1e1b00 */
[----:B------:R-:W-:Y:S05]  /*1400*/  BRA `(.L_x_4881) ;  /* 0x00000a1000007947 */ /* 0x000fea0003800000 */
.L_x_4889:
        /* <DEDUP_REMOVED lines=28> */
.L_x_4892:
        /* <DEDUP_REMOVED lines=15> */
.L_x_4891:
[----:B------:R-:W2:Y:S02]  /*16c0*/  LDG.E.U16 R0, [R4.64] ;  /* 0x0000002404007981 */ /* 0x000ea4000c1e1500 */
[----:B--2---:R-:W-:-:S05]  /*16d0*/  PRMT R0, RZ, 0x5410, R0 ;  /* 0x00005410ff007816 */ /* 0x004fca0000000000 */
[----:B------:R-:W-:-:S04]  /*16e0*/  FMUL.FTZ R0, R0, 1 ;  /* 0x3f80000000007820 */ /* 0x000fc80000410000 */
[----:B------:R0:W1:Y:S01]  /*16f0*/  F2F.F64.F32 R2, R0 ;  /* 0x0000000000027310 */ /* 0x0000620000201800 */
[----:B------:R-:W-:Y:S05]  /*1700*/  BRA `(.L_x_4881) ;  /* 0x0000071000007947 */ /* 0x000fea0003800000 */
.L_x_4888:
        /* <DEDUP_REMOVED lines=11> */
.L_x_4895:
        /* <DEDUP_REMOVED lines=21> */
.L_x_4899:
[----:B------:R-:W-:Y:S05]  /*1910*/  BSYNC B1 ;  /* 0x0000000000017941 */ /* 0x000fea0003800000 */
.L_x_4898:
[----:B------:R-:W-:Y:S01]  /*1920*/  LEA R3, R0, 0x3b800000, 0x17 ;  /* 0x3b80000000037811 */ /* 0x000fe200078eb8ff */
[----:B------:R-:W-:-:S05]  /*1930*/  IMAD.SHL.U32 R0, R2, 0x100000, RZ ;  /* 0x0010000002007824 */ /* 0x000fca00078e00ff */
[----:B------:R-:W-:Y:S02]  /*1940*/  LOP3.LUT R0, R3, R0, R4, 0xfe, !PT ;  /* 0x0000000003007212 */ /* 0x000fe400078efe04 */
.L_x_4897:
[----:B------:R-:W-:Y:S05]  /*1950*/  BSYNC B0 ;  /* 0x0000000000007941 */ /* 0x000fea0003800000 */
.L_x_4896:
[----:B------:R-:W-:-:S04]  /*1960*/  FMUL.FTZ R0, R0, 1 ;  /* 0x3f80000000007820 */ /* 0x000fc80000410000 */
[----:B------:R0:W1:Y:S01]  /*1970*/  F2F.F64.F32 R2, R0 ;  /* 0x0000000000027310 */ /* 0x0000620000201800 */
[----:B------:R-:W-:Y:S05]  /*1980*/  BRA `(.L_x_4881) ;  /* 0x0000049000007947 */ /* 0x000fea0003800000 */
.L_x_4894:
        /* <DEDUP_REMOVED lines=21> */
.L_x_4903:
[----:B------:R-:W-:Y:S05]  /*1ae0*/  BSYNC B1 ;  /* 0x0000000000017941 */ /* 0x000fea0003800000 */
.L_x_4902:
[----:B------:R-:W-:Y:S01]  /*1af0*/  LEA R3, R0, 0x37800000, 0x17 ;  /* 0x3780000000037811 */ /* 0x000fe200078eb8ff */
[----:B------:R-:W-:-:S05]  /*1b00*/  IMAD.SHL.U32 R0, R2, 0x200000, RZ ;  /* 0x0020000002007824 */ /* 0x000fca00078e00ff */
[----:B------:R-:W-:Y:S02]  /*1b10*/  LOP3.LUT R0, R3, R0, R4, 0xfe, !PT ;  /* 0x0000000003007212 */ /* 0x000fe400078efe04 */
.L_x_4901:
[----:B------:R-:W-:Y:S05]  /*1b20*/  BSYNC B0 ;  /* 0x0000000000007941 */ /* 0x000fea0003800000 */
.L_x_4900:
[----:B------:R-:W-:-:S04]  /*1b30*/  FMUL.FTZ R0, R0, 1 ;  /* 0x3f80000000007820 */ /* 0x000fc80000410000 */
[----:B------:R0:W1:Y:S01]  /*1b40*/  F2F.F64.F32 R2, R0 ;  /* 0x0000000000027310 */ /* 0x0000620000201800 */
[----:B------:R-:W-:Y:S05]  /*1b50*/  BRA `(.L_x_4881) ;  /* 0x000002c000007947 */ /* 0x000fea0003800000 */
.L_x_4893:
        /* <DEDUP_REMOVED lines=14> */
.L_x_4907:
[----:B------:R-:W-:Y:S05]  /*1c40*/  BSYNC B0 ;  /* 0x0000000000007941 */ /* 0x000fea0003800000 */
.L_x_4906:
[----:B------:R-:W-:-:S04]  /*1c50*/  FMUL.FTZ R0, R0, 1 ;  /* 0x3f80000000007820 */ /* 0x000fc80000410000 */
[----:B------:R0:W1:Y:S01]  /*1c60*/  F2F.F64.F32 R2, R0 ;  /* 0x0000000000027310 */ /* 0x0000620000201800 */
[----:B------:R-:W-:Y:S05]  /*1c70*/  BRA `(.L_x_4881) ;  /* 0x000001a000007947 */ /* 0x000fea0003800000 */
.L_x_4880:
        /* <DEDUP_REMOVED lines=21> */
.L_x_4905:
[----:B------:R-:W2:Y:S02]  /*1dd0*/  LDG.E.64 R2, [R4.64] ;  /* 0x0000002404027981 */ /* 0x000ea4000c1e1b00 */
[----:B--2---:R-:W0:Y:S01]  /*1de0*/  I2F.F64.U64 R2, R2 ;  /* 0x0000000200027312 */ /* 0x004e220000301800 */
[----:B------:R-:W-:Y:S05]  /*1df0*/  BRA `(.L_x_4881) ;  /* 0x0000002000007947 */ /* 0x000fea0003800000 */
.L_x_4904:
[----:B------:R-:W2:Y:S02]  /*1e00*/  LDG.E R2, [R4.64] ;  /* 0x0000002404027981 */ /* 0x000ea4000c1e1900 */
[----:B--2---:R-:W0:Y:S02]  /*1e10*/  I2F.F64.U32 R2, R2 ;  /* 0x0000000200027312 */ /* 0x004e240000201800 */
.L_x_4881:
[----:B------:R-:W2:Y:S01]  /*1e20*/  LDC.U8 R6, c[0x0][0x380] ;  /* 0x0000e000ff067b82 */ /* 0x000ea20000000000 */
[----:B01---5:R-:W-:-:S04]  /*1e30*/  DMUL R4, R2, c[0x0][0x370] ;  /* 0x0000dc0002047a28 */ /* 0x023fc80000000000 */
[----:B------:R-:W0:-:S06]  /*1e40*/  DSETP.GT.AND P0, PT, R2, RZ, PT ;  /* 0x000000ff0200722a */ /* 0x000e0c0003f04000 */
[----:B0-----:R-:W-:Y:S02]  /*1e50*/  FSEL R4, R2, R4, P0 ;  /* 0x0000000402047208 */ /* 0x001fe40000000000 */
[----:B------:R-:W-:Y:S02]  /*1e60*/  FSEL R5, R3, R5, P0 ;  /* 0x0000000503057208 */ /* 0x000fe40000000000 */
        /* <DEDUP_REMOVED lines=14> */
.L_x_4911:
[----:B------:R-:W0:Y:S02]  /*1f50*/  F2I.S64.F64.TRUNC R4, R4 ;  /* 0x0000000400047311 */ /* 0x000e24000030d900 */
[----:B0-----:R-:W-:-:S05]  /*1f60*/  IMAD.MOV.U32 R3, RZ, RZ, R4 ;  /* 0x000000ffff037224 */ /* 0x001fca00078e0004 */
[----:B------:R0:W-:Y:S01]  /*1f70*/  STG.E.U8 [R16.64], R3 ;  /* 0x0000000310007986 */ /* 0x0001e2000c101124 */
[----:B------:R-:W-:Y:S05]  /*1f80*/  BRA `(.L_x_4913) ;  /* 0x00000ed000007947 */ /* 0x000fea0003800000 */
.L_x_4910:
        /* <DEDUP_REMOVED lines=9> */
.L_x_4915:
[----:B------:R-:W0:Y:S02]  /*2020*/  F2I.F64.TRUNC R5, R4 ;  /* 0x0000000400057311 */ /* 0x000e24000030d100 */
[----:B0-----:R0:W-:Y:S01]  /*2030*/  STG.E [R16.64], R5 ;  /* 0x0000000510007986 */ /* 0x0011e2000c101924 */
[----:B------:R-:W-:Y:S05]  /*2040*/  BRA `(.L_x_4913) ;  /* 0x00000e1000007947 */ /* 0x000fea0003800000 */
.L_x_4914:
[----:B------:R-:W0:Y:S02]  /*2050*/  F2I.F64.TRUNC R5, R4 ;  /* 0x0000000400057311 */ /* 0x000e24000030d100 */
[----:B0-----:R0:W-:Y:S01]  /*2060*/  STG.E.U16 [R16.64], R5 ;  /* 0x0000000510007986 */ /* 0x0011e2000c101524 */
[----:B------:R-:W-:Y:S05]  /*2070*/  BRA `(.L_x_4913) ;  /* 0x00000de000007947 */ /* 0x000fea0003800000 */
.L_x_4909:
        /* <DEDUP_REMOVED lines=11> */
.L_x_4917:
[----:B------:R-:W0:Y:S01]  /*2130*/  F2F.F32.F64 R0, R4 ;  /* 0x0000000400007310 */ /* 0x000e220000301000 */
[----:B------:R-:W0:-:S14]  /*2140*/  DSETP.GEU.AND P0, PT, |R4|, c[0x2][0x0], PT ;  /* 0x008000000400762a */ /* 0x000e1c0003f0e200 */
[----:B0-----:R-:W-:-:S05]  /*2150*/  @!P0 FMUL R0, R0, 1.175494350822287508e-38 ;  /* 0x0080000000008820 */ /* 0x001fca0000400000 */
[----:B------:R-:W-:-:S05]  /*2160*/  F2FP.PACK_AB R0, RZ, R0 ;  /* 0x00000000ff00723e */ /* 0x000fca00000000ff */
[----:B------:R0:W-:Y:S01]  /*2170*/  STG.E.U16 [R16.64], R0 ;  /* 0x0000000010007986 */ /* 0x0001e2000c101524 */
[----:B------:R-:W-:Y:S05]  /*2180*/  BRA `(.L_x_4913) ;  /* 0x00000cd000007947 */ /* 0x000fea0003800000 */
.L_x_4916:
        /* <DEDUP_REMOVED lines=12> */
.L_x_4919:
[----:B------:R-:W0:Y:S01]  /*2250*/  F2F.F32.F64 R0, R4 ;  /* 0x0000000400007310 */ /* 0x000e220000301000 */
[----:B------:R-:W0:-:S14]  /*2260*/  DSETP.GEU.AND P0, PT, |R4|, c[0x2][0x0], PT ;  /* 0x008000000400762a */ /* 0x000e1c0003f0e200 */
[----:B0-----:R-:W-:-:S05]  /*2270*/  @!P0 FMUL R0, R0, 1.175494350822287508e-38 ;  /* 0x0080000000008820 */ /* 0x001fca0000400000 */
[----:B------:R-:W-:-:S04]  /*2280*/  F2FP.PACK_AB R3, RZ, R0 ;  /* 0x00000000ff03723e */ /* 0x000fc800000000ff */
[----:B------:R-:W-:-:S05]  /*2290*/  PRMT R3, R3, 0x5410, RZ ;  /* 0x0000541003037816 */ /* 0x000fca00000000ff */
[----:B------:R0:W-:Y:S01]  /*22a0*/  STG.E [R16.64], R3 ;  /* 0x0000000310007986 */ /* 0x0001e2000c101924 */
[----:B------:R-:W-:Y:S05]  /*22b0*/  BRA `(.L_x_4913) ;  /* 0x00000ba000007947 */ /* 0x000fea0003800000 */
.L_x_4918:
[----:B------:R0:W-:Y:S01]  /*22c0*/  STG.E.64 [R16.64], R4 ;  /* 0x0000000410007986 */ /* 0x0001e2000c101b24 */
[----:B------:R-:W-:Y:S05]  /*22d0*/  BRA `(.L_x_4913) ;  /* 0x00000b8000007947 */ /* 0x000fea0003800000 */
.L_x_4908:
        /* <DEDUP_REMOVED lines=12> */
.L_x_4922:
[----:B------:R-:W-:-:S05]  /*23a0*/  CS2R R6, SRZ ;  /* 0x0000000000067805 */ /* 0x000fca000001ff00 */
[----:B------:R0:W-:Y:S01]  /*23b0*/  STG.E.128 [R16.64], R4 ;  /* 0x0000000410007986 */ /* 0x0001e2000c101d24 */
[----:B------:R-:W-:Y:S05]  /*23c0*/  BRA `(.L_x_4913) ;  /* 0x00000a9000007947 */ /* 0x000fea0003800000 */
.L_x_4921:
        /* <DEDUP_REMOVED lines=23> */
.L_x_4926:
[----:B------:R-:W-:Y:S05]  /*2540*/  BSYNC B0 ;  /* 0x0000000000007941 */ /* 0x000fea0003800000 */
.L_x_4925:
[----:B------:R-:W-:-:S05]  /*2550*/  LOP3.LUT R3, R0, R3, RZ, 0xfc, !PT ;  /* 0x0000000300037212 */ /* 0x000fca00078efcff */
[----:B------:R0:W-:Y:S01]  /*2560*/  STG.E.U8 [R16.64], R3 ;  /* 0x0000000310007986 */ /* 0x0001e2000c101124 */
[----:B------:R-:W-:Y:S05]  /*2570*/  BRA `(.L_x_4913) ;  /* 0x000008e000007947 */ /* 0x000fea0003800000 */
.L_x_4924:
        /* <DEDUP_REMOVED lines=15> */
.L_x_4928:
[----:B------:R-:W-:Y:S01]  /*2670*/  IMAD.MOV.U32 R0, RZ, RZ, 0x7f ;  /* 0x0000007fff007424 */ /* 0x000fe200078e00ff */
[----:B------:R-:W-:-:S04]  /*2680*/  ISETP.GT.U32.AND P0, PT, R2, 0x7f800000, PT ;  /* 0x7f8000000200780c */ /* 0x000fc80003f04070 */
[----:B------:R-:W-:-:S04]  /*2690*/  SEL R0, R0, 0x7c, P0 ;  /* 0x0000007c00007807 */ /* 0x000fc80000000000 */
.L_x_4929:
[----:B------:R-:W-:Y:S05]  /*26a0*/  BSYNC B0 ;  /* 0x0000000000007941 */ /* 0x000fea0003800000 */
.L_x_4927:
[----:B------:R-:W-:-:S04]  /*26b0*/  LOP3.LUT R2, R3, 0x80000000, RZ, 0xc0, !PT ;  /* 0x8000000003027812 */ /* 0x000fc800078ec0ff */
[----:B------:R-:W-:-:S04]  /*26c0*/  SHF.R.U32.HI R3, RZ, 0x18, R2 ;  /* 0x00000018ff037819 */ /* 0x000fc80000011602 */
[----:B------:R-:W-:-:S05]  /*26d0*/  LOP3.LUT R3, R0, R3, RZ, 0xfc, !PT ;  /* 0x0000000300037212 */ /* 0x000fca00078efcff */
[----:B------:R0:W-:Y:S01]  /*26e0*/  STG.E.U8 [R16.64], R3 ;  /* 0x0000000310007986 */ /* 0x0001e2000c101124 */
[----:B------:R-:W-:Y:S05]  /*26f0*/  BRA `(.L_x_4913) ;  /* 0x0000076000007947 */ /* 0x000fea0003800000 */
.L_x_4923:
[----:B------:R-:W0:Y:S01]  /*2700*/  F2F.F32.F64 R0, R4 ;  /* 0x0000000400007310 */ /* 0x000e220000301000 */
[----:B------:R-:W0:-:S14]  /*2710*/  DSETP.GEU.AND P0, PT, |R4|, c[0x2][0x0], PT ;  /* 0x008000000400762a */ /* 0x000e1c0003f0e200 */
[----:B0-----:R-:W-:-:S05]  /*2720*/  @!P0 FMUL R0, R0, 1.175494350822287508e-38 ;  /* 0x0080000000008820 */ /* 0x001fca0000400000 */
[----:B------:R-:W-:-:S05]  /*2730*/  F2FP.BF16.PACK_AB R0, RZ, R0 ;  /* 0x00000000ff00723e */ /* 0x000fca00000010ff */
[----:B------:R0:W-:Y:S01]  /*2740*/  STG.E.U16 [R16.64], R0 ;  /* 0x0000000010007986 */ /* 0x0001e2000c101524 */
[----:B------:R-:W-:Y:S05]  /*2750*/  BRA `(.L_x_4913) ;  /* 0x0000070000007947 */ /* 0x000fea0003800000 */
.L_x_4920:
        /* <DEDUP_REMOVED lines=11> */
.L_x_4932:
        /* <DEDUP_REMOVED lines=19> */
.L_x_4935:
[----:B------:R-:W-:-:S04]  /*2940*/  LOP3.LUT R2, R3, 0x80000000, RZ, 0xc0, !PT ;  /* 0x8000000003027812 */ /* 0x000fc800078ec0ff */
[----:B------:R-:W-:-:S04]  /*2950*/  SHF.R.U32.HI R3, RZ, 0x18, R2 ;  /* 0x00000018ff037819 */ /* 0x000fc80000011602 */
[----:B------:R-:W-:-:S04]  /*2960*/  LOP3.LUT R0, R0, R3, RZ, 0xfc, !PT ;  /* 0x0000000300007212 */ /* 0x000fc800078efcff */
[----:B------:R-:W-:Y:S02]  /*2970*/  PRMT R8, R0, 0x7610, R8 ;  /* 0x0000761000087816 */ /* 0x000fe40000000008 */
.L_x_4934:
[----:B------:R-:W-:Y:S05]  /*2980*/  BSYNC B0 ;  /* 0x0000000000007941 */ /* 0x000fea0003800000 */
.L_x_4933:
[----:B------:R0:W-:Y:S01]  /*2990*/  STG.E.U8 [R16.64], R8 ;  /* 0x0000000810007986 */ /* 0x0001e2000c101124 */
[----:B------:R-:W-:Y:S05]  /*29a0*/  BRA `(.L_x_4913) ;  /* 0x000004b000007947 */ /* 0x000fea0003800000 */
.L_x_4931:
        /* <DEDUP_REMOVED lines=19> */
.L_x_4938:
[----:B------:R-:W-:-:S04]  /*2ae0*/  LOP3.LUT R2, R3, 0x80000000, RZ, 0xc0, !PT ;  /* 0x8000000003027812 */ /* 0x000fc800078ec0ff */
[----:B------:R-:W-:-:S04]  /*2af0*/  SHF.R.U32.HI R3, RZ, 0x18, R2 ;  /* 0x00000018ff037819 */ /* 0x000fc80000011602 */
[----:B------:R-:W-:-:S04]  /*2b00*/  LOP3.LUT R0, R0, R3, RZ, 0xfc, !PT ;  /* 0x0000000300007212 */ /* 0x000fc800078efcff */
[----:B------:R-:W-:Y:S02]  /*2b10*/  PRMT R8, R0, 0x7610, R8 ;  /* 0x0000761000087816 */ /* 0x000fe40000000008 */
.L_x_4937:
[----:B------:R-:W-:Y:S05]  /*2b20*/  BSYNC B0 ;  /* 0x0000000000007941 */ /* 0x000fea0003800000 */
.L_x_4936:
[----:B------:R0:W-:Y:S01]  /*2b30*/  STG.E.U8 [R16.64], R8 ;  /* 0x0000000810007986 */ /* 0x0001e2000c101124 */
[----:B------:R-:W-:Y:S05]  /*2b40*/  BRA `(.L_x_4913) ;  /* 0x0000031000007947 */ /* 0x000fea0003800000 */
.L_x_4930:
        /* <DEDUP_REMOVED lines=24> */
.L_x_4912:
        /* <DEDUP_REMOVED lines=20> */
.L_x_4940:
[----:B------:R-:W0:Y:S02]  /*2e10*/  F2I.U64.F64.TRUNC R4, R4 ;  /* 0x0000000400047311 */ /* 0x000e24000030d800 */
[----:B0-----:R0:W-:Y:S01]  /*2e20*/  STG.E.64 [R16.64], R4 ;  /* 0x0000000410007986 */ /* 0x0011e2000c101b24 */
[----:B------:R-:W-:Y:S05]  /*2e30*/  BRA `(.L_x_4913) ;  /* 0x0000002000007947 */ /* 0x000fea0003800000 */
.L_x_4939:
[----:B------:R-:W0:Y:S02]  /*2e40*/  F2I.U32.F64.TRUNC R5, R4 ;  /* 0x0000000400057311 */ /* 0x000e24000030d000 */
[----:B0-----:R0:W-:Y:S02]  /*2e50*/  STG.E [R16.64], R5 ;  /* 0x0000000510007986 */ /* 0x0011e4000c101924 */
.L_x_4913:
[----:B------:R-:W-:-:S05]  /*2e60*/  IMAD R18, R18, 0x200, R23 ;  /* 0x0000020012127824 */ /* 0x000fca00078e0217 */
[----:B------:R-:W-:Y:S02]  /*2e70*/  IADD3 R19, R18, 0x80, RZ ;  /* 0x0000008012137810 */ /* 0x000fe40007ffe0ff */
.L_x_4874:
[----:B------:R-:W-:Y:S05]  /*2e80*/  BSYNC B6 ;  /* 0x0000000000067941 */ /* 0x000fea0003800000 */
.L_x_4873:
        /* <DEDUP_REMOVED lines=231> */
.L_x_4943:
        /* <DEDUP_REMOVED lines=19> */
.L_x_4947:
[----:B------:R-:W2:Y:S02]  /*3e30*/  LDG.E.U8 R2, [R4.64] ;  /* 0x0000002404027981 */ /* 0x000ea4000c1e1100 */
[----:B--2---:R-:W0:Y:S01]  /*3e40*/  I2F.F64.U16 R2, R2 ;  /* 0x0000000200027312 */ /* 0x004e220000101800 */
[----:B------:R-:W-:Y:S05]  /*3e50*/  BRA `(.L_x_4949) ;  /* 0x00000df000007947 */ /* 0x000fea0003800000 */
.L_x_4946:
        /* <DEDUP_REMOVED lines=9> */
.L_x_4951:
[----:B------:R-:W2:Y:S02]  /*3ef0*/  LDG.E R2, [R4.64] ;  /* 0x0000002404027981 */ /* 0x000ea4000c1e1900 */
[----:B--2---:R-:W0:Y:S01]  /*3f00*/  I2F.F64 R2, R2 ;  /* 0x0000000200027312 */ /* 0x004e220000201c00 */
[----:B------:R-:W-:Y:S05]  /*3f10*/  BRA `(.L_x_4949) ;  /* 0x00000d3000007947 */ /* 0x000fea0003800000 */
.L_x_4950:
[----:B------:R-:W2:Y:S02]  /*3f20*/  LDG.E.U16 R2, [R4.64] ;  /* 0x0000002404027981 */ /* 0x000ea4000c1e1500 */
[----:B--2---:R-:W0:Y:S01]  /*3f30*/  I2F.F64.S16 R2, R2 ;  /* 0x0000000200027312 */ /* 0x004e220000101c00 */
[----:B------:R-:W-:Y:S05]  /*3f40*/  BRA `(.L_x_4949) ;  /* 0x00000d0000007947 */ /* 0x000fea0003800000 */
.L_x_4945:
        /* <DEDUP_REMOVED lines=10> */
.L_x_4953:
[----:B------:R-:W2:Y:S02]  /*3ff0*/  LDG.E.U16 R0, [R4.64] ;  /* 0x0000002404007981 */ /* 0x000ea4000c1e1500 */
[----:B--2---:R-:W-:-:S05]  /*4000*/  HADD2.F32 R0, -RZ, R0.H0_H0 ;  /* 0x20000000ff007230 */ /* 0x004fca0000004100 */
[----:B------:R-:W-:-:S04]  /*4010*/  FMUL.FTZ R0, R0, 1 ;  /* 0x3f80000000007820 */ /* 0x000fc80000410000 */
[----:B------:R0:W1:Y:S01]  /*4020*/  F2F.F64.F32 R2, R0 ;  /* 0x0000000000027310 */ /* 0x0000620000201800 */
[----:B------:R-:W-:Y:S05]  /*4030*/  BRA `(.L_x_4949) ;  /* 0x00000c1000007947 */ /* 0x000fea0003800000 */
.L_x_4952:
        /* <DEDUP_REMOVED lines=10> */
.L_x_4955:
[----:B------:R-:W2:Y:S02]  /*40e0*/  LDG.E.U16 R4, [R4.64] ;  /* 0x0000002404047981 */ /* 0x000ea4000c1e1500 */
[----:B--2---:R-:W-:-:S05]  /*40f0*/  HADD2.F32 R0, -RZ, R4.H0_H0 ;  /* 0x20000004ff007230 */ /* 0x004fca0000004100 */
[----:B------:R-:W-:-:S04]  /*4100*/  FMUL.FTZ R0, R0, 1 ;  /* 0x3f80000000007820 */ /* 0x000fc80000410000 */
[----:B------:R0:W1:Y:S01]  /*4110*/  F2F.F64.F32 R2, R0 ;  /* 0x0000000000027310 */ /* 0x0000620000201800 */
[----:B------:R-:W-:Y:S05]  /*4120*/  BRA `(.L_x_4949) ;  /* 0x00000b2000007947 */ /* 0x000fea0003800000 */
.L_x_4954:
[----:B------:R0:W5:Y:S01]  /*4130*/  LDG.E.64 R2, [R4.64] ;  /* 0x0000002404027981 */ /* 0x000162000c1e1b00 */
[----:B------:R-:W-:Y:S05]  /*4140*/  BRA `(.L_x_4949) ;  /* 0x00000b0000007947 */ /* 0x000fea0003800000 */
.L_x_4944:
        /* <DEDUP_REMOVED lines=13> */
.L_x_4958:
[----:B------:R0:W5:Y:S01]  /*4220*/  LDG.E.64 R2, [R4.64] ;  /* 0x0000002404027981 */ /* 0x000162000c1e1b00 */
[----:B------:R-:W-:Y:S05]  /*4230*/  BRA `(.L_x_4949) ;  /* 0x00000a1000007947 */ /* 0x000fea0003800000 */
.L_x_4957:
        /* <DEDUP_REMOVED lines=28> */
.L_x_4960:
        /* <DEDUP_REMOVED lines=15> */
.L_x_4959:
[----:B------:R-:W2:Y:S02]  /*44f0*/  LDG.E.U16 R0, [R4.64] ;  /* 0x0000002404007981 */ /* 0x000ea4000c1e1500 */
[----:B--2---:R-:W-:-:S05]  /*4500*/  PRMT R0, RZ, 0x5410, R0 ;  /* 0x00005410ff007816 */ /* 0x004fca0000000000 */
[----:B------:R-:W-:-:S04]  /*4510*/  FMUL.FTZ R0, R0, 1 ;  /* 0x3f80000000007820 */ /* 0x000fc80000410000 */
[----:B------:R0:W1:Y:S01]  /*4520*/  F2F.F64.F32 R2, R0 ;  /* 0x0000000000027310 */ /* 0x0000620000201800 */
[----:B------:R-:W-:Y:S05]  /*4530*/  BRA `(.L_x_4949) ;  /* 0x0000071000007947 */ /* 0x000fea0003800000 */
.L_x_4956:
        /* <DEDUP_REMOVED lines=11> */
.L_x_4963:
        /* <DEDUP_REMOVED lines=21> */
.L_x_4967:
[----:B------:R-:W-:Y:S05]  /*4740*/  BSYNC B1 ;  /* 0x0000000000017941 */ /* 0x000fea0003800000 */
.L_x_4966:
[----:B------:R-:W-:Y:S01]  /*4750*/  LEA R3, R0, 0x3b800000, 0x17 ;  /* 0x3b80000000037811 */ /* 0x000fe200078eb8ff */
[----:B------:R-:W-:-:S05]  /*4760*/  IMAD.SHL.U32 R0, R2, 0x100000, RZ ;  /* 0x0010000002007824 */ /* 0x000fca00078e00ff */
[----:B------:R-:W-:Y:S02]  /*4770*/  LOP3.LUT R0, R3, R0, R4, 0xfe, !PT ;  /* 0x0000000003007212 */ /* 0x000fe400078efe04 */
.L_x_4965:
[----:B------:R-:W-:Y:S05]  /*4780*/  BSYNC B0 ;  /* 0x0000000000007941 */ /* 0x000fea0003800000 */
.L_x_4964:
[----:B------:R-:W-:-:S04]  /*4790*/  FMUL.FTZ R0, R0, 1 ;  /* 0x3f80000000007820 */ /* 0x000fc80000410000 */
[----:B------:R0:W1:Y:S01]  /*47a0*/  F2F.F64.F32 R2, R0 ;  /* 0x0000000000027310 */ /* 0x0000620000201800 */
[----:B------:R-:W-:Y:S05]  /*47b0*/  BRA `(.L_x_4949) ;  /* 0x0000049000007947 */ /* 0x000fea0003800000 */
.L_x_4962:
        /* <DEDUP_REMOVED lines=21> */
.L_x_4971:
[----:B------:R-:W-:Y:S05]  /*4910*/  BSYNC B1 ;  /* 0x0000000000017941 */ /* 0x000fea0003800000 */
.L_x_4970:
[----:B------:R-:W-:Y:S01]  /*4920*/  LEA R3, R0, 0x37800000, 0x17 ;  /* 0x3780000000037811 */ /* 0x000fe200078eb8ff */
[----:B------:R-:W-:-:S05]  /*4930*/  IMAD.SHL.U32 R0, R2, 0x200000, RZ ;  /* 0x0020000002007824 */ /* 0x000fca00078e00ff */
[----:B------:R-:W-:Y:S02]  /*4940*/  LOP3.LUT R0, R3, R0, R4, 0xfe, !PT ;  /* 0x0000000003007212 */ /* 0x000fe400078efe04 */
.L_x_4969:
[----:B------:R-:W-:Y:S05]  /*4950*/  BSYNC B0 ;  /* 0x0000000000007941 */ /* 0x000fea0003800000 */
.L_x_4968:
[----:B------:R-:W-:-:S04]  /*4960*/  FMUL.FTZ R0, R0, 1 ;  /* 0x3f80000000007820 */ /* 0x000fc80000410000 */
[----:B------:R0:W1:Y:S01]  /*4970*/  F2F.F64.F32 R2, R0 ;  /* 0x0000000000027310 */ /* 0x0000620000201800 */
[----:B------:R-:W-:Y:S05]  /*4980*/  BRA `(.L_x_4949) ;  /* 0x000002c000007947 */ /* 0x000fea0003800000 */
.L_x_4961:
        /* <DEDUP_REMOVED lines=14> */
.L_x_4975:
[----:B------:R-:W-:Y:S05]  /*4a70*/  BSYNC B0 ;  /* 0x0000000000007941 */ /* 0x000fea0003800000 */
.L_x_4974:
[----:B------:R-:W-:-:S04]  /*4a80*/  FMUL.FTZ R0, R0, 1 ;  /* 0x3f80000000007820 */ /* 0x000fc80000410000 */
[----:B------:R0:W1:Y:S01]  /*4a90*/  F2F.F64.F32 R2, R0 ;  /* 0x0000000000027310 */ /* 0x0000620000201800 */
[----:B------:R-:W-:Y:S05]  /*4aa0*/  BRA `(.L_x_4949) ;  /* 0x000001a000007947 */ /* 0x000fea0003800000 */
.L_x_4948:
        /* <DEDUP_REMOVED lines=21> */
.L_x_4973:
[----:B------:R-:W2:Y:S02]  /*4c00*/  LDG.E.64 R2, [R4.64] ;  /* 0x0000002404027981 */ /* 0x000ea4000c1e1b00 */
[----:B--2---:R-:W0:Y:S01]  /*4c10*/  I2F.F64.U64 R2, R2 ;  /* 0x0000000200027312 */ /* 0x004e220000301800 */
[----:B------:R-:W-:Y:S05]  /*4c20*/  BRA `(.L_x_4949) ;  /* 0x0000002000007947 */ /* 0x000fea0003800000 */
.L_x_4972:
[----:B------:R-:W2:Y:S02]  /*4c30*/  LDG.E R2, [R4.64] ;  /* 0x0000002404027981 */ /* 0x000ea4000c1e1900 */
[----:B--2---:R-:W0:Y:S02]  /*4c40*/  I2F.F64.U32 R2, R2 ;  /* 0x0000000200027312 */ /* 0x004e240000201800 */
.L_x_4949:
        /* <DEDUP_REMOVED lines=19> */
.L_x_4979:
[----:B------:R-:W0:Y:S02]  /*4d80*/  F2I.S64.F64.TRUNC R4, R4 ;  /* 0x0000000400047311 */ /* 0x000e24000030d900 */
[----:B0-----:R-:W-:-:S05]  /*4d90*/  IMAD.MOV.U32 R3, RZ, RZ, R4 ;  /* 0x000000ffff037224 */ /* 0x001fca00078e0004 */
[----:B------:R0:W-:Y:S01]  /*4da0*/  STG.E.U8 [R16.64], R3 ;  /* 0x0000000310007986 */ /* 0x0001e2000c101124 */
[----:B------:R-:W-:Y:S05]  /*4db0*/  BRA `(.L_x_4981) ;  /* 0x00000ed000007947 */ /* 0x000fea0003800000 */
.L_x_4978:
        /* <DEDUP_REMOVED lines=9> */
.L_x_4983:
[----:B------:R-:W0:Y:S02]  /*4e50*/  F2I.F64.TRUNC R5, R4 ;  /* 0x0000000400057311 */ /* 0x000e24000030d100 */
[----:B0-----:R0:W-:Y:S01]  /*4e60*/  STG.E [R16.64], R5 ;  /* 0x0000000510007986 */ /* 0x0011e2000c101924 */
[----:B------:R-:W-:Y:S05]  /*4e70*/  BRA `(.L_x_4981) ;  /* 0x00000e1000007947 */ /* 0x000fea0003800000 */
.L_x_4982:
[----:B------:R-:W0:Y:S02]  /*4e80*/  F2I.F64.TRUNC R5, R4 ;  /* 0x0000000400057311 */ /* 0x000e24000030d100 */
[----:B0-----:R0:W-:Y:S01]  /*4e90*/  STG.E.U16 [R16.64], R5 ;  /* 0x0000000510007986 */ /* 0x0011e2000c101524 */
[----:B------:R-:W-:Y:S05]  /*4ea0*/  BRA `(.L_x_4981) ;  /* 0x00000de000007947 */ /* 0x000fea0003800000 */
.L_x_4977:
        /* <DEDUP_REMOVED lines=11> */
.L_x_4985:
[----:B------:R-:W0:Y:S01]  /*4f60*/  F2F.F32.F64 R0, R4 ;  /* 0x0000000400007310 */ /* 0x000e220000301000 */
[----:B------:R-:W0:-:S14]  /*4f70*/  DSETP.GEU.AND P0, PT, |R4|, c[0x2][0x0], PT ;  /* 0x008000000400762a */ /* 0x000e1c0003f0e200 */
[----:B0-----:R-:W-:-:S05]  /*4f80*/  @!P0 FMUL R0, R0, 1.175494350822287508e-38 ;  /* 0x0080000000008820 */ /* 0x001fca0000400000 */
[----:B------:R-:W-:-:S05]  /*4f90*/  F2FP.PACK_AB R0, RZ, R0 ;  /* 0x00000000ff00723e */ /* 0x000fca00000000ff */
[----:B------:R0:W-:Y:S01]  /*4fa0*/  STG.E.U16 [R16.64], R0 ;  /* 0x0000000010007986 */ /* 0x0001e2000c101524 */
[----:B------:R-:W-:Y:S05]  /*4fb0*/  BRA `(.L_x_4981) ;  /* 0x00000cd000007947 */ /* 0x000fea0003800000 */
.L_x_4984:
        /* <DEDUP_REMOVED lines=12> */
.L_x_4987:
[----:B------:R-:W0:Y:S01]  /*5080*/  F2F.F32.F64 R0, R4 ;  /* 0x0000000400007310 */ /* 0x000e220000301000 */
[----:B------:R-:W0:-:S14]  /*5090*/  DSETP.GEU.AND P0, PT, |R4|, c[0x2][0x0], PT ;  /* 0x008000000400762a */ /* 0x000e1c0003f0e200 */
[----:B0-----:R-:W-:-:S05]  /*50a0*/  @!P0 FMUL R0, R0, 1.175494350822287508e-38 ;  /* 0x0080000000008820 */ /* 0x001fca0000400000 */
[----:B------:R-:W-:-:S04]  /*50b0*/  F2FP.PACK_AB R3, RZ, R0 ;  /* 0x00000000ff03723e */ /* 0x000fc800000000ff */
[----:B------:R-:W-:-:S05]  /*50c0*/  PRMT R3, R3, 0x5410, RZ ;  /* 0x0000541003037816 */ /* 0x000fca00000000ff */
[----:B------:R0:W-:Y:S01]  /*50d0*/  STG.E [R16.64], R3 ;  /* 0x0000000310007986 */ /* 0x0001e2000c101924 */
[----:B------:R-:W-:Y:S05]  /*50e0*/  BRA `(.L_x_4981) ;  /* 0x00000ba000007947 */ /* 0x000fea0003800000 */
.L_x_4986:
[----:B------:R0:W-:Y:S01]  /*50f0*/  STG.E.64 [R16.64], R4 ;  /* 0x0000000410007986 */ /* 0x0001e2000c101b24 */
[----:B------:R-:W-:Y:S05]  /*5100*/  BRA `(.L_x_4981) ;  /* 0x00000b8000007947 */ /* 0x000fea0003800000 */
.L_x_4976:
        /* <DEDUP_REMOVED lines=12> */
.L_x_4990:
[----:B------:R-:W-:-:S05]  /*51d0*/  CS2R R6, SRZ ;  /* 0x0000000000067805 */ /* 0x000fca000001ff00 */
[----:B------:R0:W-:Y:S01]  /*51e0*/  STG.E.128 [R16.64], R4 ;  /* 0x0000000410007986 */ /* 0x0001e2000c101d24 */
[----:B------:R-:W-:Y:S05]  /*51f0*/  BRA `(.L_x_4981) ;  /* 0x00000a9000007947 */ /* 0x000fea0003800000 */
.L_x_4989:
        /* <DEDUP_REMOVED lines=23> */
.L_x_4994:
[----:B------:R-:W-:Y:S05]  /*5370*/  BSYNC B0 ;  /* 0x0000000000007941 */ /* 0x000fea0003800000 */
.L_x_4993:
[----:B------:R-:W-:-:S05]  /*5380*/  LOP3.LUT R3, R0, R3, RZ, 0xfc, !PT ;  /* 0x0000000300037212 */ /* 0x000fca00078efcff */
[----:B------:R0:W-:Y:S01]  /*5390*/  STG.E.U8 [R16.64], R3 ;  /* 0x0000000310007986 */ /* 0x0001e2000c101124 */
[----:B------:R-:W-:Y:S05]  /*53a0*/  BRA `(.L_x_4981) ;  /* 0x000008e000007947 */ /* 0x000fea0003800000 */
.L_x_4992:
        /* <DEDUP_REMOVED lines=15> */
.L_x_4996:
[----:B------:R-:W-:Y:S01]  /*54a0*/  IMAD.MOV.U32 R0, RZ, RZ, 0x7f ;  /* 0x0000007fff007424 */ /* 0x000fe200078e00ff */
[----:B------:R-:W-:-:S04]  /*54b0*/  ISETP.GT.U32.AND P0, PT, R2, 0x7f800000, PT ;  /* 0x7f8000000200780c */ /* 0x000fc80003f04070 */
[----:B------:R-:W-:-:S04]  /*54c0*/  SEL R0, R0, 0x7c, P0 ;  /* 0x0000007c00007807 */ /* 0x000fc80000000000 */
.L_x_4997:
[----:B------:R-:W-:Y:S05]  /*54d0*/  BSYNC B0 ;  /* 0x0000000000007941 */ /* 0x000fea0003800000 */
.L_x_4995:
[----:B------:R-:W-:-:S04]  /*54e0*/  LOP3.LUT R2, R3, 0x80000000, RZ, 0xc0, !PT ;  /* 0x8000000003027812 */ /* 0x000fc800078ec0ff */
[----:B------:R-:W-:-:S04]  /*54f0*/  SHF.R.U32.HI R3, RZ, 0x18, R2 ;  /* 0x00000018ff037819 */ /* 0x000fc80000011602 */
[----:B------:R-:W-:-:S05]  /*5500*/  LOP3.LUT R3, R0, R3, RZ, 0xfc, !PT ;  /* 0x0000000300037212 */ /* 0x000fca00078efcff */
[----:B------:R0:W-:Y:S01]  /*5510*/  STG.E.U8 [R16.64], R3 ;  /* 0x0000000310007986 */ /* 0x0001e2000c101124 */
[----:B------:R-:W-:Y:S05]  /*5520*/  BRA `(.L_x_4981) ;  /* 0x0000076000007947 */ /* 0x000fea0003800000 */
.L_x_4991:
[----:B------:R-:W0:Y:S01]  /*5530*/  F2F.F32.F64 R0, R4 ;  /* 0x0000000400007310 */ /* 0x000e220000301000 */
[----:B------:R-:W0:-:S14]  /*5540*/  DSETP.GEU.AND P0, PT, |R4|, c[0x2][0x0], PT ;  /* 0x008000000400762a */ /* 0x000e1c0003f0e200 */
[----:B0-----:R-:W-:-:S05]  /*5550*/  @!P0 FMUL R0, R0, 1.175494350822287508e-38 ;  /* 0x0080000000008820 */ /* 0x001fca0000400000 */
[----:B------:R-:W-:-:S05]  /*5560*/  F2FP.BF16.PACK_AB R0, RZ, R0 ;  /* 0x00000000ff00723e */ /* 0x000fca00000010ff */
[----:B------:R0:W-:Y:S01]  /*5570*/  STG.E.U16 [R16.64], R0 ;  /* 0x0000000010007986 */ /* 0x0001e2000c101524 */
[----:B------:R-:W-:Y:S05]  /*5580*/  BRA `(.L_x_4981) ;  /* 0x0000070000007947 */ /* 0x000fea0003800000 */
.L_x_4988:
        /* <DEDUP_REMOVED lines=11> */
.L_x_5000:
        /* <DEDUP_REMOVED lines=19> */
.L_x_5003:
[----:B------:R-:W-:-:S04]  /*5770*/  LOP3.LUT R2, R3, 0x80000000, RZ, 0xc0, !PT ;  /* 0x8000000003027812 */ /* 0x000fc800078ec0ff */
[----:B------:R-:W-:-:S04]  /*5780*/  SHF.R.U32.HI R3, RZ, 0x18, R2 ;  /* 0x00000018ff037819 */ /* 0x000fc80000011602 */
[----:B------:R-:W-:-:S04]  /*5790*/  LOP3.LUT R0, R0, R3, RZ, 0xfc, !PT ;  /* 0x0000000300007212 */ /* 0x000fc800078efcff */
[----:B------:R-:W-:Y:S02]  /*57a0*/  PRMT R8, R0, 0x7610, R8 ;  /* 0x0000761000087816 */ /* 0x000fe40000000008 */
.L_x_5002:
[----:B------:R-:W-:Y:S05]  /*57b0*/  BSYNC B0 ;  /* 0x0000000000007941 */ /* 0x000fea0003800000 */
.L_x_5001:
[----:B------:R0:W-:Y:S01]  /*57c0*/  STG.E.U8 [R16.64], R8 ;  /* 0x0000000810007986 */ /* 0x0001e2000c101124 */
[----:B------:R-:W-:Y:S05]  /*57d0*/  BRA `(.L_x_4981) ;  /* 0x000004b000007947 */ /* 0x000fea0003800000 */
.L_x_4999:
        /* <DEDUP_REMOVED lines=19> */
.L_x_5006:
[----:B------:R-:W-:-:S04]  /*5910*/  LOP3.LUT R2, R3, 0x80000000, RZ, 0xc0, !PT ;  /* 0x8000000003027812 */ /* 0x000fc800078ec0ff */
[----:B------:R-:W-:-:S04]  /*5920*/  SHF.R.U32.HI R3, RZ, 0x18, R2 ;  /* 0x00000018ff037819 */ /* 0x000fc80000011602 */
[----:B------:R-:W-:-:S04]  /*5930*/  LOP3.LUT R0, R0, R3, RZ, 0xfc, !PT ;  /* 0x0000000300007212 */ /* 0x000fc800078efcff */
[----:B------:R-:W-:Y:S02]  /*5940*/  PRMT R8, R0, 0x7610, R8 ;  /* 0x0000761000087816 */ /* 0x000fe40000000008 */
.L_x_5005:
[----:B------:R-:W-:Y:S05]  /*5950*/  BSYNC B0 ;  /* 0x0000000000007941 */ /* 0x000fea0003800000 */
.L_x_5004:
[----:B------:R0:W-:Y:S01]  /*5960*/  STG.E.U8 [R16.64], R8 ;  /* 0x0000000810007986 */ /* 0x0001e2000c101124 */
[----:B------:R-:W-:Y:S05]  /*5970*/  BRA `(.L_x_4981) ;  /* 0x0000031000007947 */ /* 0x000fea0003800000 */
.L_x_4998:
        /* <DEDUP_REMOVED lines=24> */
.L_x_4980:
        /* <DEDUP_REMOVED lines=20> */
.L_x_5008:
[----:B------:R-:W0:Y:S02]  /*5c40*/  F2I.U64.F64.TRUNC R4, R4 ;  /* 0x0000000400047311 */ /* 0x000e24000030d800 */
[----:B0-----:R0:W-:Y:S01]  /*5c50*/  STG.E.64 [R16.64], R4 ;  /* 0x0000000410007986 */ /* 0x0011e2000c101b24 */
[----:B------:R-:W-:Y:S05]  /*5c60*/  BRA `(.L_x_4981) ;  /* 0x0000002000007947 */ /* 0x000fea0003800000 */
.L_x_5007:
[----:B------:R-:W0:Y:S02]  /*5c70*/  F2I.U32.F64.TRUNC R5, R4 ;  /* 0x0000000400057311 */ /* 0x000e24000030d000 */
[----:B0-----:R0:W-:Y:S02]  /*5c80*/  STG.E [R16.64], R5 ;  /* 0x0000000510007986 */ /* 0x0011e4000c101924 */
.L_x_4981:
        /* <DEDUP_REMOVED lines=231> */
.L_x_5009:
        /* <DEDUP_REMOVED lines=19> */
.L_x_5013:
[----:B------:R-:W2:Y:S02]  /*6c30*/  LDG.E.U8 R2, [R4.64] ;  /* 0x0000002404027981 */ /* 0x000ea4000c1e1100 */
[----:B--2---:R-:W0:Y:S01]  /*6c40*/  I2F.F64.U16 R2, R2 ;  /* 0x0000000200027312 */ /* 0x004e220000101800 */
[----:B------:R-:W-:Y:S05]  /*6c50*/  BRA `(.L_x_5015) ;  /* 0x00000df000007947 */ /* 0x000fea0003800000 */
.L_x_5012:
        /* <DEDUP_REMOVED lines=9> */
.L_x_5017:
[----:B------:R-:W2:Y:S02]  /*6cf0*/  LDG.E R2, [R4.64] ;  /* 0x0000002404027981 */ /* 0x000ea4000c1e1900 */
[----:B--2---:R-:W0:Y:S01]  /*6d00*/  I2F.F64 R2, R2 ;  /* 0x0000000200027312 */ /* 0x004e220000201c00 */
[----:B------:R-:W-:Y:S05]  /*6d10*/  BRA `(.L_x_5015) ;  /* 0x00000d3000007947 */ /* 0x000fea0003800000 */
.L_x_5016:
[----:B------:R-:W2:Y:S02]  /*6d20*/  LDG.E.U16 R2, [R4.64] ;  /* 0x0000002404027981 */ /* 0x000ea4000c1e1500 */
[----:B--2---:R-:W0:Y:S01]  /*6d30*/  I2F.F64.S16 R2, R2 ;  /* 0x0000000200027312 */ /* 0x004e220000101c00 */
[----:B------:R-:W-:Y:S05]  /*6d40*/  BRA `(.L_x_5015) ;  /* 0x00000d0000007947 */ /* 0x000fea0003800000 */
.L_x_5011:
        /* <DEDUP_REMOVED lines=10> */
.L_x_5019:
[----:B------:R-:W2:Y:S02]  /*6df0*/  LDG.E.U16 R0, [R4.64] ;  /* 0x0000002404007981 */ /* 0x000ea4000c1e1500 */
[----:B--2---:R-:W-:-:S05]  /*6e00*/  HADD2.F32 R0, -RZ, R0.H0_H0 ;  /* 0x20000000ff007230 */ /* 0x004fca0000004100 */
[----:B------:R-:W-:-:S04]  /*6e10*/  FMUL.FTZ R0, R0, 1 ;  /* 0x3f80000000007820 */ /* 0x000fc80000410000 */
[----:B------:R0:W1:Y:S01]  /*6e20*/  F2F.F64.F32 R2, R0 ;  /* 0x0000000000027310 */ /* 0x0000620000201800 */
[----:B------:R-:W-:Y:S05]  /*6e30*/  BRA `(.L_x_5015) ;  /* 0x00000c1000007947 */ /* 0x000fea0003800000 */
.L_x_5018:
        /* <DEDUP_REMOVED lines=10> */
.L_x_5021:
[----:B------:R-:W2:Y:S02]  /*6ee0*/  LDG.E.U16 R4, [R4.64] ;  /* 0x0000002404047981 */ /* 0x000ea4000c1e1500 */
[----:B--2---:R-:W-:-:S05]  /*6ef0*/  HADD2.F32 R0, -RZ, R4.H0_H0 ;  /* 0x20000004ff007230 */ /* 0x004fca0000004100 */
[----:B------:R-:W-:-:S04]  /*6f00*/  FMUL.FTZ R0, R0, 1 ;  /* 0x3f80000000007820 */ /* 0x000fc80000410000 */
[----:B------:R0:W1:Y:S01]  /*6f10*/  F2F.F64.F32 R2, R0 ;  /* 0x0000000000027310 */ /* 0x0000620000201800 */
[----:B------:R-:W-:Y:S05]  /*6f20*/  BRA `(.L_x_5015) ;  /* 0x00000b2000007947 */ /* 0x000fea0003800000 */
.L_x_5020:
[----:B------:R0:W5:Y:S01]  /*6f30*/  LDG.E.64 R2, [R4.64] ;  /* 0x0000002404027981 */ /* 0x000162000c1e1b00 */
[----:B------:R-:W-:Y:S05]  /*6f40*/  BRA `(.L_x_5015) ;  /* 0x00000b0000007947 */ /* 0x000fea0003800000 */
.L_x_5010:
        /* <DEDUP_REMOVED lines=13> */
.L_x_5024:
[----:B------:R0:W5:Y:S01]  /*7020*/  LDG.E.64 R2, [R4.64] ;  /* 0x0000002404027981 */ /* 0x000162000c1e1b00 */
[----:B------:R-:W-:Y:S05]  /*7030*/  BRA `(.L_x_5015) ;  /* 0x00000a1000007947 */ /* 0x000fea0003800000 */
.L_x_5023:
        /* <DEDUP_REMOVED lines=28> */
.L_x_5026:
        /* <DEDUP_REMOVED lines=15> */
.L_x_5025:
[----:B------:R-:W2:Y:S02]  /*72f0*/  LDG.E.U16 R0, [R4.64] ;  /* 0x0000002404007981 */ /* 0x000ea4000c1e1500 */
[----:B--2---:R-:W-:-:S05]  /*7300*/  PRMT R0, RZ, 0x5410, R0 ;  /* 0x00005410ff007816 */ /* 0x004fca0000000000 */
[----:B------:R-:W-:-:S04]  /*7310*/  FMUL.FTZ R0, R0, 1 ;  /* 0x3f80000000007820 */ /* 0x000fc80000410000 */
[----:B------:R0:W1:Y:S01]  /*7320*/  F2F.F64.F32 R2, R0 ;  /* 0x0000000000027310 */ /* 0x0000620000201800 */
[----:B------:R-:W-:Y:S05]  /*7330*/  BRA `(.L_x_5015) ;  /* 0x0000071000007947 */ /* 0x000fea0003800000 */
.L_x_5022:
        /* <DEDUP_REMOVED lines=11> */
.L_x_5029:
        /* <DEDUP_REMOVED lines=21> */
.L_x_5033:
[----:B------:R-:W-:Y:S05]  /*7540*/  BSYNC B1 ;  /* 0x0000000000017941 */ /* 0x000fea0003800000 */
.L_x_5032:
[----:B------:R-:W-:Y:S01]  /*7550*/  LEA R3, R0, 0x3b800000, 0x17 ;  /* 0x3b80000000037811 */ /* 0x000fe200078eb8ff */
[----:B------:R-:W-:-:S05]  /*7560*/  IMAD.SHL.U32 R0, R2, 0x100000, RZ ;  /* 0x0010000002007824 */ /* 0x000fca00078e00ff */
[----:B------:R-:W-:Y:S02]  /*7570*/  LOP3.LUT R0, R3, R0, R4, 0xfe, !PT ;  /* 0x0000000003007212 */ /* 0x000fe400078efe04 */
.L_x_5031:
[----:B------:R-:W-:Y:S05]  /*7580*/  BSYNC B0 ;  /* 0x0000000000007941 */ /* 0x000fea0003800000 */
.L_x_5030:
[----:B------:R-:W-:-:S04]  /*7590*/  FMUL.FTZ R0, R0, 1 ;  /* 0x3f80000000007820 */ /* 0x000fc80000410000 */
[----:B------:R0:W1:Y:S01]  /*75a0*/  F2F.F64.F32 R2, R0 ;  /* 0x0000000000027310 */ /* 0x0000620000201800 */
[----:B------:R-:W-:Y:S05]  /*75b0*/  BRA `(.L_x_5015) ;  /* 0x0000049000007947 */ /* 0x000fea0003800000 */
.L_x_5028:
        /* <DEDUP_REMOVED lines=21> */
.L_x_5037:
[----:B------:R-:W-:Y:S05]  /*7710*/  BSYNC B1 ;  /* 0x0000000000017941 */ /* 0x000fea0003800000 */
.L_x_5036:
[----:B------:R-:W-:Y:S01]  /*7720*/  LEA R3, R0, 0x37800000, 0x17 ;  /* 0x3780000000037811 */ /* 0x000fe200078eb8ff */
[----:B------:R-:W-:-:S05]  /*7730*/  IMAD.SHL.U32 R0, R2, 0x200000, RZ ;  /* 0x0020000002007824 */ /* 0x000fca00078e00ff */
[----:B------:R-:W-:Y:S02]  /*7740*/  LOP3.LUT R0, R3, R0, R4, 0xfe, !PT ;  /* 0x0000000003007212 */ /* 0x000fe400078efe04 */
.L_x_5035:
[----:B------:R-:W-:Y:S05]  /*7750*/  BSYNC B0 ;  /* 0x0000000000007941 */ /* 0x000fea0003800000 */
.L_x_5034:
[----:B------:R-:W-:-:S04]  /*7760*/  FMUL.FTZ R0, R0, 1 ;  /* 0x3f80000000007820 */ /* 0x000fc80000410000 */
[----:B------:R0:W1:Y:S01]  /*7770*/  F2F.F64.F32 R2, R0 ;  /* 0x0000000000027310 */ /* 0x0000620000201800 */
[----:B------:R-:W-:Y:S05]  /*7780*/  BRA `(.L_x_5015) ;  /* 0x000002c000007947 */ /* 0x000fea0003800000 */
.L_x_5027:
        /* <DEDUP_REMOVED lines=14> */
.L_x_5041:
[----:B------:R-:W-:Y:S05]  /*7870*/  BSYNC B0 ;  /* 0x0000000000007941 */ /* 0x000fea0003800000 */
.L_x_5040:
[----:B------:R-:W-:-:S04]  /*7880*/  FMUL.FTZ R0, R0, 1 ;  /* 0x3f80000000007820 */ /* 0x000fc80000410000 */
[----:B------:R0:W1:Y:S01]  /*7890*/  F2F.F64.F32 R2, R0 ;  /* 0x0000000000027310 */ /* 0x0000620000201800 */
[----:B------:R-:W-:Y:S05]  /*78a0*/  BRA `(.L_x_5015) ;  /* 0x000001a000007947 */ /* 0x000fea0003800000 */
.L_x_5014:
        /* <DEDUP_REMOVED lines=21> */
.L_x_5039:
[----:B------:R-:W2:Y:S02]  /*7a00*/  LDG.E.64 R2, [R4.64] ;  /* 0x0000002404027981 */ /* 0x000ea4000c1e1b00 */
[----:B--2---:R-:W0:Y:S01]  /*7a10*/  I2F.F64.U64 R2, R2 ;  /* 0x0000000200027312 */ /* 0x004e220000301800 */
[----:B------:R-:W-:Y:S05]  /*7a20*/  BRA `(.L_x_5015) ;  /* 0x0000002000007947 */ /* 0x000fea0003800000 */
.L_x_5038:
[----:B------:R-:W2:Y:S02]  /*7a30*/  LDG.E R2, [R4.64] ;  /* 0x0000002404027981 */ /* 0x000ea4000c1e1900 */
[----:B--2---:R-:W0:Y:S02]  /*7a40*/  I2F.F64.U32 R2, R2 ;  /* 0x0000000200027312 */ /* 0x004e240000201800 */
.L_x_5015:
        /* <DEDUP_REMOVED lines=19> */
.L_x_5045:
[----:B------:R-:W0:Y:S02]  /*7b80*/  F2I.S64.F64.TRUNC R4, R4 ;  /* 0x0000000400047311 */ /* 0x000e24000030d900 */
[----:B0-----:R-:W-:-:S05]  /*7b90*/  IMAD.MOV.U32 R3, RZ, RZ, R4 ;  /* 0x000000ffff037224 */ /* 0x001fca00078e0004 */
[----:B------:R0:W-:Y:S01]  /*7ba0*/  STG.E.U8 [R16.64], R3 ;  /* 0x0000000310007986 */ /* 0x0001e2000c101124 */
[----:B------:R-:W-:Y:S05]  /*7bb0*/  BRA `(.L_x_5047) ;  /* 0x00000ed000007947 */ /* 0x000fea0003800000 */
.L_x_5044:
        /* <DEDUP_REMOVED lines=9> */
.L_x_5049:
[----:B------:R-:W0:Y:S02]  /*7c50*/  F2I.F64.TRUNC R5, R4 ;  /* 0x0000000400057311 */ /* 0x000e24000030d100 */
[----:B0-----:R0:W-:Y:S01]  /*7c60*/  STG.E [R16.64], R5 ;  /* 0x0000000510007986 */ /* 0x0011e2000c101924 */
[----:B------:R-:W-:Y:S05]  /*7c70*/  BRA `(.L_x_5047) ;  /* 0x00000e1000007947 */ /* 0x000fea0003800000 */
.L_x_5048:
[----:B------:R-:W0:Y:S02]  /*7c80*/  F2I.F64.TRUNC R5, R4 ;  /* 0x0000000400057311 */ /* 0x000e24000030d100 */
[----:B0-----:R0:W-:Y:S01]  /*7c90*/  STG.E.U16 [R16.64], R5 ;  /* 0x0000000510007986 */ /* 0x0011e2000c101524 */
[----:B------:R-:W-:Y:S05]  /*7ca0*/  BRA `(.L_x_5047) ;  /* 0x00000de000007947 */ /* 0x000fea0003800000 */
.L_x_5043:
        /* <DEDUP_REMOVED lines=11> */
.L_x_5051:
[----:B------:R-:W0:Y:S01]  /*7d60*/  F2F.F32.F64 R0, R4 ;  /* 0x0000000400007310 */ /* 0x000e220000301000 */
[----:B------:R-:W0:-:S14]  /*7d70*/  DSETP.GEU.AND P0, PT, |R4|, c[0x2][0x0], PT ;  /* 0x008000000400762a */ /* 0x000e1c0003f0e200 */
[----:B0-----:R-:W-:-:S05]  /*7d80*/  @!P0 FMUL R0, R0, 1.175494350822287508e-38 ;  /* 0x0080000000008820 */ /* 0x001fca0000400000 */
[----:B------:R-:W-:-:S05]  /*7d90*/  F2FP.PACK_AB R0, RZ, R0 ;  /* 0x00000000ff00723e */ /* 0x000fca00000000ff */
[----:B------:R0:W-:Y:S01]  /*7da0*/  STG.E.U16 [R16.64], R0 ;  /* 0x0000000010007986 */ /* 0x0001e2000c101524 */
[----:B------:R-:W-:Y:S05]  /*7db0*/  BRA `(.L_x_5047) ;  /* 0x00000cd000007947 */ /* 0x000fea0003800000 */
.L_x_5050:
        /* <DEDUP_REMOVED lines=12> */
.L_x_5053:
[----:B------:R-:W0:Y:S01]  /*7e80*/  F2F.F32.F64 R0, R4 ;  /* 0x0000000400007310 */ /* 0x000e220000301000 */
[----:B------:R-:W0:-:S14]  /*7e90*/  DSETP.GEU.AND P0, PT, |R4|, c[0x2][0x0], PT ;  /* 0x008000000400762a */ /* 0x000e1c0003f0e200 */
[----:B0-----:R-:W-:-:S05]  /*7ea0*/  @!P0 FMUL R0, R0, 1.175494350822287508e-38 ;  /* 0x0080000000008820 */ /* 0x001fca0000400000 */
[----:B------:R-:W-:-:S04]  /*7eb0*/  F2FP.PACK_AB R3, RZ, R0 ;  /* 0x00000000ff03723e */ /* 0x000fc800000000ff */
[----:B------:R-:W-:-:S05]  /*7ec0*/  PRMT R3, R3, 0x5410, RZ ;  /* 0x0000541003037816 */ /* 0x000fca00000000ff */
[----:B------:R0:W-:Y:S01]  /*7ed0*/  STG.E [R16.64], R3 ;  /* 0x0000000310007986 */ /* 0x0001e2000c101924 */
[----:B------:R-:W-:Y:S05]  /*7ee0*/  BRA `(.L_x_5047) ;  /* 0x00000ba000007947 */ /* 0x000fea0003800000 */
.L_x_5052:
[----:B------:R0:W-:Y:S01]  /*7ef0*/  STG.E.64 [R16.64], R4 ;  /* 0x0000000410007986 */ /* 0x0001e2000c101b24 */
[----:B------:R-:W-:Y:S05]  /*7f00*/  BRA `(.L_x_5047) ;  /* 0x00000b8000007947 */ /* 0x000fea0003800000 */
.L_x_5042:
        /* <DEDUP_REMOVED lines=12> */
.L_x_5056:
[----:B------:R-:W-:-:S05]  /*7fd0*/  CS2R R6, SRZ ;  /* 0x0000000000067805 */ /* 0x000fca000001ff00 */
[----:B------:R0:W-:Y:S01]  /*7fe0*/  STG.E.128 [R16.64], R4 ;  /* 0x0000000410007986 */ /* 0x0001e2000c101d24 */
[----:B------:R-:W-:Y:S05]  /*7ff0*/  BRA `(.L_x_5047) ;  /* 0x00000a9000007947 */ /* 0x000fea0003800000 */
.L_x_5055:
        /* <DEDUP_REMOVED lines=23> */
.L_x_5060:
[----:B------:R-:W-:Y:S05]  /*8170*/  BSYNC B0 ;  /* 0x0000000000007941 */ /* 0x000fea0003800000 */
.L_x_5059:
[----:B------:R-:W-:-:S05]  /*8180*/  LOP3.LUT R3, R0, R3, RZ, 0xfc, !PT ;  /* 0x0000000300037212 */ /* 0x000fca00078efcff */
[----:B------:R0:W-:Y:S01]  /*8190*/  STG.E.U8 [R16.64], R3 ;  /* 0x0000000310007986 */ /* 0x0001e2000c101124 */
[----:B------:R-:W-:Y:S05]  /*81a0*/  BRA `(.L_x_5047) ;  /* 0x000008e000007947 */ /* 0x000fea0003800000 */
.L_x_5058:
        /* <DEDUP_REMOVED lines=15> */
.L_x_5062:
[----:B------:R-:W-:Y:S01]  /*82a0*/  IMAD.MOV.U32 R0, RZ, RZ, 0x7f ;  /* 0x0000007fff007424 */ /* 0x000fe200078e00ff */
[----:B------:R-:W-:-:S04]  /*82b0*/  ISETP.GT.U32.AND P0, PT, R2, 0x7f800000, PT ;  /* 0x7f8000000200780c */ /* 0x000fc80003f04070 */
[----:B------:R-:W-:-:S04]  /*82c0*/  SEL R0, R0, 0x7c, P0 ;  /* 0x0000007c00007807 */ /* 0x000fc80000000000 */
.L_x_5063:
[----:B------:R-:W-:Y:S05]  /*82d0*/  BSYNC B0 ;  /* 0x0000000000007941 */ /* 0x000fea0003800000 */
.L_x_5061:
[----:B------:R-:W-:-:S04]  /*82e0*/  LOP3.LUT R2, R3, 0x80000000, RZ, 0xc0, !PT ;  /* 0x8000000003027812 */ /* 0x000fc800078ec0ff */
[----:B------:R-:W-:-:S04]  /*82f0*/  SHF.R.U32.HI R3, RZ, 0x18, R2 ;  /* 0x00000018ff037819 */ /* 0x000fc80000011602 */
[----:B------:R-:W-:-:S05]  /*8300*/  LOP3.LUT R3, R0, R3, RZ, 0xfc, !PT ;  /* 0x0000000300037212 */ /* 0x000fca00078efcff */
[----:B------:R0:W-:Y:S01]  /*8310*/  STG.E.U8 [R16.64], R3 ;  /* 0x0000000310007986 */ /* 0x0001e2000c101124 */
[----:B------:R-:W-:Y:S05]  /*8320*/  BRA `(.L_x_5047) ;  /* 0x0000076000007947 */ /* 0x000fea0003800000 */
.L_x_5057:
[----:B------:R-:W0:Y:S01]  /*8330*/  F2F.F32.F64 R0, R4 ;  /* 0x0000000400007310 */ /* 0x000e220000301000 */
[----:B------:R-:W0:-:S14]  /*8340*/  DSETP.GEU.AND P0, PT, |R4|, c[0x2][0x0], PT ;  /* 0x008000000400762a */ /* 0x000e1c0003f0e200 */
[----:B0-----:R-:W-:-:S05]  /*8350*/  @!P0 FMUL R0, R0, 1.175494350822287508e-38 ;  /* 0x0080000000008820 */ /* 0x001fca0000400000 */
[----:B------:R-:W-:-:S05]  /*8360*/  F2FP.BF16.PACK_AB R0, RZ, R0 ;  /* 0x00000000ff00723e */ /* 0x000fca00000010ff */
[----:B------:R0:W-:Y:S01]  /*8370*/  STG.E.U16 [R16.64], R0 ;  /* 0x0000000010007986 */ /* 0x0001e2000c101524 */
[----:B------:R-:W-:Y:S05]  /*8380*/  BRA `(.L_x_5047) ;  /* 0x0000070000007947 */ /* 0x000fea0003800000 */
.L_x_5054:
        /* <DEDUP_REMOVED lines=11> */
.L_x_5066:
        /* <DEDUP_REMOVED lines=19> */
.L_x_5069:
[----:B------:R-:W-:-:S04]  /*8570*/  LOP3.LUT R2, R3, 0x80000000, RZ, 0xc0, !PT ;  /* 0x8000000003027812 */ /* 0x000fc800078ec0ff */
[----:B------:R-:W-:-:S04]  /*8580*/  SHF.R.U32.HI R3, RZ, 0x18, R2 ;  /* 0x00000018ff037819 */ /* 0x000fc80000011602 */
[----:B------:R-:W-:-:S04]  /*8590*/  LOP3.LUT R0, R0, R3, RZ, 0xfc, !PT ;  /* 0x0000000300007212 */ /* 0x000fc800078efcff */
[----:B------:R-:W-:Y:S02]  /*85a0*/  PRMT R8, R0, 0x7610, R8 ;  /* 0x0000761000087816 */ /* 0x000fe40000000008 */
.L_x_5068:
[----:B------:R-:W-:Y:S05]  /*85b0*/  BSYNC B0 ;  /* 0x0000000000007941 */ /* 0x000fea0003800000 */
.L_x_5067:
[----:B------:R0:W-:Y:S01]  /*85c0*/  STG.E.U8 [R16.64], R8 ;  /* 0x0000000810007986 */ /* 0x0001e2000c101124 */
[----:B------:R-:W-:Y:S05]  /*85d0*/  BRA `(.L_x_5047) ;  /* 0x000004b000007947 */ /* 0x000fea0003800000 */
.L_x_5065:
        /* <DEDUP_REMOVED lines=19> */
.L_x_5072:
[----:B------:R-:W-:-:S04]  /*8710*/  LOP3.LUT R2, R3, 0x80000000, RZ, 0xc0, !PT ;  /* 0x8000000003027812 */ /* 0x000fc800078ec0ff */
[----:B------:R-:W-:-:S04]  /*8720*/  SHF.R.U32.HI R3, RZ, 0x18, R2 ;  /* 0x00000018ff037819 */ /* 0x000fc80000011602 */
[----:B------:R-:W-:-:S04]  /*8730*/  LOP3.LUT R0, R0, R3, RZ, 0xfc, !PT ;  /* 0x0000000300007212 */ /* 0x000fc800078efcff */
[----:B------:R-:W-:Y:S02]  /*8740*/  PRMT R8, R0, 0x7610, R8 ;  /* 0x0000761000087816 */ /* 0x000fe40000000008 */
.L_x_5071:
[----:B------:R-:W-:Y:S05]  /*8750*/  BSYNC B0 ;  /* 0x0000000000007941 */ /* 0x000fea0003800000 */
.L_x_5070:
[----:B------:R0:W-:Y:S01]  /*8760*/  STG.E.U8 [R16.64], R8 ;  /* 0x0000000810007986 */ /* 0x0001e2000c101124 */
[----:B------:R-:W-:Y:S05]  /*8770*/  BRA `(.L_x_5047) ;  /* 0x0000031000007947 */ /* 0x000fea0003800000 */
.L_x_5064:
        /* <DEDUP_REMOVED lines=24> */
.L_x_5046:
        /* <DEDUP_REMOVED lines=20> */
.L_x_5074:
[----:B------:R-:W0:Y:S02]  /*8a40*/  F2I.U64.F64.TRUNC R4, R4 ;  /* 0x0000000400047311 */ /* 0x000e24000030d800 */
[----:B0-----:R0:W-:Y:S01]  /*8a50*/  STG.E.64 [R16.64], R4 ;  /* 0x0000000410007986 */ /* 0x0011e2000c101b24 */
[----:B------:R-:W-:Y:S05]  /*8a60*/  BRA `(.L_x_5047) ;  /* 0x0000002000007947 */ /* 0x000fea0003800000 */
.L_x_5073:
[----:B------:R-:W0:Y:S02]  /*8a70*/  F2I.U32.F64.TRUNC R5, R4 ;  /* 0x0000000400057311 */ /* 0x000e24000030d000 */
[----:B0-----:R0:W-:Y:S02]  /*8a80*/  STG.E [R16.64], R5 ;  /* 0x0000000510007986 */ /* 0x0011e4000c101924 */
.L_x_5047:
[----:B------:R-:W-:Y:S02]  /*8a90*/  IADD3 R19, R19, 0x80, RZ ;  /* 0x0000008013137810 */ /* 0x000fe40007ffe0ff */
.L_x_4942:
[----:B------:R-:W-:Y:S05]  /*8aa0*/  BSYNC B6 ;  /* 0x0000000000067941 */ /* 0x000fea0003800000 */
.L_x_4941:
        /* <DEDUP_REMOVED lines=230> */
.L_x_5075:
        /* <DEDUP_REMOVED lines=19> */
.L_x_5079:
[----:B------:R-:W2:Y:S02]  /*9a40*/  LDG.E.U8 R2, [R4.64] ;  /* 0x0000002404027981 */ /* 0x000ea4000c1e1100 */
[----:B--2---:R-:W0:Y:S01]  /*9a50*/  I2F.F64.U16 R2, R2 ;  /* 0x0000000200027312 */ /* 0x004e220000101800 */
[----:B------:R-:W-:Y:S05]  /*9a60*/  BRA `(.L_x_5081) ;  /* 0x00000df000007947 */ /* 0x000fea0003800000 */
.L_x_5078:
        /* <DEDUP_REMOVED lines=9> */
.L_x_5083:
[----:B------:R-:W2:Y:S02]  /*9b00*/  LDG.E R2, [R4.64] ;  /* 0x0000002404027981 */ /* 0x000ea4000c1e1900 */
[----:B--2---:R-:W0:Y:S01]  /*9b10*/  I2F.F64 R2, R2 ;  /* 0x0000000200027312 */ /* 0x004e220000201c00 */
[----:B------:R-:W-:Y:S05]  /*9b20*/  BRA `(.L_x_5081) ;  /* 0x00000d3000007947 */ /* 0x000fea0003800000 */
.L_x_5082:
[----:B------:R-:W2:Y:S02]  /*9b30*/  LDG.E.U16 R2, [R4.64] ;  /* 0x0000002404027981 */ /* 0x000ea4000c1e1500 */
[----:B--2---:R-:W0:Y:S01]  /*9b40*/  I2F.F64.S16 R2, R2 ;  /* 0x0000000200027312 */ /* 0x004e220000101c00 */
[----:B------:R-:W-:Y:S05]  /*9b50*/  BRA `(.L_x_5081) ;  /* 0x00000d0000007947 */ /* 0x000fea0003800000 */
.L_x_5077:
        /* <DEDUP_REMOVED lines=10> */
.L_x_5085:
[----:B------:R-:W2:Y:S02]  /*9c00*/  LDG.E.U16 R0, [R4.64] ;  /* 0x0000002404007981 */ /* 0x000ea4000c1e1500 */
[----:B--2---:R-:W-:-:S05]  /*9c10*/  HADD2.F32 R0, -RZ, R0.H0_H0 ;  /* 0x20000000ff007230 */ /* 0x004fca0000004100 */
[----:B------:R-:W-:-:S04]  /*9c20*/  FMUL.FTZ R0, R0, 1 ;  /* 0x3f80000000007820 */ /* 0x000fc80000410000 */
[----:B------:R0:W1:Y:S01]  /*9c30*/  F2F.F64.F32 R2, R0 ;  /* 0x0000000000027310 */ /* 0x0000620000201800 */
[----:B------:R-:W-:Y:S05]  /*9c40*/  BRA `(.L_x_5081) ;  /* 0x00000c1000007947 */ /* 0x000fea0003800000 */
.L_x_5084:
        /* <DEDUP_REMOVED lines=10> */
.L_x_5087:
[----:B------:R-:W2:Y:S02]  /*9cf0*/  LDG.E.U16 R4, [R4.64] ;  /* 0x0000002404047981 */ /* 0x000ea4000c1e1500 */
[----:B--2---:R-:W-:-:S05]  /*9d00*/  HADD2.F32 R0, -RZ, R4.H0_H0 ;  /* 0x20000004ff007230 */ /* 0x004fca0000004100 */
[----:B------:R-:W-:-:S04]  /*9d10*/  FMUL.FTZ R0, R0, 1 ;  /* 0x3f80000000007820 */ /* 0x000fc80000410000 */
[----:B------:R0:W1:Y:S01]  /*9d20*/  F2F.F64.F32 R2, R0 ;  /* 0x0000000000027310 */ /* 0x0000620000201800 */
[----:B------:R-:W-:Y:S05]  /*9d30*/  BRA `(.L_x_5081) ;  /* 0x00000b2000007947 */ /* 0x000fea0003800000 */
.L_x_5086:
[----:B------:R0:W5:Y:S01]  /*9d40*/  LDG.E.64 R2, [R4.64] ;  /* 0x0000002404027981 */ /* 0x000162000c1e1b00 */
[----:B------:R-:W-:Y:S05]  /*9d50*/  BRA `(.L_x_5081) ;  /* 0x00000b0000007947 */ /* 0x000fea0003800000 */
.L_x_5076:
        /* <DEDUP_REMOVED lines=13> */
.L_x_5090:
[----:B------:R0:W5:Y:S01]  /*9e30*/  LDG.E.64 R2, [R4.64] ;  /* 0x0000002404027981 */ /* 0x000162000c1e1b00 */
[----:B------:R-:W-:Y:S05]  /*9e40*/  BRA `(.L_x_5081) ;  /* 0x00000a1000007947 */ /* 0x000fea0003800000 */
.L_x_5089:
        /* <DEDUP_REMOVED lines=28> */
.L_x_5092:
        /* <DEDUP_REMOVED lines=15> */
.L_x_5091:
[----:B------:R-:W2:Y:S02]  /*a100*/  LDG.E.U16 R0, [R4.64] ;  /* 0x0000002404007981 */ /* 0x000ea4000c1e1500 */
[----:B--2---:R-:W-:-:S05]  /*a110*/  PRMT R0, RZ, 0x5410, R0 ;  /* 0x00005410ff007816 */ /* 0x004fca0000000000 */
[----:B------:R-:W-:-:S04]  /*a120*/  FMUL.FTZ R0, R0, 1 ;  /* 0x3f80000000007820 */ /* 0x000fc80000410000 */
[----:B------:R0:W1:Y:S01]  /*a130*/  F2F.F64.F32 R2, R0 ;  /* 0x0000000000027310 */ /* 0x0000620000201800 */
[----:B------:R-:W-:Y:S05]  /*a140*/  BRA `(.L_x_5081) ;  /* 0x0000071000007947 */ /* 0x000fea0003800000 */
.L_x_5088:
        /* <DEDUP_REMOVED lines=11> */
.L_x_5095:
        /* <DEDUP_REMOVED lines=21> */
.L_x_5099:
[----:B------:R-:W-:Y:S05]  /*a350*/  BSYNC B1 ;  /* 0x0000000000017941 */ /* 0x000fea0003800000 */
.L_x_5098:
[----:B------:R-:W-:Y:S01]  /*a360*/  LEA R3, R0, 0x3b800000, 0x17 ;  /* 0x3b80000000037811 */ /* 0x000fe200078eb8ff */
[----:B------:R-:W-:-:S05]  /*a370*/  IMAD.SHL.U32 R0, R2, 0x100000, RZ ;  /* 0x0010000002007824 */ /* 0x000fca00078e00ff */
[----:B------:R-:W-:Y:S02]  /*a380*/  LOP3.LUT R0, R3, R0, R4, 0xfe, !PT ;  /* 0x0000000003007212 */ /* 0x000fe400078efe04 */
.L_x_5097:
[----:B------:R-:W-:Y:S05]  /*a390*/  BSYNC B0 ;  /* 0x0000000000007941 */ /* 0x000fea0003800000 */
.L_x_5096:
[----:B------:R-:W-:-:S04]  /*a3a0*/  FMUL.FTZ R0, R0, 1 ;  /* 0x3f80000000007820 */ /* 0x000fc80000410000 */
[----:B------:R0:W1:Y:S01]  /*a3b0*/  F2F.F64.F32 R2, R0 ;  /* 0x0000000000027310 */ /* 0x0000620000201800 */
[----:B------:R-:W-:Y:S05]  /*a3c0*/  BRA `(.L_x_5081) ;  /* 0x0000049000007947 */ /* 0x000fea0003800000 */
.L_x_5094:
        /* <DEDUP_REMOVED lines=21> */
.L_x_5103:
[----:B------:R-:W-:Y:S05]  /*a520*/  BSYNC B1 ;  /* 0x0000000000017941 */ /* 0x000fea0003800000 */
.L_x_5102:
[----:B------:R-:W-:Y:S01]  /*a530*/  LEA R3, R0, 0x37800000, 0x17 ;  /* 0x3780000000037811 */ /* 0x000fe200078eb8ff */
[----:B------:R-:W-:-:S05]  /*a540*/  IMAD.SHL.U32 R0, R2, 0x200000, RZ ;  /* 0x0020000002007824 */ /* 0x000fca00078e00ff */
[----:B------:R-:W-:Y:S02]  /*a550*/  LOP3.LUT R0, R3, R0, R4, 0xfe, !PT ;  /* 0x0000000003007212 */ /* 0x000fe400078efe04 */
.L_x_5101:
[----:B------:R-:W-:Y:S05]  /*a560*/  BSYNC B0 ;  /* 0x0000000000007941 */ /* 0x000fea0003800000 */
.L_x_5100:
[----:B------:R-:W-:-:S04]  /*a570*/  FMUL.FTZ R0, R0, 1 ;  /* 0x3f80000000007820 */ /* 0x000fc80000410000 */
[----:B------:R0:W1:Y:S01]  /*a580*/  F2F.F64.F32 R2, R0 ;  /* 0x0000000000027310 */ /* 0x0000620000201800 */
[----:B------:R-:W-:Y:S05]  /*a590*/  BRA `(.L_x_5081) ;  /* 0x000002c000007947 */ /* 0x000fea0003800000 */
.L_x_5093:
        /* <DEDUP_REMOVED lines=14> */
.L_x_5107:
[----:B------:R-:W-:Y:S05]  /*a680*/  BSYNC B0 ;  /* 0x0000000000007941 */ /* 0x000fea0003800000 */
.L_x_5106:
[----:B------:R-:W-:-:S04]  /*a690*/  FMUL.FTZ R0, R0, 1 ;  /* 0x3f80000000007820 */ /* 0x000fc80000410000 */
[----:B------:R0:W1:Y:S01]  /*a6a0*/  F2F.F64.F32 R2, R0 ;  /* 0x0000000000027310 */ /* 0x0000620000201800 */
[----:B------:R-:W-:Y:S05]  /*a6b0*/  BRA `(.L_x_5081) ;  /* 0x000001a000007947 */ /* 0x000fea0003800000 */
.L_x_5080:
        /* <DEDUP_REMOVED lines=21> */
.L_x_5105:
[----:B------:R-:W2:Y:S02]  /*a810*/  LDG.E.64 R2, [R4.64] ;  /* 0x0000002404027981 */ /* 0x000ea4000c1e1b00 */
[----:B--2---:R-:W0:Y:S01]  /*a820*/  I2F.F64.U64 R2, R2 ;  /* 0x0000000200027312 */ /* 0x004e220000301800 */
[----:B------:R-:W-:Y:S05]  /*a830*/  BRA `(.L_x_5081) ;  /* 0x0000002000007947 */ /* 0x000fea0003800000 */
.L_x_5104:
[----:B------:R-:W2:Y:S02]  /*a840*/  LDG.E R2, [R4.64] ;  /* 0x0000002404027981 */ /* 0x000ea4000c1e1900 */
[----:B--2---:R-:W0:Y:S02]  /*a850*/  I2F.F64.U32 R2, R2 ;  /* 0x0000000200027312 */ /* 0x004e240000201800 */
.L_x_5081:
        /* <DEDUP_REMOVED lines=19> */
.L_x_5111:
[----:B------:R-:W0:Y:S02]  /*a990*/  F2I.S64.F64.TRUNC R4, R4 ;  /* 0x0000000400047311 */ /* 0x000e24000030d900 */
[----:B0-----:R-:W-:-:S05]  /*a9a0*/  IMAD.MOV.U32 R3, RZ, RZ, R4 ;  /* 0x000000ffff037224 */ /* 0x001fca00078e0004 */
[----:B------:R-:W-:Y:S01]  /*a9b0*/  STG.E.U8 [R16.64], R3 ;  /* 0x0000000310007986 */ /* 0x000fe2000c101124 */
[----:B------:R-:W-:Y:S05]  /*a9c0*/  EXIT ;  /* 0x000000000000794d */ /* 0x000fea0003800000 */
.L_x_5110:
        /* <DEDUP_REMOVED lines=9> */
.L_x_5114:
[----:B------:R-:W0:Y:S02]  /*aa60*/  F2I.F64.TRUNC R5, R4 ;  /* 0x0000000400057311 */ /* 0x000e24000030d100 */
[----:B0-----:R-:W-:Y:S01]  /*aa70*/  STG.E [R16.64], R5 ;  /* 0x0000000510007986 */ /* 0x001fe2000c101924 */
[----:B------:R-:W-:Y:S05]  /*aa80*/  EXIT ;  /* 0x000000000000794d */ /* 0x000fea0003800000 */
.L_x_5113:
[----:B------:R-:W0:Y:S02]  /*aa90*/  F2I.F64.TRUNC R5, R4 ;  /* 0x0000000400057311 */ /* 0x000e24000030d100 */
[----:B0-----:R-:W-:Y:S01]  /*aaa0*/  STG.E.U16 [R16.64], R5 ;  /* 0x0000000510007986 */ /* 0x001fe2000c101524 */
[----:B------:R-:W-:Y:S05]  /*aab0*/  EXIT ;  /* 0x000000000000794d */ /* 0x000fea0003800000 */
.L_x_5109:
        /* <DEDUP_REMOVED lines=11> */
.L_x_5116:
[----:B------:R-:W0:Y:S01]  /*ab70*/  F2F.F32.F64 R0, R4 ;  /* 0x0000000400007310 */ /* 0x000e220000301000 */
[----:B------:R-:W0:-:S14]  /*ab80*/  DSETP.GEU.AND P0, PT, |R4|, c[0x2][0x0], PT ;  /* 0x008000000400762a */ /* 0x000e1c0003f0e200 */
[----:B0-----:R-:W-:-:S05]  /*ab90*/  @!P0 FMUL R0, R0, 1.175494350822287508e-38 ;  /* 0x0080000000008820 */ /* 0x001fca0000400000 */
[----:B------:R-:W-:-:S05]  /*aba0*/  F2FP.PACK_AB R0, RZ, R0 ;  /* 0x00000000ff00723e */ /* 0x000fca00000000ff */
[----:B------:R-:W-:Y:S01]  /*abb0*/  STG.E.U16 [R16.64], R0 ;  /* 0x0000000010007986 */ /* 0x000fe2000c101524 */
[----:B------:R-:W-:Y:S05]  /*abc0*/  EXIT ;  /* 0x000000000000794d */ /* 0x000fea0003800000 */
.L_x_5115:
        /* <DEDUP_REMOVED lines=12> */
.L_x_5118:
[----:B------:R-:W0:Y:S01]  /*ac90*/  F2F.F32.F64 R0, R4 ;  /* 0x0000000400007310 */ /* 0x000e220000301000 */
[----:B------:R-:W0:-:S14]  /*aca0*/  DSETP.GEU.AND P0, PT, |R4|, c[0x2][0x0], PT ;  /* 0x008000000400762a */ /* 0x000e1c0003f0e200 */
[----:B0-----:R-:W-:-:S05]  /*acb0*/  @!P0 FMUL R0, R0, 1.175494350822287508e-38 ;  /* 0x0080000000008820 */ /* 0x001fca0000400000 */
[----:B------:R-:W-:-:S04]  /*acc0*/  F2FP.PACK_AB R3, RZ, R0 ;  /* 0x00000000ff03723e */ /* 0x000fc800000000ff */
[----:B------:R-:W-:-:S05]  /*acd0*/  PRMT R3, R3, 0x5410, RZ ;  /* 0x0000541003037816 */ /* 0x000fca00000000ff */
[----:B------:R-:W-:Y:S01]  /*ace0*/  STG.E [R16.64], R3 ;  /* 0x0000000310007986 */ /* 0x000fe2000c101924 */
[----:B------:R-:W-:Y:S05]  /*acf0*/  EXIT ;  /* 0x000000000000794d */ /* 0x000fea0003800000 */
.L_x_5117:
[----:B------:R-:W-:Y:S01]  /*ad00*/  STG.E.64 [R16.64], R4 ;  /* 0x0000000410007986 */ /* 0x000fe2000c101b24 */
[----:B------:R-:W-:Y:S05]  /*ad10*/  EXIT ;  /* 0x000000000000794d */ /* 0x000fea0003800000 */
.L_x_5108:
        /* <DEDUP_REMOVED lines=12> */
.L_x_5121:
[----:B------:R-:W-:-:S05]  /*ade0*/  CS2R R6, SRZ ;  /* 0x0000000000067805 */ /* 0x000fca000001ff00 */
[----:B------:R-:W-:Y:S01]  /*adf0*/  STG.E.128 [R16.64], R4 ;  /* 0x0000000410007986 */ /* 0x000fe2000c101d24 */
[----:B------:R-:W-:Y:S05]  /*ae00*/  EXIT ;  /* 0x000000000000794d */ /* 0x000fea0003800000 */
.L_x_5120:
        /* <DEDUP_REMOVED lines=23> */
.L_x_5125:
[----:B------:R-:W-:Y:S05]  /*af80*/  BSYNC B0 ;  /* 0x0000000000007941 */ /* 0x000fea0003800000 */
.L_x_5124:
[----:B------:R-:W-:-:S05]  /*af90*/  LOP3.LUT R3, R0, R3, RZ, 0xfc, !PT ;  /* 0x0000000300037212 */ /* 0x000fca00078efcff */
[----:B------:R-:W-:Y:S01]  /*afa0*/  STG.E.U8 [R16.64], R3 ;  /* 0x0000000310007986 */ /* 0x000fe2000c101124 */
[----:B------:R-:W-:Y:S05]  /*afb0*/  EXIT ;  /* 0x000000000000794d */ /* 0x000fea0003800000 */
.L_x_5123:
        /* <DEDUP_REMOVED lines=15> */
.L_x_5127:
[----:B------:R-:W-:Y:S01]  /*b0b0*/  IMAD.MOV.U32 R0, RZ, RZ, 0x7f ;  /* 0x0000007fff007424 */ /* 0x000fe200078e00ff */
[----:B------:R-:W-:-:S04]  /*b0c0*/  ISETP.GT.U32.AND P0, PT, R2, 0x7f800000, PT ;  /* 0x7f8000000200780c */ /* 0x000fc80003f04070 */
[----:B------:R-:W-:-:S04]  /*b0d0*/  SEL R0, R0, 0x7c, P0 ;  /* 0x0000007c00007807 */ /* 0x000fc80000000000 */
.L_x_5128:
[----:B------:R-:W-:Y:S05]  /*b0e0*/  BSYNC B0 ;  /* 0x0000000000007941 */ /* 0x000fea0003800000 */
.L_x_5126:
[----:B------:R-:W-:-:S04]  /*b0f0*/  LOP3.LUT R2, R3, 0x80000000, RZ, 0xc0, !PT ;  /* 0x8000000003027812 */ /* 0x000fc800078ec0ff */
[----:B------:R-:W-:-:S04]  /*b100*/  SHF.R.U32.HI R3, RZ, 0x18, R2 ;  /* 0x00000018ff037819 */ /* 0x000fc80000011602 */
[----:B------:R-:W-:-:S05]  /*b110*/  LOP3.LUT R3, R0, R3, RZ, 0xfc, !PT ;  /* 0x0000000300037212 */ /* 0x000fca00078efcff */
[----:B------:R-:W-:Y:S01]  /*b120*/  STG.E.U8 [R16.64], R3 ;  /* 0x0000000310007986 */ /* 0x000fe2000c101124 */
[----:B------:R-:W-:Y:S05]  /*b130*/  EXIT ;  /* 0x000000000000794d */ /* 0x000fea0003800000 */
.L_x_5122:
[----:B------:R-:W0:Y:S01]  /*b140*/  F2F.F32.F64 R0, R4 ;  /* 0x0000000400007310 */ /* 0x000e220000301000 */
[----:B------:R-:W0:-:S14]  /*b150*/  DSETP.GEU.AND P0, PT, |R4|, c[0x2][0x0], PT ;  /* 0x008000000400762a */ /* 0x000e1c0003f0e200 */
[----:B0-----:R-:W-:-:S05]  /*b160*/  @!P0 FMUL R0, R0, 1.175494350822287508e-38 ;  /* 0x0080000000008820 */ /* 0x001fca0000400000 */
[----:B------:R-:W-:-:S05]  /*b170*/  F2FP.BF16.PACK_AB R0, RZ, R0 ;  /* 0x00000000ff00723e */ /* 0x000fca00000010ff */
[----:B------:R-:W-:Y:S01]  /*b180*/  STG.E.U16 [R16.64], R0 ;  /* 0x0000000010007986 */ /* 0x000fe2000c101524 */
[----:B------:R-:W-:Y:S05]  /*b190*/  EXIT ;  /* 0x000000000000794d */ /* 0x000fea0003800000 */
.L_x_5119:
        /* <DEDUP_REMOVED lines=11> */
.L_x_5131:
        /* <DEDUP_REMOVED lines=19> */
.L_x_5134:
[----:B------:R-:W-:-:S04]  /*b380*/  LOP3.LUT R2, R3, 0x80000000, RZ, 0xc0, !PT ;  /* 0x8000000003027812 */ /* 0x000fc800078ec0ff */
[----:B------:R-:W-:-:S04]  /*b390*/  SHF.R.U32.HI R3, RZ, 0x18, R2 ;  /* 0x00000018ff037819 */ /* 0x000fc80000011602 */
[----:B------:R-:W-:-:S04]  /*b3a0*/  LOP3.LUT R0, R0, R3, RZ, 0xfc, !PT ;  /* 0x0000000300007212 */ /* 0x000fc800078efcff */
[----:B------:R-:W-:Y:S02]  /*b3b0*/  PRMT R8, R0, 0x7610, R8 ;  /* 0x0000761000087816 */ /* 0x000fe40000000008 */
.L_x_5133:
[----:B------:R-:W-:Y:S05]  /*b3c0*/  BSYNC B0 ;  /* 0x0000000000007941 */ /* 0x000fea0003800000 */
.L_x_5132:
[----:B------:R-:W-:Y:S01]  /*b3d0*/  STG.E.U8 [R16.64], R8 ;  /* 0x0000000810007986 */ /* 0x000fe2000c101124 */
[----:B------:R-:W-:Y:S05]  /*b3e0*/  EXIT ;  /* 0x000000000000794d */ /* 0x000fea0003800000 */
.L_x_5130:
        /* <DEDUP_REMOVED lines=19> */
.L_x_5137:
[----:B------:R-:W-:-:S04]  /*b520*/  LOP3.LUT R2, R3, 0x80000000, RZ, 0xc0, !PT ;  /* 0x8000000003027812 */ /* 0x000fc800078ec0ff */
[----:B------:R-:W-:-:S04]  /*b530*/  SHF.R.U32.HI R3, RZ, 0x18, R2 ;  /* 0x00000018ff037819 */ /* 0x000fc80000011602 */
[----:B------:R-:W-:-:S04]  /*b540*/  LOP3.LUT R0, R0, R3, RZ, 0xfc, !PT ;  /* 0x0000000300007212 */ /* 0x000fc800078efcff */
[----:B------:R-:W-:Y:S02]  /*b550*/  PRMT R8, R0, 0x7610, R8 ;  /* 0x0000761000087816 */ /* 0x000fe40000000008 */
.L_x_5136:
[----:B------:R-:W-:Y:S05]  /*b560*/  BSYNC B0 ;  /* 0x0000000000007941 */ /* 0x000fea0003800000 */
.L_x_5135:
[----:B------:R-:W-:Y:S01]  /*b570*/  STG.E.U8 [R16.64], R8 ;  /* 0x0000000810007986 */ /* 0x000fe2000c101124 */
[----:B------:R-:W-:Y:S05]  /*b580*/  EXIT ;  /* 0x000000000000794d */ /* 0x000fea0003800000 */
.L_x_5129:
        /* <DEDUP_REMOVED lines=24> */
.L_x_5112:
        /* <DEDUP_REMOVED lines=20> */
.L_x_5139:
[----:B------:R-:W0:Y:S02]  /*b850*/  F2I.U64.F64.TRUNC R4, R4 ;  /* 0x0000000400047311 */ /* 0x000e24000030d800 */
[----:B0-----:R-:W-:Y:S01]  /*b860*/  STG.E.64 [R16.64], R4 ;  /* 0x0000000410007986 */ /* 0x001fe2000c101b24 */
[----:B------:R-:W-:Y:S05]  /*b870*/  EXIT ;  /* 0x000000000000794d */ /* 0x000fea0003800000 */
.L_x_5138:
[----:B------:R-:W0:Y:S02]  /*b880*/  F2I.U32.F64.TRUNC R5, R4 ;  /* 0x0000000400057311 */ /* 0x000e24000030d000 */
[----:B0-----:R-:W-:Y:S01]  /*b890*/  STG.E [R16.64], R5 ;  /* 0x0000000510007986 */ /* 0x001fe2000c101924 */
[----:B------:R-:W-:Y:S05]  /*b8a0*/  EXIT ;  /* 0x000000000000794d */ /* 0x000fea0003800000 */
.L_x_5140:
        /* <DEDUP_REMOVED lines=13> */
.L_x_5487:


//--------------------- .text._ZN2at6native27unrolled_elementwise_kernelIZZZNS0_66_GLOBAL__N__d53a5ca4_28_ActivationLeakyReluKernel_cu_9e10b42f_310517leaky_relu_kernelERNS_18TensorIteratorBaseERKN3c106ScalarEENKUlvE_clEvENKUlvE_clEvEUldE_St5arrayIPcLm2EELi4E23TrivialOffsetCalculatorILi1EjESG_NS0_6memory12LoadWithCastILi1EEENSH_13StoreWithCastILi1EEEEEviT_T0_T2_T3_T4_T5_ --------------------------
	.section	.text._ZN2at6native27unrolled_elementwise_kernelIZZZNS0_66_GLOBAL__N__d53a5ca4_28_ActivationLeakyReluKernel_cu_9e10b42f_310517leaky_relu_kernelERNS_18TensorIteratorBaseERKN3c106ScalarEENKUlvE_clEvENKUlvE_clEvEUldE_St5arrayIPcLm2EELi4E23TrivialOffsetCalculatorILi1EjESG_NS0_6memory12LoadWithCastILi1EEENSH_13StoreWithCastILi1EEEEEviT_T0_T2_T3_T4_T5_,"ax",@progbits
	.sectioninfo	@"SHI_REGISTERS=34"
	.align	128
        .global         _ZN2at6native27unrolled_elementwise_kernelIZZZNS0_66_GLOBAL__N__d53a5ca4_28_ActivationLeakyReluKernel_cu_9e10b42f_310517leaky_relu_kernelERNS_18TensorIteratorBaseERKN3c106ScalarEENKUlvE_clEvENKUlvE_clEvEUldE_St5arrayIPcLm2EELi4E23TrivialOffsetCalculatorILi1EjESG_NS0_6memory12LoadWithCastILi1EEENSH_13StoreWithCastILi1EEEEEviT_T0_T2_T3_T4_T5_
        .type           _ZN2at6native27unrolled_elementwise_kernelIZZZNS0_66_GLOBAL__N__d53a5ca4_28_ActivationLeakyReluKernel_cu_9e10b42f_310517leaky_relu_kernelERNS_18TensorIteratorBaseERKN3c106ScalarEENKUlvE_clEvENKUlvE_clEvEUldE_St5arrayIPcLm2EELi4E23TrivialOffsetCalculatorILi1EjESG_NS0_6memory12LoadWithCastILi1EEENSH_13StoreWithCastILi1EEEEEviT_T0_T2_T3_T4_T5_,@function
        .size           _ZN2at6native27unrolled_elementwise_kernelIZZZNS0_66_GLOBAL__N__d53a5ca4_28_ActivationLeakyReluKernel_cu_9e10b42f_310517leaky_relu_kernelERNS_18TensorIteratorBaseERKN3c106ScalarEENKUlvE_clEvENKUlvE_clEvEUldE_St5arrayIPcLm2EELi4E23TrivialOffsetCalculatorILi1EjESG_NS0_6memory12LoadWithCastILi1EEENSH_13StoreWithCastILi1EEEEEviT_T0_T2_T3_T4_T5_,(.L_x_5488 - _ZN2at6native27unrolled_elementwise_kernelIZZZNS0_66_GLOBAL__N__d53a5ca4_28_ActivationLeakyReluKernel_cu_9e10b42f_310517leaky_relu_kernelERNS_18TensorIteratorBaseERKN3c106ScalarEENKUlvE_clEvENKUlvE_clEvEUldE_St5arrayIPcLm2EELi4E23TrivialOffsetCalculatorILi1EjESG_NS0_6memory12LoadWithCastILi1EEENSH_13StoreWithCastILi1EEEEEviT_T0_T2_T3_T4_T5_)
        .other          _ZN2at6native27unrolled_elementwise_kernelIZZZNS0_66_GLOBAL__N__d53a5ca4_28_ActivationLeakyReluKernel_cu_9e10b42f_310517leaky_relu_kernelERNS_18TensorIteratorBaseERKN3c106ScalarEENKUlvE_clEvENKUlvE_clEvEUldE_St5arrayIPcLm2EELi4E23TrivialOffsetCalculatorILi1EjESG_NS0_6memory12LoadWithCastILi1EEENSH_13StoreWithCastILi1EEEEEviT_T0_T2_T3_T4_T5_,@"STO_CUDA_ENTRY STV_DEFAULT"
_ZN2at6native27unrolled_elementwise_kernelIZZZNS0_66_GLOBAL__N__d53a5ca4_28_ActivationLeakyReluKernel_cu_9e10b42f_310517leaky_relu_kernelERNS_18TensorIteratorBaseERKN3c106ScalarEENKUlvE_clEvENKUlvE_clEvEUldE_St5arrayIPcLm2EELi4E23TrivialOffsetCalculatorILi1EjESG_NS0_6memory12LoadWithCastILi1EEENSH_13StoreWithCastILi1EEEEEviT_T0_T2_T3_T4_T5_:
.text._ZN2at6native27unrolled_elementwise_kernelIZZZNS0_66_GLOBAL__N__d53a5ca4_28_ActivationLeakyReluKernel_cu_9e10b42f_310517leaky_relu_kernelERNS_18TensorIteratorBaseERKN3c106ScalarEENKUlvE_clEvENKUlvE_clEvEUldE_St5arrayIPcLm2EELi4E23TrivialOffsetCalculatorILi1EjESG_NS0_6memory12LoadWithCastILi1EEENSH_13StoreWithCastILi1EEEEEviT_T0_T2_T3_T4_T5_:
        /* <DEDUP_REMOVED lines=30> */
.L_x_5146:
[----:B------:R-:W2:Y:S02]  /*01e0*/  LDG.E.U8 R4, [R4.64] ;  /* 0x0000002404047981 */ /* 0x000ea4000c1e1100 */
[----:B--2---:R0:W1:Y:S01]  /*01f0*/  I2F.F64.U16 R26, R4 ;  /* 0x00000004001a7312 */ /* 0x0040620000101800 */
[----:B------:R-:W-:Y:S05]  /*0200*/  BRA `(.L_x_5148) ;  /* 0x00000e0000007947 */ /* 0x000fea0003800000 */
.L_x_5145:
        /* <DEDUP_REMOVED lines=9> */
.L_x_5150:
[----:B------:R-:W2:Y:S02]  /*02a0*/  LDG.E R4, [R4.64] ;  /* 0x0000002404047981 */ /* 0x000ea4000c1e1900 */
[----:B--2---:R0:W1:Y:S01]  /*02b0*/  I2F.F64 R26, R4 ;  /* 0x00000004001a7312 */ /* 0x0040620000201c00 */
[----:B------:R-:W-:Y:S05]  /*02c0*/  BRA `(.L_x_5148) ;  /* 0x00000d4000007947 */ /* 0x000fea0003800000 */
.L_x_5149:
[----:B------:R-:W2:Y:S02]  /*02d0*/  LDG.E.U16 R4, [R4.64] ;  /* 0x0000002404047981 */ /* 0x000ea4000c1e1500 */
[----:B--2---:R0:W1:Y:S01]  /*02e0*/  I2F.F64.S16 R26, R4 ;  /* 0x00000004001a7312 */ /* 0x0040620000101c00 */
[----:B------:R-:W-:Y:S05]  /*02f0*/  BRA `(.L_x_5148) ;  /* 0x00000d1000007947 */ /* 0x000fea0003800000 */
.L_x_5144:
        /* <DEDUP_REMOVED lines=10> */
.L_x_5152:
[----:B------:R-:W2:Y:S02]  /*03a0*/  LDG.E.U16 R0, [R4.64] ;  /* 0x0000002404007981 */ /* 0x000ea4000c1e1500 */
[----:B--2---:R-:W-:-:S05]  /*03b0*/  HADD2.F32 R0, -RZ, R0.H0_H0 ;  /* 0x20000000ff007230 */ /* 0x004fca0000004100 */
[----:B------:R-:W-:-:S04]  /*03c0*/  FMUL.FTZ R0, R0, 1 ;  /* 0x3f80000000007820 */ /* 0x000fc80000410000 */
[----:B------:R0:W1:Y:S01]  /*03d0*/  F2F.F64.F32 R26, R0 ;  /* 0x00000000001a7310 */ /* 0x0000620000201800 */
[----:B------:R-:W-:Y:S05]  /*03e0*/  BRA `(.L_x_5148) ;  /* 0x00000c2000007947 */ /* 0x000fea0003800000 */
.L_x_5151:
        /* <DEDUP_REMOVED lines=10> */
.L_x_5154:
[----:B------:R-:W2:Y:S02]  /*0490*/  LDG.E.U16 R4, [R4.64] ;  /* 0x0000002404047981 */ /* 0x000ea4000c1e1500 */
[----:B--2---:R-:W-:-:S05]  /*04a0*/  HADD2.F32 R0, -RZ, R4.H0_H0 ;  /* 0x20000004ff007230 */ /* 0x004fca0000004100 */
[----:B------:R-:W-:-:S04]  /*04b0*/  FMUL.FTZ R0, R0, 1 ;  /* 0x3f80000000007820 */ /* 0x000fc80000410000 */
[----:B------:R0:W1:Y:S01]  /*04c0*/  F2F.F64.F32 R26, R0 ;  /* 0x00000000001a7310 */ /* 0x0000620000201800 */
[----:B------:R-:W-:Y:S05]  /*04d0*/  BRA `(.L_x_5148) ;  /* 0x00000b3000007947 */ /* 0x000fea0003800000 */
.L_x_5153:
[----:B------:R0:W5:Y:S01]  /*04e0*/  LDG.E.64 R26, [R4.64] ;  /* 0x00000024041a7981 */ /* 0x000162000c1e1b00 */
[----:B------:R-:W-:Y:S05]  /*04f0*/  BRA `(.L_x_5148) ;  /* 0x00000b1000007947 */ /* 0x000fea0003800000 */
.L_x_5143:
        /* <DEDUP_REMOVED lines=13> */
.L_x_5157:
[----:B------:R0:W5:Y:S01]  /*05d0*/  LDG.E.64 R26, [R4.64] ;  /* 0x00000024041a7981 */ /* 0x000162000c1e1b00 */
[----:B------:R-:W-:Y:S05]  /*05e0*/  BRA `(.L_x_5148) ;  /* 0x00000a2000007947 */ /* 0x000fea0003800000 */
.L_x_5156:
        /* <DEDUP_REMOVED lines=28> */
.L_x_5159:
        /* <DEDUP_REMOVED lines=16> */
.L_x_5158:
[----:B------:R-:W2:Y:S02]  /*08b0*/  LDG.E.U16 R0, [R4.64] ;  /* 0x0000002404007981 */ /* 0x000ea4000c1e1500 */
[----:B--2---:R-:W-:-:S05]  /*08c0*/  PRMT R0, RZ, 0x5410, R0 ;  /* 0x00005410ff007816 */ /* 0x004fca0000000000 */
[----:B------:R-:W-:-:S04]  /*08d0*/  FMUL.FTZ R0, R0, 1 ;  /* 0x3f80000000007820 */ /* 0x000fc80000410000 */
[----:B------:R0:W1:Y:S01]  /*08e0*/  F2F.F64.F32 R26, R0 ;  /* 0x00000000001a7310 */ /* 0x0000620000201800 */
[----:B------:R-:W-:Y:S05]  /*08f0*/  BRA `(.L_x_5148) ;  /* 0x0000071000007947 */ /* 0x000fea0003800000 */
.L_x_5155:
        /* <DEDUP_REMOVED lines=11> */
.L_x_5162:
        /* <DEDUP_REMOVED lines=21> */
.L_x_5166:
[----:B------:R-:W-:Y:S05]  /*0b00*/  BSYNC B1 ;  /* 0x0000000000017941 */ /* 0x000fea0003800000 */
.L_x_5165:
[----:B------:R-:W-:Y:S01]  /*0b10*/  LEA R5, R0, 0x3b800000, 0x17 ;  /* 0x3b80000000057811 */ /* 0x000fe200078eb8ff */
[----:B------:R-:W-:-:S05]  /*0b20*/  IMAD.SHL.U32 R0, R3, 0x100000, RZ ;  /* 0x0010000003007824 */ /* 0x000fca00078e00ff */
[----:B------:R-:W-:Y:S02]  /*0b30*/  LOP3.LUT R0, R5, R0, R6, 0xfe, !PT ;  /* 0x0000000005007212 */ /* 0x000fe400078efe06 */
.L_x_5164:
[----:B------:R-:W-:Y:S05]  /*0b40*/  BSYNC B0 ;  /* 0x0000000000007941 */ /* 0x000fea0003800000 */
.L_x_5163:
[----:B------:R-:W-:-:S04]  /*0b50*/  FMUL.FTZ R0, R0, 1 ;  /* 0x3f80000000007820 */ /* 0x000fc80000410000 */
[----:B------:R0:W1:Y:S01]  /*0b60*/  F2F.F64.F32 R26, R0 ;  /* 0x00000000001a7310 */ /* 0x0000620000201800 */
[----:B------:R-:W-:Y:S05]  /*0b70*/  BRA `(.L_x_5148) ;  /* 0x0000049000007947 */ /* 0x000fea0003800000 */
.L_x_5161:
        /* <DEDUP_REMOVED lines=21> */
.L_x_5170:
[----:B------:R-:W-:Y:S05]  /*0cd0*/  BSYNC B1 ;  /* 0x0000000000017941 */ /* 0x000fea0003800000 */
.L_x_5169:
[----:B------:R-:W-:Y:S01]  /*0ce0*/  LEA R5, R0, 0x37800000, 0x17 ;  /* 0x3780000000057811 */ /* 0x000fe200078eb8ff */
[----:B------:R-:W-:-:S05]  /*0cf0*/  IMAD.SHL.U32 R0, R3, 0x200000, RZ ;  /* 0x0020000003007824 */ /* 0x000fca00078e00ff */
[----:B------:R-:W-:Y:S02]  /*0d00*/  LOP3.LUT R0, R5, R0, R6, 0xfe, !PT ;  /* 0x0000000005007212 */ /* 0x000fe400078efe06 */
.L_x_5168:
[----:B------:R-:W-:Y:S05]  /*0d10*/  BSYNC B0 ;  /* 0x0000000000007941 */ /* 0x000fea0003800000 */
.L_x_5167:
[----:B------:R-:W-:-:S04]  /*0d20*/  FMUL.FTZ R0, R0, 1 ;  /* 0x3f80000000007820 */ /* 0x000fc80000410000 */
[----:B------:R0:W1:Y:S01]  /*0d30*/  F2F.F64.F32 R26, R0 ;  /* 0x00000000001a7310 */ /* 0x0000620000201800 */
[----:B------:R-:W-:Y:S05]  /*0d40*/  BRA `(.L_x_5148) ;  /* 0x000002c000007947 */ /* 0x000fea0003800000 */
.L_x_5160:
        /* <DEDUP_REMOVED lines=14> */
.L_x_5174:
[----:B------:R-:W-:Y:S05]  /*0e30*/  BSYNC B0 ;  /* 0x0000000000007941 */ /* 0x000fea0003800000 */
.L_x_5173:
[----:B------:R-:W-:-:S04]  /*0e40*/  FMUL.FTZ R0, R0, 1 ;  /* 0x3f80000000007820 */ /* 0x000fc80000410000 */
[----:B------:R0:W1:Y:S01]  /*0e50*/  F2F.F64.F32 R26, R0 ;  /* 0x00000000001a7310 */ /* 0x0000620000201800 */
[----:B------:R-:W-:Y:S05]  /*0e60*/  BRA `(.L_x_5148) ;  /* 0x000001a000007947 */ /* 0x000fea0003800000 */
.L_x_5147:
        /* <DEDUP_REMOVED lines=21> */
.L_x_5172:
[----:B------:R-:W2:Y:S02]  /*0fc0*/  LDG.E.64 R26, [R4.64] ;  /* 0x00000024041a7981 */ /* 0x000ea4000c1e1b00 */
[----:B--2---:R-:W0:Y:S01]  /*0fd0*/  I2F.F64.U64 R26, R26 ;  /* 0x0000001a001a7312 */ /* 0x004e220000301800 */
[----:B------:R-:W-:Y:S05]  /*0fe0*/  BRA `(.L_x_5148) ;  /* 0x0000002000007947 */ /* 0x000fea0003800000 */
.L_x_5171:
[----:B------:R-:W2:Y:S02]  /*0ff0*/  LDG.E R4, [R4.64] ;  /* 0x0000002404047981 */ /* 0x000ea4000c1e1900 */
[----:B--2---:R0:W1:Y:S02]  /*1000*/  I2F.F64.U32 R26, R4 ;  /* 0x00000004001a7312 */ /* 0x0040640000201800 */
.L_x_5148:
[----:B------:R-:W2:Y:S02]  /*1010*/  S2R R22, SR_TID.X ;  /* 0x0000000000167919 */ /* 0x000ea40000002100 */
[----:B--2---:R-:W-:Y:S02]  /*1020*/  IADD3 R22, R22, 0x80, RZ ;  /* 0x0000008016167810 */ /* 0x004fe40007ffe0ff */
.L_x_5142:
[----:B-1----:R-:W-:Y:S05]  /*1030*/  BSYNC B6 ;  /* 0x0000000000067941 */ /* 0x002fea0003800000 */
.L_x_5141:
        /* <DEDUP_REMOVED lines=22> */
.L_x_5180:
[----:B------:R-:W2:Y:S02]  /*11a0*/  LDG.E.U8 R4, [R4.64] ;  /* 0x0000002404047981 */ /* 0x000ea4000c1e1100 */
[----:B--2---:R0:W1:Y:S01]  /*11b0*/  I2F.F64.U16 R28, R4 ;  /* 0x00000004001c7312 */ /* 0x0040620000101800 */
[----:B------:R-:W-:Y:S05]  /*11c0*/  BRA `(.L_x_5182) ;  /* 0x00000df000007947 */ /* 0x000fea0003800000 */
.L_x_5179:
        /* <DEDUP_REMOVED lines=9> */
.L_x_5184:
[----:B------:R-:W2:Y:S02]  /*1260*/  LDG.E R4, [R4.64] ;  /* 0x0000002404047981 */ /* 0x000ea4000c1e1900 */
[----:B--2---:R0:W1:Y:S01]  /*1270*/  I2F.F64 R28, R4 ;  /* 0x00000004001c7312 */ /* 0x0040620000201c00 */
[----:B------:R-:W-:Y:S05]  /*1280*/  BRA `(.L_x_5182) ;  /* 0x00000d3000007947 */ /* 0x000fea0003800000 */
.L_x_5183:
[----:B------:R-:W2:Y:S02]  /*1290*/  LDG.E.U16 R4, [R4.64] ;  /* 0x0000002404047981 */ /* 0x000ea4000c1e1500 */
[----:B--2---:R0:W1:Y:S01]  /*12a0*/  I2F.F64.S16 R28, R4 ;  /* 0x00000004001c7312 */ /* 0x0040620000101c00 */
[----:B------:R-:W-:Y:S05]  /*12b0*/  BRA `(.L_x_5182) ;  /* 0x00000d0000007947 */ /* 0x000fea0003800000 */
.L_x_5178:
        /* <DEDUP_REMOVED lines=10> */
.L_x_5186:
[----:B------:R-:W2:Y:S02]  /*1360*/  LDG.E.U16 R0, [R4.64] ;  /* 0x0000002404007981 */ /* 0x000ea4000c1e1500 */
[----:B--2---:R-:W-:-:S05]  /*1370*/  HADD2.F32 R0, -RZ, R0.H0_H0 ;  /* 0x20000000ff007230 */ /* 0x004fca0000004100 */
[----:B------:R-:W-:-:S04]  /*1380*/  FMUL.FTZ R0, R0, 1 ;  /* 0x3f80000000007820 */ /* 0x000fc80000410000 */
[----:B------:R0:W1:Y:S01]  /*1390*/  F2F.F64.F32 R28, R0 ;  /* 0x00000000001c7310 */ /* 0x0000620000201800 */
[----:B------:R-:W-:Y:S05]  /*13a0*/  BRA `(.L_x_5182) ;  /* 0x00000c1000007947 */ /* 0x000fea0003800000 */
.L_x_5185:
        /* <DEDUP_REMOVED lines=10> */
.L_x_5188:
[----:B------:R-:W2:Y:S02]  /*1450*/  LDG.E.U16 R4, [R4.64] ;  /* 0x0000002404047981 */ /* 0x000ea4000c1e1500 */
[----:B--2---:R-:W-:-:S05]  /*1460*/  HADD2.F32 R0, -RZ, R4.H0_H0 ;  /* 0x20000004ff007230 */ /* 0x004fca0000004100 */
[----:B------:R-:W-:-:S04]  /*1470*/  FMUL.FTZ R0, R0, 1 ;  /* 0x3f80000000007820 */ /* 0x000fc80000410000 */
[----:B------:R0:W1:Y:S01]  /*1480*/  F2F.F64.F32 R28, R0 ;  /* 0x00000000001c7310 */ /* 0x0000620000201800 */
[----:B------:R-:W-:Y:S05]  /*1490*/  BRA `(.L_x_5182) ;  /* 0x00000b2000007947 */ /* 0x000fea0003800000 */
.L_x_5187:
[----:B------:R0:W5:Y:S01]  /*14a0*/  LDG.E.64 R28, [R4.64] ;  /* 0x00000024041c7981 */ /* 0x000162000c1e1b00 */
[----:B------:R-:W-:Y:S05]  /*14b0*/  BRA `(.L_x_5182) ;  /* 0x00000b0000007947 */ /* 0x000fea0003800000 */
.L_x_5177:
        /* <DEDUP_REMOVED lines=13> */
.L_x_5191:
[----:B------:R0:W5:Y:S01]  /*1590*/  LDG.E.64 R28, [R4.64] ;  /* 0x00000024041c7981 */ /* 0x000162000c1e1b00 */
[----:B------:R-:W-:Y:S05]  /*15a0*/  BRA `(.L_x_5182) ;  /* 0x00000a1000007947 */ /* 0x000fea0003800000 */
.L_x_5190:
        /* <DEDUP_REMOVED lines=28> */
.L_x_5193:
        /* <DEDUP_REMOVED lines=15> */
.L_x_5192:
[----:B------:R-:W2:Y:S02]  /*1860*/  LDG.E.U16 R0, [R4.64] ;  /* 0x0000002404007981 */ /* 0x000ea4000c1e1500 */
[----:B--2---:R-:W-:-:S05]  /*1870*/  PRMT R0, RZ, 0x5410, R0 ;  /* 0x00005410ff007816 */ /* 0x004fca0000000000 */
[----:B------:R-:W-:-:S04]  /*1880*/  FMUL.FTZ R0, R0, 1 ;  /* 0x3f80000000007820 */ /* 0x000fc80000410000 */
[----:B------:R0:W1:Y:S01]  /*1890*/  F2F.F64.F32 R28, R0 ;  /* 0x00000000001c7310 */ /* 0x0000620000201800 */
[----:B------:R-:W-:Y:S05]  /*18a0*/  BRA `(.L_x_5182) ;  /* 0x0000071000007947 */ /* 0x000fea0003800000 */
.L_x_5189:
        /* <DEDUP_REMOVED lines=11> */
.L_x_5196:
        /* <DEDUP_REMOVED lines=21> */
.L_x_5200:
[----:B------:R-:W-:Y:S05]  /*1ab0*/  BSYNC B1 ;  /* 0x0000000000017941 */ /* 0x000fea0003800000 */
.L_x_5199:
[----:B------:R-:W-:Y:S01]  /*1ac0*/  LEA R5, R0, 0x3b800000, 0x17 ;  /* 0x3b80000000057811 */ /* 0x000fe200078eb8ff */
[----:B------:R-:W-:-:S05]  /*1ad0*/  IMAD.SHL.U32 R0, R3, 0x100000, RZ ;  /* 0x0010000003007824 */ /* 0x000fca00078e00ff */
[----:B------:R-:W-:Y:S02]  /*1ae0*/  LOP3.LUT R0, R5, R0, R6, 0xfe, !PT ;  /* 0x0000000005007212 */ /* 0x000fe400078efe06 */
.L_x_5198:
[----:B------:R-:W-:Y:S05]  /*1af0*/  BSYNC B0 ;  /* 0x0000000000007941 */ /* 0x000fea0003800000 */
.L_x_5197:
[----:B------:R-:W-:-:S04]  /*1b00*/  FMUL.FTZ R0, R0, 1 ;  /* 0x3f80000000007820 */ /* 0x000fc80000410000 */
[----:B------:R0:W1:Y:S01]  /*1b10*/  F2F.F64.F32 R28, R0 ;  /* 0x00000000001c7310 */ /* 0x0000620000201800 */
[----:B------:R-:W-:Y:S05]  /*1b20*/  BRA `(.L_x_5182) ;  /* 0x0000049000007947 */ /* 0x000fea0003800000 */
.L_x_5195:
        /* <DEDUP_REMOVED lines=21> */
.L_x_5204:
[----:B------:R-:W-:Y:S05]  /*1c80*/  BSYNC B1 ;  /* 0x0000000000017941 */ /* 0x000fea0003800000 */
.L_x_5203:
[----:B------:R-:W-:Y:S01]  /*1c90*/  LEA R5, R0, 0x37800000, 0x17 ;  /* 0x3780000000057811 */ /* 0x000fe200078eb8ff */
[----:B------:R-:W-:-:S05]  /*1ca0*/  IMAD.SHL.U32 R0, R3, 0x200000, RZ ;  /* 0x0020000003007824 */ /* 0x000fca00078e00ff */
[----:B------:R-:W-:Y:S02]  /*1cb0*/  LOP3.LUT R0, R5, R0, R6, 0xfe, !PT ;  /* 0x0000000005007212 */ /* 0x000fe400078efe06 */
.L_x_5202:
[----:B------:R-:W-:Y:S05]  /*1cc0*/  BSYNC B0 ;  /* 0x0000000000007941 */ /* 0x000fea0003800000 */
.L_x_5201:
[----:B------:R-:W-:-:S04]  /*1cd0*/  FMUL.FTZ R0, R0, 1 ;  /* 0x3f80000000007820 */ /* 0x000fc80000410000 */
[----:B------:R0:W1:Y:S01]  /*1ce0*/  F2F.F64.F32 R28, R0 ;  /* 0x00000000001c7310 */ /* 0x0000620000201800 */
[----:B------:R-:W-:Y:S05]  /*1cf0*/  BRA `(.L_x_5182) ;  /* 0x000002c000007947 */ /* 0x000fea0003800000 */
.L_x_5194:
        /* <DEDUP_REMOVED lines=14> */
.L_x_5208:
[----:B------:R-:W-:Y:S05]  /*1de0*/  BSYNC B0 ;  /* 0x0000000000007941 */ /* 0x000fea0003800000 */
.L_x_5207:
[----:B------:R-:W-:-:S04]  /*1df0*/  FMUL.FTZ R0, R0, 1 ;  /* 0x3f80000000007820 */ /* 0x000fc80000410000 */
[----:B------:R0:W1:Y:S01]  /*1e00*/  F2F.F64.F32 R28, R0 ;  /* 0x00000000001c7310 */ /* 0x0000620000201800 */
[----:B------:R-:W-:Y:S05]  /*1e10*/  BRA `(.L_x_5182) ;  /* 0x000001a000007947 */ /* 0x000fea0003800000 */
.L_x_5181:
        /* <DEDUP_REMOVED lines=19> */
[----:B------:R-:W-:Y:S01]  /*1f50*/  CS2R R28, SRZ ;  /* 0x00000000001c7805 */ /* 0x000fe2000001ff00 */
[----:B------:R-:W-:Y:S05]  /*1f60*/  BRA `(.L_x_5182) ;  /* 0x0000005000007947 */ /* 0x000fea0003800000 */
.L_x_5206:
[----:B------:R-:W2:Y:S02]  /*1f70*/  LDG.E.64 R28, [R4.64] ;  /* 0x00000024041c7981 */ /* 0x000ea4000c1e1b00 */
[----:B--2---:R-:W0:Y:S01]  /*1f80*/  I2F.F64.U64 R28, R28 ;  /* 0x0000001c001c7312 */ /* 0x004e220000301800 */
[----:B------:R-:W-:Y:S05]  /*1f90*/  BRA `(.L_x_5182) ;  /* 0x0000002000007947 */ /* 0x000fea0003800000 */
.L_x_5205:
[----:B------:R-:W2:Y:S02]  /*1fa0*/  LDG.E R4, [R4.64] ;  /* 0x0000002404047981 */ /* 0x000ea4000c1e1900 */
[----:B--2---:R0:W1:Y:S02]  /*1fb0*/  I2F.F64.U32 R28, R4 ;  /* 0x00000004001c7312 */ /* 0x0040640000201800 */
.L_x_5182:
[----:B------:R-:W-:-:S03]  /*1fc0*/  IADD3 R22, R22, 0x80, RZ ;  /* 0x0000008016167810 */ /* 0x000fc60007ffe0ff */
.L_x_5176:
[----:B------:R-:W-:Y:S05]  /*1fd0*/  BSYNC B6 ;  /* 0x0000000000067941 */ /* 0x000fea0003800000 */
.L_x_5175:
[----:B------:R-:W-:Y:S01]  /*1fe0*/  ISETP.GE.AND P0, PT, R22, R19, PT ;  /* 0x000000131600720c */ /* 0x000fe20003f06270 */
[----:B------:R-:W-:Y:S01]  /*1ff0*/  BSSY B6, `(.L_x_5209) ;  /* 0x00000fa000067945 */ /* 0x000fe20003800000 */
[----:B------:R-:W-:Y:S01]  /*2000*/  CS2R R24, SRZ ;  /* 0x0000000000187805 */ /* 0x000fe2000001ff00 */
[----:B------:R-:W-:-:S10]  /*2010*/  CS2R R16, SRZ ;  /* 0x0000000000107805 */ /* 0x000fd4000001ff00 */
        /* <DEDUP_REMOVED lines=20> */
.L_x_5214:
[----:B------:R-:W2:Y:S02]  /*2160*/  LDG.E.U8 R4, [R4.64] ;  /* 0x0000002404047981 */ /* 0x000ea4000c1e1100 */
[----:B--2---:R0:W2:Y:S01]  /*2170*/  I2F.F64.U16 R16, R4 ;  /* 0x0000000400107312 */ /* 0x0040a20000101800 */
[----:B------:R-:W-:Y:S05]  /*2180*/  BRA `(.L_x_5216) ;  /* 0x00000df000007947 */ /* 0x000fea0003800000 */
.L_x_5213:
        /* <DEDUP_REMOVED lines=9> */
.L_x_5218:
[----:B------:R-:W2:Y:S02]  /*2220*/  LDG.E R4, [R4.64] ;  /* 0x0000002404047981 */ /* 0x000ea4000c1e1900 */
[----:B--2---:R0:W2:Y:S01]  /*2230*/  I2F.F64 R16, R4 ;  /* 0x0000000400107312 */ /* 0x0040a20000201c00 */
[----:B------:R-:W-:Y:S05]  /*2240*/  BRA `(.L_x_5216) ;  /* 0x00000d3000007947 */ /* 0x000fea0003800000 */
.L_x_5217:
[----:B------:R-:W2:Y:S02]  /*2250*/  LDG.E.U16 R4, [R4.64] ;  /* 0x0000002404047981 */ /* 0x000ea4000c1e1500 */
[----:B--2---:R0:W2:Y:S01]  /*2260*/  I2F.F64.S16 R16, R4 ;  /* 0x0000000400107312 */ /* 0x0040a20000101c00 */
[----:B------:R-:W-:Y:S05]  /*2270*/  BRA `(.L_x_5216) ;  /* 0x00000d0000007947 */ /* 0x000fea0003800000 */
.L_x_5212:
        /* <DEDUP_REMOVED lines=10> */
.L_x_5220:
[----:B------:R-:W2:Y:S02]  /*2320*/  LDG.E.U16 R0, [R4.64] ;  /* 0x0000002404007981 */ /* 0x000ea4000c1e1500 */
[----:B--2---:R-:W-:-:S05]  /*2330*/  HADD2.F32 R0, -RZ, R0.H0_H0 ;  /* 0x20000000ff007230 */ /* 0x004fca0000004100 */
[----:B------:R-:W-:-:S04]  /*2340*/  FMUL.FTZ R0, R0, 1 ;  /* 0x3f80000000007820 */ /* 0x000fc80000410000 */
[----:B------:R0:W2:Y:S01]  /*2350*/  F2F.F64.F32 R16, R0 ;  /* 0x0000000000107310 */ /* 0x0000a20000201800 */
[----:B------:R-:W-:Y:S05]  /*2360*/  BRA `(.L_x_5216) ;  /* 0x00000c1000007947 */ /* 0x000fea0003800000 */
.L_x_5219:
        /* <DEDUP_REMOVED lines=10> */
.L_x_5222:
[----:B------:R-:W2:Y:S02]  /*2410*/  LDG.E.U16 R4, [R4.64] ;  /* 0x0000002404047981 */ /* 0x000ea4000c1e1500 */
[----:B--2---:R-:W-:-:S05]  /*2420*/  HADD2.F32 R0, -RZ, R4.H0_H0 ;  /* 0x20000004ff007230 */ /* 0x004fca0000004100 */
[----:B------:R-:W-:-:S04]  /*2430*/  FMUL.FTZ R0, R0, 1 ;  /* 0x3f80000000007820 */ /* 0x000fc80000410000 */
[----:B------:R0:W2:Y:S01]  /*2440*/  F2F.F64.F32 R16, R0 ;  /* 0x0000000000107310 */ /* 0x0000a20000201800 */
[----:B------:R-:W-:Y:S05]  /*2450*/  BRA `(.L_x_5216) ;  /* 0x00000b2000007947 */ /* 0x000fea0003800000 */
.L_x_5221:
[----:B------:R0:W5:Y:S01]  /*2460*/  LDG.E.64 R16, [R4.64] ;  /* 0x0000002404107981 */ /* 0x000162000c1e1b00 */
[----:B------:R-:W-:Y:S05]  /*2470*/  BRA `(.L_x_5216) ;  /* 0x00000b0000007947 */ /* 0x000fea0003800000 */
.L_x_5211:
        /* <DEDUP_REMOVED lines=13> */
.L_x_5225:
[----:B------:R0:W5:Y:S01]  /*2550*/  LDG.E.64 R16, [R4.64] ;  /* 0x0000002404107981 */ /* 0x000162000c1e1b00 */
[----:B------:R-:W-:Y:S05]  /*2560*/  BRA `(.L_x_5216) ;  /* 0x00000a1000007947 */ /* 0x000fea0003800000 */
.L_x_5224:
        /* <DEDUP_REMOVED lines=28> */
.L_x_5227:
        /* <DEDUP_REMOVED lines=15> */
.L_x_5226:
[----:B------:R-:W2:Y:S02]  /*2820*/  LDG.E.U16 R0, [R4.64] ;  /* 0x0000002404007981 */ /* 0x000ea4000c1e1500 */
[----:B--2---:R-:W-:-:S05]  /*2830*/  PRMT R0, RZ, 0x5410, R0 ;  /* 0x00005410ff007816 */ /* 0x004fca0000000000 */
[----:B------:R-:W-:-:S04]  /*2840*/  FMUL.FTZ R0, R0, 1 ;  /* 0x3f80000000007820 */ /* 0x000fc80000410000 */
[----:B------:R0:W2:Y:S01]  /*2850*/  F2F.F64.F32 R16, R0 ;  /* 0x0000000000107310 */ /* 0x0000a20000201800 */
[----:B------:R-:W-:Y:S05]  /*2860*/  BRA `(.L_x_5216) ;  /* 0x0000071000007947 */ /* 0x000fea0003800000 */
.L_x_5223:
        /* <DEDUP_REMOVED lines=11> */
.L_x_5230:
        /* <DEDUP_REMOVED lines=21> */
.L_x_5234:
[----:B------:R-:W-:Y:S05]  /*2a70*/  BSYNC B1 ;  /* 0x0000000000017941 */ /* 0x000fea0003800000 */
.L_x_5233:
[----:B------:R-:W-:Y:S01]  /*2a80*/  LEA R5, R0, 0x3b800000, 0x17 ;  /* 0x3b80000000057811 */ /* 0x000fe200078eb8ff */
[----:B------:R-:W-:-:S05]  /*2a90*/  IMAD.SHL.U32 R0, R3, 0x100000, RZ ;  /* 0x0010000003007824 */ /* 0x000fca00078e00ff */
[----:B------:R-:W-:Y:S02]  /*2aa0*/  LOP3.LUT R0, R5, R0, R6, 0xfe, !PT ;  /* 0x0000000005007212 */ /* 0x000fe400078efe06 */
.L_x_5232:
[----:B------:R-:W-:Y:S05]  /*2ab0*/  BSYNC B0 ;  /* 0x0000000000007941 */ /* 0x000fea0003800000 */
.L_x_5231:
[----:B------:R-:W-:-:S04]  /*2ac0*/  FMUL.FTZ R0, R0, 1 ;  /* 0x3f80000000007820 */ /* 0x000fc80000410000 */
[----:B------:R0:W2:Y:S01]  /*2ad0*/  F2F.F64.F32 R16, R0 ;  /* 0x0000000000107310 */ /* 0x0000a20000201800 */
[----:B------:R-:W-:Y:S05]  /*2ae0*/  BRA `(.L_x_5216) ;  /* 0x0000049000007947 */ /* 0x000fea0003800000 */
.L_x_5229:
        /* <DEDUP_REMOVED lines=21> */
.L_x_5238:
[----:B------:R-:W-:Y:S05]  /*2c40*/  BSYNC B1 ;  /* 0x0000000000017941 */ /* 0x000fea0003800000 */
.L_x_5237:
[----:B------:R-:W-:Y:S01]  /*2c50*/  LEA R5, R0, 0x37800000, 0x17 ;  /* 0x3780000000057811 */ /* 0x000fe200078eb8ff */
[----:B------:R-:W-:-:S05]  /*2c60*/  IMAD.SHL.U32 R0, R3, 0x200000, RZ ;  /* 0x0020000003007824 */ /* 0x000fca00078e00ff */
[----:B------:R-:W-:Y:S02]  /*2c70*/  LOP3.LUT R0, R5, R0, R6, 0xfe, !PT ;  /* 0x0000000005007212 */ /* 0x000fe400078efe06 */
.L_x_5236:
[----:B------:R-:W-:Y:S05]  /*2c80*/  BSYNC B0 ;  /* 0x0000000000007941 */ /* 0x000fea0003800000 */
.L_x_5235:
[----:B------:R-:W-:-:S04]  /*2c90*/  FMUL.FTZ R0, R0, 1 ;  /* 0x3f80000000007820 */ /* 0x000fc80000410000 */
[----:B------:R0:W2:Y:S01]  /*2ca0*/  F2F.F64.F32 R16, R0 ;  /* 0x0000000000107310 */ /* 0x0000a20000201800 */
[----:B------:R-:W-:Y:S05]  /*2cb0*/  BRA `(.L_x_5216) ;  /* 0x000002c000007947 */ /* 0x000fea0003800000 */
.L_x_5228:
        /* <DEDUP_REMOVED lines=14> */
.L_x_5242:
[----:B------:R-:W-:Y:S05]  /*2da0*/  BSYNC B0 ;  /* 0x0000000000007941 */ /* 0x000fea0003800000 */
.L_x_5241:
[----:B------:R-:W-:-:S04]  /*2db0*/  FMUL.FTZ R0, R0, 1 ;  /* 0x3f80000000007820 */ /* 0x000fc80000410000 */
[----:B------:R0:W2:Y:S01]  /*2dc0*/  F2F.F64.F32 R16, R0 ;  /* 0x0000000000107310 */ /* 0x0000a20000201800 */
[----:B------:R-:W-:Y:S05]  /*2dd0*/  BRA `(.L_x_5216) ;  /* 0x000001a000007947 */ /* 0x000fea0003800000 */
.L_x_5215:
        /* <DEDUP_REMOVED lines=21> */
.L_x_5240:
[----:B------:R-:W2:Y:S02]  /*2f30*/  LDG.E.64 R16, [R4.64] ;  /* 0x0000002404107981 */ /* 0x000ea4000c1e1b00 */
[----:B--2---:R-:W0:Y:S01]  /*2f40*/  I2F.F64.U64 R16, R16 ;  /* 0x0000001000107312 */ /* 0x004e220000301800 */
[----:B------:R-:W-:Y:S05]  /*2f50*/  BRA `(.L_x_5216) ;  /* 0x0000002000007947 */ /* 0x000fea0003800000 */
.L_x_5239:
[----:B------:R-:W2:Y:S02]  /*2f60*/  LDG.E R4, [R4.64] ;  /* 0x0000002404047981 */ /* 0x000ea4000c1e1900 */
[----:B--2---:R0:W2:Y:S02]  /*2f70*/  I2F.F64.U32 R16, R4 ;  /* 0x0000000400107312 */ /* 0x0040a40000201800 */
.L_x_5216:
[----:B------:R-:W-:-:S03]  /*2f80*/  IADD3 R22, R22, 0x80, RZ ;  /* 0x0000008016167810 */ /* 0x000fc60007ffe0ff */
.L_x_5210:
[----:B------:R-:W-:Y:S05]  /*2f90*/  BSYNC B6 ;  /* 0x0000000000067941 */ /* 0x000fea0003800000 */
.L_x_5209:
[----:B------:R-:W-:Y:S01]  /*2fa0*/  ISETP.GE.AND P0, PT, R22, R19, PT ;  /* 0x000000131600720c */ /* 0x000fe20003f06270 */
[----:B------:R-:W-:-:S12]  /*2fb0*/  BSSY B6, `(.L_x_5243) ;  /* 0x00000f5000067945 */ /* 0x000fd80003800000 */
        /* <DEDUP_REMOVED lines=19> */
.L_x_5248:
[----:B------:R-:W3:Y:S02]  /*30f0*/  LDG.E.U8 R4, [R4.64] ;  /* 0x0000002404047981 */ /* 0x000ee4000c1e1100 */
[----:B---3--:R0:W3:Y:S01]  /*3100*/  I2F.F64.U16 R24, R4 ;  /* 0x0000000400187312 */ /* 0x0080e20000101800 */
[----:B------:R-:W-:Y:S05]  /*3110*/  BRA `(.L_x_5244) ;  /* 0x00000de000007947 */ /* 0x000fea0003800000 */
.L_x_5247:
        /* <DEDUP_REMOVED lines=9> */
.L_x_5251:
[----:B------:R-:W3:Y:S02]  /*31b0*/  LDG.E R4, [R4.64] ;  /* 0x0000002404047981 */ /* 0x000ee4000c1e1900 */
[----:B---3--:R0:W3:Y:S01]  /*31c0*/  I2F.F64 R24, R4 ;  /* 0x0000000400187312 */ /* 0x0080e20000201c00 */
[----:B------:R-:W-:Y:S05]  /*31d0*/  BRA `(.L_x_5244) ;  /* 0x00000d2000007947 */ /* 0x000fea0003800000 */
.L_x_5250:
[----:B------:R-:W3:Y:S02]  /*31e0*/  LDG.E.U16 R4, [R4.64] ;  /* 0x0000002404047981 */ /* 0x000ee4000c1e1500 */
[----:B---3--:R0:W3:Y:S01]  /*31f0*/  I2F.F64.S16 R24, R4 ;  /* 0x0000000400187312 */ /* 0x0080e20000101c00 */
[----:B------:R-:W-:Y:S05]  /*3200*/  BRA `(.L_x_5244) ;  /* 0x00000cf000007947 */ /* 0x000fea0003800000 */
.L_x_5246:
        /* <DEDUP_REMOVED lines=10> */
.L_x_5253:
[----:B------:R-:W3:Y:S02]  /*32b0*/  LDG.E.U16 R0, [R4.64] ;  /* 0x0000002404007981 */ /* 0x000ee4000c1e1500 */
[----:B---3--:R-:W-:-:S05]  /*32c0*/  HADD2.F32 R0, -RZ, R0.H0_H0 ;  /* 0x20000000ff007230 */ /* 0x008fca0000004100 */
[----:B------:R-:W-:-:S04]  /*32d0*/  FMUL.FTZ R0, R0, 1 ;  /* 0x3f80000000007820 */ /* 0x000fc80000410000 */
[----:B------:R0:W3:Y:S01]  /*32e0*/  F2F.F64.F32 R24, R0 ;  /* 0x0000000000187310 */ /* 0x0000e20000201800 */
[----:B------:R-:W-:Y:S05]  /*32f0*/  BRA `(.L_x_5244) ;  /* 0x00000c0000007947 */ /* 0x000fea0003800000 */
.L_x_5252:
        /* <DEDUP_REMOVED lines=10> */
.L_x_5255:
[----:B------:R-:W3:Y:S02]  /*33a0*/  LDG.E.U16 R4, [R4.64] ;  /* 0x0000002404047981 */ /* 0x000ee4000c1e1500 */
[----:B---3--:R-:W-:-:S05]  /*33b0*/  HADD2.F32 R0, -RZ, R4.H0_H0 ;  /* 0x20000004ff007230 */ /* 0x008fca0000004100 */
[----:B------:R-:W-:-:S04]  /*33c0*/  FMUL.FTZ R0, R0, 1 ;  /* 0x3f80000000007820 */ /* 0x000fc80000410000 */
[----:B------:R0:W3:Y:S01]  /*33d0*/  F2F.F64.F32 R24, R0 ;  /* 0x0000000000187310 */ /* 0x0000e20000201800 */
[----:B------:R-:W-:Y:S05]  /*33e0*/  BRA `(.L_x_5244) ;  /* 0x00000b1000007947 */ /* 0x000fea0003800000 */
.L_x_5254:
[----:B------:R0:W5:Y:S01]  /*33f0*/  LDG.E.64 R24, [R4.64] ;  /* 0x0000002404187981 */ /* 0x000162000c1e1b00 */
[----:B------:R-:W-:Y:S05]  /*3400*/  BRA `(.L_x_5244) ;  /* 0x00000af000007947 */ /* 0x000fea0003800000 */
.L_x_5245:
        /* <DEDUP_REMOVED lines=13> */
.L_x_5258:
[----:B------:R0:W5:Y:S01]  /*34e0*/  LDG.E.64 R24, [R4.64] ;  /* 0x0000002404187981 */ /* 0x000162000c1e1b00 */
[----:B------:R-:W-:Y:S05]  /*34f0*/  BRA `(.L_x_5244) ;  /* 0x00000a0000007947 */ /* 0x000fea0003800000 */
.L_x_5257:
        /* <DEDUP_REMOVED lines=28> */
.L_x_5260:
        /* <DEDUP_REMOVED lines=15> */
.L_x_5259:
[----:B------:R-:W3:Y:S02]  /*37b0*/  LDG.E.U16 R0, [R4.64] ;  /* 0x0000002404007981 */ /* 0x000ee4000c1e1500 */
[----:B---3--:R-:W-:-:S05]  /*37c0*/  PRMT R0, RZ, 0x5410, R0 ;  /* 0x00005410ff007816 */ /* 0x008fca0000000000 */
[----:B------:R-:W-:-:S04]  /*37d0*/  FMUL.FTZ R0, R0, 1 ;  /* 0x3f80000000007820 */ /* 0x000fc80000410000 */
[----:B------:R0:W3:Y:S01]  /*37e0*/  F2F.F64.F32 R24, R0 ;  /* 0x0000000000187310 */ /* 0x0000e20000201800 */
[----:B------:R-:W-:Y:S05]  /*37f0*/  BRA `(.L_x_5244) ;  /* 0x0000070000007947 */ /* 0x000fea0003800000 */
.L_x_5256:
        /* <DEDUP_REMOVED lines=11> */
.L_x_5263:
        /* <DEDUP_REMOVED lines=21> */
.L_x_5267:
[----:B------:R-:W-:Y:S05]  /*3a00*/  BSYNC B1 ;  /* 0x0000000000017941 */ /* 0x000fea0003800000 */
.L_x_5266:
[----:B------:R-:W-:Y:S01]  /*3a10*/  LEA R5, R0, 0x3b800000, 0x17 ;  /* 0x3b80000000057811 */ /* 0x000fe200078eb8ff */
[----:B------:R-:W-:-:S05]  /*3a20*/  IMAD.SHL.U32 R0, R3, 0x100000, RZ ;  /* 0x0010000003007824 */ /* 0x000fca00078e00ff */
[----:B------:R-:W-:Y:S02]  /*3a30*/  LOP3.LUT R0, R5, R0, R6, 0xfe, !PT ;  /* 0x0000000005007212 */ /* 0x000fe400078efe06 */
.L_x_5265:
[----:B------:R-:W-:Y:S05]  /*3a40*/  BSYNC B0 ;  /* 0x0000000000007941 */ /* 0x000fea0003800000 */
.L_x_5264:
[----:B------:R-:W-:-:S04]  /*3a50*/  FMUL.FTZ R0, R0, 1 ;  /* 0x3f80000000007820 */ /* 0x000fc80000410000 */
[----:B------:R0:W3:Y:S01]  /*3a60*/  F2F.F64.F32 R24, R0 ;  /* 0x0000000000187310 */ /* 0x0000e20000201800 */
[----:B------:R-:W-:Y:S05]  /*3a70*/  BRA `(.L_x_5244) ;  /* 0x0000048000007947 */ /* 0x000fea0003800000 */
.L_x_5262:
        /* <DEDUP_REMOVED lines=21> */
.L_x_5271:
[----:B------:R-:W-:Y:S05]  /*3bd0*/  BSYNC B1 ;  /* 0x0000000000017941 */ /* 0x000fea0003800000 */
.L_x_5270:
[----:B------:R-:W-:Y:S01]  /*3be0*/  LEA R5, R0, 0x37800000, 0x17 ;  /* 0x3780000000057811 */ /* 0x000fe200078eb8ff */
[----:B------:R-:W-:-:S05]  /*3bf0*/  IMAD.SHL.U32 R0, R3, 0x200000, RZ ;  /* 0x0020000003007824 */ /* 0x000fca00078e00ff */
[----:B------:R-:W-:Y:S02]  /*3c00*/  LOP3.LUT R0, R5, R0, R6, 0xfe, !PT ;  /* 0x0000000005007212 */ /* 0x000fe400078efe06 */
.L_x_5269:
[----:B------:R-:W-:Y:S05]  /*3c10*/  BSYNC B0 ;  /* 0x0000000000007941 */ /* 0x000fea0003800000 */
.L_x_5268:
[----:B------:R-:W-:-:S04]  /*3c20*/  FMUL.FTZ R0, R0, 1 ;  /* 0x3f80000000007820 */ /* 0x000fc80000410000 */
[----:B------:R0:W3:Y:S01]  /*3c30*/  F2F.F64.F32 R24, R0 ;  /* 0x0000000000187310 */ /* 0x0000e20000201800 */
[----:B------:R-:W-:Y:S05]  /*3c40*/  BRA `(.L_x_5244) ;  /* 0x000002b000007947 */ /* 0x000fea0003800000 */
.L_x_5261:
        /* <DEDUP_REMOVED lines=14> */
.L_x_5275:
[----:B------:R-:W-:Y:S05]  /*3d30*/  BSYNC B0 ;  /* 0x0000000000007941 */ /* 0x000fea0003800000 */
.L_x_5274:
[----:B------:R-:W-:-:S04]  /*3d40*/  FMUL.FTZ R0, R0, 1 ;  /* 0x3f80000000007820 */ /* 0x000fc80000410000 */
[----:B------:R0:W3:Y:S01]  /*3d50*/  F2F.F64.F32 R24, R0 ;  /* 0x0000000000187310 */ /* 0x0000e20000201800 */
[----:B------:R-:W-:Y:S05]  /*3d60*/  BRA `(.L_x_5244) ;  /* 0x0000019000007947 */ /* 0x000fea0003800000 */
.L_x_5249:
        /* <DEDUP_REMOVED lines=19> */
[----:B------:R-:W-:Y:S05]  /*3ea0*/  BRA `(.L_x_5244) ;  /* 0x0000005000007947 */ /* 0x000fea0003800000 */
.L_x_5273:
[----:B------:R-:W3:Y:S02]  /*3eb0*/  LDG.E.64 R24, [R4.64] ;  /* 0x0000002404187981 */ /* 0x000ee4000c1e1b00 */
[----:B---3--:R-:W0:Y:S01]  /*3ec0*/  I2F.F64.U64 R24, R24 ;  /* 0x0000001800187312 */ /* 0x008e220000301800 */
[----:B------:R-:W-:Y:S05]  /*3ed0*/  BRA `(.L_x_5244) ;  /* 0x0000002000007947 */ /* 0x000fea0003800000 */
.L_x_5272:
[----:B------:R-:W3:Y:S02]  /*3ee0*/  LDG.E R4, [R4.64] ;  /* 0x0000002404047981 */ /* 0x000ee4000c1e1900 */
[----:B---3--:R0:W3:Y:S02]  /*3ef0*/  I2F.F64.U32 R24, R4 ;  /* 0x0000000400187312 */ /* 0x0080e40000201800 */
.L_x_5244:
[----:B------:R-:W-:Y:S05]  /*3f00*/  BSYNC B6 ;  /* 0x0000000000067941 */ /* 0x000fea0003800000 */
.L_x_5243:
[----:B------:R-:W4:Y:S01]  /*3f10*/  S2R R22, SR_TID.X ;  /* 0x0000000000167919 */ /* 0x000f220000002100 */
[C---:B01---5:R-:W-:Y:S01]  /*3f20*/  DMUL R8, R28.reuse, c[0x0][0x168] ;  /* 0x00005a001c087a28 */ /* 0x063fe20000000000 */
[----:B------:R-:W0:Y:S01]  /*3f30*/  LDC.U8 R18, c[0x0][0x194] ;  /* 0x00006500ff127b82 */ /* 0x000e220000000000 */
[----:B------:R-:W-:Y:S02]  /*3f40*/  BSSY B6, `(.L_x_5276) ;  /* 0x0000119000067945 */ /* 0x000fe40003800000 */
[----:B------:R-:W1:-:S04]  /*3f50*/  DSETP.GT.AND P0, PT, R28, RZ, PT ;  /* 0x000000ff1c00722a */ /* 0x000e480003f04000 */
[----:B------:R-:W-:Y:S02]  /*3f60*/  DMUL R10, R26, c[0x0][0x168] ;  /* 0x00005a001a0a7a28 */ /* 0x000fe40000000000 */
[----:B-1----:R-:W-:Y:S02]  /*3f70*/  FSEL R28, R28, R8, P0 ;  /* 0x000000081c1c7208 */ /* 0x002fe40000000000 */
[----:B--2---:R-:W-:Y:S01]  /*3f80*/  DMUL R6, R16, c[0x0][0x168] ;  /* 0x00005a0010067a28 */ /* 0x004fe20000000000 */
[----:B------:R-:W-:-:S03]  /*3f90*/  FSEL R29, R29, R9, P0 ;  /* 0x000000091d1d7208 */ /* 0x000fc60000000000 */
[----:B------:R-:W1:-:S04]  /*3fa0*/  DSETP.GT.AND P2, PT, R26, RZ, PT ;  /* 0x000000ff1a00722a */ /* 0x000e480003f44000 */
[----:B------:R-:W2:Y:S02]  /*3fb0*/  DSETP.GT.AND P1, PT, R16, RZ, PT ;  /* 0x000000ff1000722a */ /* 0x000ea40003f24000 */
[----:B-1----:R-:W-:Y:S02]  /*3fc0*/  FSEL R0, R26, R10, P2 ;  /* 0x0000000a1a007208 */ /* 0x002fe40001000000 */
[----:B----4-:R-:W-:Y:S01]  /*3fd0*/  ISETP.GE.AND P0, PT, R22, R19, PT ;  /* 0x000000131600720c */ /* 0x010fe20003f06270 */
[C---:B---3--:R-:W-:Y:S01]  /*3fe0*/  DMUL R4, R24.reuse, c[0x0][0x168] ;  /* 0x00005a0018047a28 */ /* 0x048fe20000000000 */
[----:B------:R-:W-:Y:S02]  /*3ff0*/  FSEL R11, R27, R11, P2 ;  /* 0x0000000b1b0b7208 */ /* 0x000fe40001000000 */
[----:B--2---:R-:W-:Y:S01]  /*4000*/  FSEL R3, R16, R6, P1 ;  /* 0x0000000610037208 */ /* 0x004fe20000800000 */
[----:B------:R-:W1:Y:S01]  /*4010*/  DSETP.GT.AND P2, PT, R24, RZ, PT ;  /* 0x000000ff1800722a */ /* 0x000e620003f44000 */
[----:B------:R-:W-:-:S05]  /*4020*/  FSEL R6, R17, R7, P1 ;  /* 0x0000000711067208 */ /* 0x000fca0000800000 */
[----:B-1----:R-:W-:Y:S01]  /*4030*/  FSEL R16, R24, R4, P2 ;  /* 0x0000000418107208 */ /* 0x002fe20001000000 */
[----:B------:R-:W-:Y:S01]  /*4040*/  IMAD.MOV.U32 R4, RZ, RZ, R0 ;  /* 0x000000ffff047224 */ /* 0x000fe200078e0000 */
[----:B------:R-:W-:Y:S01]  /*4050*/  FSEL R17, R25, R5, P2 ;  /* 0x0000000519117208 */ /* 0x000fe20001000000 */
[----:B------:R-:W-:Y:S02]  /*4060*/  IMAD.MOV.U32 R5, RZ, RZ, R11 ;  /* 0x000000ffff057224 */ /* 0x000fe400078e000b */
[----:B------:R-:W-:Y:S02]  /*4070*/  IMAD.MOV.U32 R24, RZ, RZ, R3 ;  /* 0x000000ffff187224 */ /* 0x000fe400078e0003 */
[----:B------:R-:W-:Y:S01]  /*4080*/  IMAD.MOV.U32 R25, RZ, RZ, R6 ;  /* 0x000000ffff197224 */ /* 0x000fe200078e0006 */
[----:B------:R-:W-:Y:S05]  /*4090*/  @P0 BRA `(.L_x_5277) ;  /* 0x0000103000000947 */ /* 0x000fea0003800000 */
[----:B0-----:R-:W-:Y:S01]  /*40a0*/  IMAD R0, R2, 0x200, R22 ;  /* 0x0000020002007824 */ /* 0x001fe200078e0216 */
[----:B------:R-:W-:Y:S02]  /*40b0*/  PRMT R3, R18, 0x9910, RZ ;  /* 0x0000991012037816 */ /* 0x000fe400000000ff */
[----:B------:R-:W-:Y:S01]  /*40c0*/  IADD3 R22, R22, 0x80, RZ ;  /* 0x0000008016167810 */ /* 0x000fe20007ffe0ff */
[----:B------:R-:W-:-:S02]  /*40d0*/  IMAD R8, R0, c[0x0][0x198], RZ ;  /* 0x0000660000087a24 */ /* 0x000fc400078e02ff */
        /* <DEDUP_REMOVED lines=16> */
.L_x_5281:
[----:B------:R-:W0:Y:S02]  /*41e0*/  F2I.S64.F64.TRUNC R4, R4 ;  /* 0x0000000400047311 */ /* 0x000e24000030d900 */
[----:B0-----:R-:W-:-:S05]  /*41f0*/  IMAD.MOV.U32 R3, RZ, RZ, R4 ;  /* 0x000000ffff037224 */ /* 0x001fca00078e0004 */
[----:B------:R0:W-:Y:S01]  /*4200*/  STG.E.U8 [R8.64], R3 ;  /* 0x0000000308007986 */ /* 0x0001e2000c101124 */
[----:B------:R-:W-:Y:S05]  /*4210*/  BRA `(.L_x_5277) ;  /* 0x00000eb000007947 */ /* 0x000fea0003800000 */
.L_x_5280:
        /* <DEDUP_REMOVED lines=9> */
.L_x_5284:
[----:B------:R-:W0:Y:S02]  /*42b0*/  F2I.F64.TRUNC R5, R4 ;  /* 0x0000000400057311 */ /* 0x000e24000030d100 */
[----:B0-----:R0:W-:Y:S01]  /*42c0*/  STG.E [R8.64], R5 ;  /* 0x0000000508007986 */ /* 0x0011e2000c101924 */
[----:B------:R-:W-:Y:S05]  /*42d0*/  BRA `(.L_x_5277) ;  /* 0x00000df000007947 */ /* 0x000fea0003800000 */
.L_x_5283:
[----:B------:R-:W0:Y:S02]  /*42e0*/  F2I.F64.TRUNC R5, R4 ;  /* 0x0000000400057311 */ /* 0x000e24000030d100 */
[----:B0-----:R0:W-:Y:S01]  /*42f0*/  STG.E.U16 [R8.64], R5 ;  /* 0x0000000508007986 */ /* 0x0011e2000c101524 */
[----:B------:R-:W-:Y:S05]  /*4300*/  BRA `(.L_x_5277) ;  /* 0x00000dc000007947 */ /* 0x000fea0003800000 */
.L_x_5279:
        /* <DEDUP_REMOVED lines=11> */
.L_x_5286:
[----:B------:R-:W0:Y:S01]  /*43c0*/  F2F.F32.F64 R0, R4 ;  /* 0x0000000400007310 */ /* 0x000e220000301000 */
[----:B------:R-:W0:-:S14]  /*43d0*/  DSETP.GEU.AND P0, PT, |R4|, c[0x2][0x0], PT ;  /* 0x008000000400762a */ /* 0x000e1c0003f0e200 */
[----:B0-----:R-:W-:-:S05]  /*43e0*/  @!P0 FMUL R0, R0, 1.175494350822287508e-38 ;  /* 0x0080000000008820 */ /* 0x001fca0000400000 */
[----:B------:R-:W-:-:S05]  /*43f0*/  F2FP.PACK_AB R0, RZ, R0 ;  /* 0x00000000ff00723e */ /* 0x000fca00000000ff */
[----:B------:R0:W-:Y:S01]  /*4400*/  STG.E.U16 [R8.64], R0 ;  /* 0x0000000008007986 */ /* 0x0001e2000c101524 */
[----:B------:R-:W-:Y:S05]  /*4410*/  BRA `(.L_x_5277) ;  /* 0x00000cb000007947 */ /* 0x000fea0003800000 */
.L_x_5285:
        /* <DEDUP_REMOVED lines=12> */
.L_x_5288:
[----:B------:R-:W0:Y:S01]  /*44e0*/  F2F.F32.F64 R0, R4 ;  /* 0x0000000400007310 */ /* 0x000e220000301000 */
[----:B------:R-:W0:-:S14]  /*44f0*/  DSETP.GEU.AND P0, PT, |R4|, c[0x2][0x0], PT ;  /* 0x008000000400762a */ /* 0x000e1c0003f0e200 */
[----:B0-----:R-:W-:-:S05]  /*4500*/  @!P0 FMUL R0, R0, 1.175494350822287508e-38 ;  /* 0x0080000000008820 */ /* 0x001fca0000400000 */
[----:B------:R-:W-:-:S04]  /*4510*/  F2FP.PACK_AB R3, RZ, R0 ;  /* 0x00000000ff03723e */ /* 0x000fc800000000ff */
[----:B------:R-:W-:-:S05]  /*4520*/  PRMT R3, R3, 0x5410, RZ ;  /* 0x0000541003037816 */ /* 0x000fca00000000ff */
[----:B------:R0:W-:Y:S01]  /*4530*/  STG.E [R8.64], R3 ;  /* 0x0000000308007986 */ /* 0x0001e2000c101924 */
[----:B------:R-:W-:Y:S05]  /*4540*/  BRA `(.L_x_5277) ;  /* 0x00000b8000007947 */ /* 0x000fea0003800000 */
.L_x_5287:
[----:B------:R0:W-:Y:S01]  /*4550*/  STG.E.64 [R8.64], R4 ;  /* 0x0000000408007986 */ /* 0x0001e2000c101b24 */
[----:B------:R-:W-:Y:S05]  /*4560*/  BRA `(.L_x_5277) ;  /* 0x00000b6000007947 */ /* 0x000fea0003800000 */
.L_x_5278:
        /* <DEDUP_REMOVED lines=12> */
.L_x_5291:
[----:B------:R-:W-:-:S05]  /*4630*/  CS2R R6, SRZ ;  /* 0x0000000000067805 */ /* 0x000fca000001ff00 */
[----:B------:R0:W-:Y:S01]  /*4640*/  STG.E.128 [R8.64], R4 ;  /* 0x0000000408007986 */ /* 0x0001e2000c101d24 */
[----:B------:R-:W-:Y:S05]  /*4650*/  BRA `(.L_x_5277) ;  /* 0x00000a7000007947 */ /* 0x000fea0003800000 */
.L_x_5290:
        /* <DEDUP_REMOVED lines=23> */
.L_x_5295:
[----:B------:R-:W-:Y:S05]  /*47d0*/  BSYNC B0 ;  /* 0x0000000000007941 */ /* 0x000fea0003800000 */
.L_x_5294:
[----:B------:R-:W-:-:S05]  /*47e0*/  LOP3.LUT R7, R0, R7, RZ, 0xfc, !PT ;  /* 0x0000000700077212 */ /* 0x000fca00078efcff */
[----:B------:R0:W-:Y:S01]  /*47f0*/  STG.E.U8 [R8.64], R7 ;  /* 0x0000000708007986 */ /* 0x0001e2000c101124 */
[----:B------:R-:W-:Y:S05]  /*4800*/  BRA `(.L_x_5277) ;  /* 0x000008c000007947 */ /* 0x000fea0003800000 */
.L_x_5293:
        /* <DEDUP_REMOVED lines=15> */
.L_x_5297:
[----:B------:R-:W-:Y:S01]  /*4900*/  IMAD.MOV.U32 R0, RZ, RZ, 0x7f ;  /* 0x0000007fff007424 */ /* 0x000fe200078e00ff */
[----:B------:R-:W-:-:S04]  /*4910*/  ISETP.GT.U32.AND P0, PT, R3, 0x7f800000, PT ;  /* 0x7f8000000300780c */ /* 0x000fc80003f04070 */
[----:B------:R-:W-:-:S04]  /*4920*/  SEL R0, R0, 0x7c, P0 ;  /* 0x0000007c00007807 */ /* 0x000fc80000000000 */
.L_x_5298:
[----:B------:R-:W-:Y:S05]  /*4930*/  BSYNC B0 ;  /* 0x0000000000007941 */ /* 0x000fea0003800000 */
.L_x_5296:
[----:B------:R-:W-:-:S04]  /*4940*/  LOP3.LUT R3, R7, 0x80000000, RZ, 0xc0, !PT ;  /* 0x8000000007037812 */ /* 0x000fc800078ec0ff */
[----:B------:R-:W-:-:S04]  /*4950*/  SHF.R.U32.HI R3, RZ, 0x18, R3 ;  /* 0x00000018ff037819 */ /* 0x000fc80000011603 */
[----:B------:R-:W-:-:S05]  /*4960*/  LOP3.LUT R3, R0, R3, RZ, 0xfc, !PT ;  /* 0x0000000300037212 */ /* 0x000fca00078efcff */
[----:B------:R0:W-:Y:S01]  /*4970*/  STG.E.U8 [R8.64], R3 ;  /* 0x0000000308007986 */ /* 0x0001e2000c101124 */
[----:B------:R-:W-:Y:S05]  /*4980*/  BRA `(.L_x_5277) ;  /* 0x0000074000007947 */ /* 0x000fea0003800000 */
.L_x_5292:
[----:B------:R-:W0:Y:S01]  /*4990*/  F2F.F32.F64 R0, R4 ;  /* 0x0000000400007310 */ /* 0x000e220000301000 */
[----:B------:R-:W0:-:S14]  /*49a0*/  DSETP.GEU.AND P0, PT, |R4|, c[0x2][0x0], PT ;  /* 0x008000000400762a */ /* 0x000e1c0003f0e200 */
[----:B0-----:R-:W-:-:S05]  /*49b0*/  @!P0 FMUL R0, R0, 1.175494350822287508e-38 ;  /* 0x0080000000008820 */ /* 0x001fca0000400000 */
[----:B------:R-:W-:-:S05]  /*49c0*/  F2FP.BF16.PACK_AB R0, RZ, R0 ;  /* 0x00000000ff00723e */ /* 0x000fca00000010ff */
[----:B------:R0:W-:Y:S01]  /*49d0*/  STG.E.U16 [R8.64], R0 ;  /* 0x0000000008007986 */ /* 0x0001e2000c101524 */
[----:B------:R-:W-:Y:S05]  /*49e0*/  BRA `(.L_x_5277) ;  /* 0x000006e000007947 */ /* 0x000fea0003800000 */
.L_x_5289:
        /* <DEDUP_REMOVED lines=11> */
.L_x_5301:
        /* <DEDUP_REMOVED lines=19> */
.L_x_5304:
[----:B------:R-:W-:-:S04]  /*4bd0*/  LOP3.LUT R0, R7, 0x80000000, RZ, 0xc0, !PT ;  /* 0x8000000007007812 */ /* 0x000fc800078ec0ff */
[----:B------:R-:W-:-:S04]  /*4be0*/  SHF.R.U32.HI R0, RZ, 0x18, R0 ;  /* 0x00000018ff007819 */ /* 0x000fc80000011600 */
[----:B------:R-:W-:Y:S02]  /*4bf0*/  LOP3.LUT R0, R3, R0, RZ, 0xfc, !PT ;  /* 0x0000000003007212 */ /* 0x000fe400078efcff */
.L_x_5303:
[----:B------:R-:W-:Y:S05]  /*4c00*/  BSYNC B0 ;  /* 0x0000000000007941 */ /* 0x000fea0003800000 */
.L_x_5302:
[----:B------:R0:W-:Y:S01]  /*4c10*/  STG.E.U8 [R8.64], R0 ;  /* 0x0000000008007986 */ /* 0x0001e2000c101124 */
[----:B------:R-:W-:Y:S05]  /*4c20*/  BRA `(.L_x_5277) ;  /* 0x000004a000007947 */ /* 0x000fea0003800000 */
.L_x_5300:
        /* <DEDUP_REMOVED lines=19> */
.L_x_5307:
[----:B------:R-:W-:-:S04]  /*4d60*/  LOP3.LUT R0, R7, 0x80000000, RZ, 0xc0, !PT ;  /* 0x8000000007007812 */ /* 0x000fc800078ec0ff */
[----:B------:R-:W-:-:S04]  /*4d70*/  SHF.R.U32.HI R0, RZ, 0x18, R0 ;  /* 0x00000018ff007819 */ /* 0x000fc80000011600 */
[----:B------:R-:W-:Y:S02]  /*4d80*/  LOP3.LUT R0, R3, R0, RZ, 0xfc, !PT ;  /* 0x0000000003007212 */ /* 0x000fe400078efcff */
.L_x_5306:
[----:B------:R-:W-:Y:S05]  /*4d90*/  BSYNC B0 ;  /* 0x0000000000007941 */ /* 0x000fea0003800000 */
.L_x_5305:
[----:B------:R0:W-:Y:S01]  /*4da0*/  STG.E.U8 [R8.64], R0 ;  /* 0x0000000008007986 */ /* 0x0001e2000c101124 */
[----:B------:R-:W-:Y:S05]  /*4db0*/  BRA `(.L_x_5277) ;  /* 0x0000031000007947 */ /* 0x000fea0003800000 */
.L_x_5299:
        /* <DEDUP_REMOVED lines=24> */
.L_x_5282:
        /* <DEDUP_REMOVED lines=20> */
.L_x_5309:
[----:B------:R-:W0:Y:S02]  /*5080*/  F2I.U64.F64.TRUNC R4, R4 ;  /* 0x0000000400047311 */ /* 0x000e24000030d800 */
[----:B0-----:R0:W-:Y:S01]  /*5090*/  STG.E.64 [R8.64], R4 ;  /* 0x0000000408007986 */ /* 0x0011e2000c101b24 */
[----:B------:R-:W-:Y:S05]  /*50a0*/  BRA `(.L_x_5277) ;  /* 0x0000002000007947 */ /* 0x000fea0003800000 */
.L_x_5308:
[----:B------:R-:W0:Y:S02]  /*50b0*/  F2I.U32.F64.TRUNC R5, R4 ;  /* 0x0000000400057311 */ /* 0x000e24000030d000 */
[----:B0-----:R0:W-:Y:S02]  /*50c0*/  STG.E [R8.64], R5 ;  /* 0x0000000508007986 */ /* 0x0011e4000c101924 */
.L_x_5277:
[----:B0-----:R-:W-:Y:S05]  /*50d0*/  BSYNC B6 ;  /* 0x0000000000067941 */ /* 0x001fea0003800000 */
.L_x_5276:
        /* <DEDUP_REMOVED lines=22> */
.L_x_5315:
[----:B------:R-:W0:Y:S02]  /*5240*/  F2I.S64.F64.TRUNC R28, R28 ;  /* 0x0000001c001c7311 */ /* 0x000e24000030d900 */
[----:B0-----:R-:W-:-:S05]  /*5250*/  IMAD.MOV.U32 R3, RZ, RZ, R28 ;  /* 0x000000ffff037224 */ /* 0x001fca00078e001c */
[----:B------:R0:W-:Y:S01]  /*5260*/  STG.E.U8 [R4.64], R3 ;  /* 0x0000000304007986 */ /* 0x0001e2000c101124 */
[----:B------:R-:W-:Y:S05]  /*5270*/  BRA `(.L_x_5317) ;  /* 0x00000eb000007947 */ /* 0x000fea0003800000 */
.L_x_5314:
        /* <DEDUP_REMOVED lines=9> */
.L_x_5319:
[----:B------:R-:W0:Y:S02]  /*5310*/  F2I.F64.TRUNC R29, R28 ;  /* 0x0000001c001d7311 */ /* 0x000e24000030d100 */
[----:B0-----:R0:W-:Y:S01]  /*5320*/  STG.E [R4.64], R29 ;  /* 0x0000001d04007986 */ /* 0x0011e2000c101924 */
[----:B------:R-:W-:Y:S05]  /*5330*/  BRA `(.L_x_5317) ;  /* 0x00000df000007947 */ /* 0x000fea0003800000 */
.L_x_5318:
[----:B------:R-:W0:Y:S02]  /*5340*/  F2I.F64.TRUNC R29, R28 ;  /* 0x0000001c001d7311 */ /* 0x000e24000030d100 */
[----:B0-----:R0:W-:Y:S01]  /*5350*/  STG.E.U16 [R4.64], R29 ;  /* 0x0000001d04007986 */ /* 0x0011e2000c101524 */
[----:B------:R-:W-:Y:S05]  /*5360*/  BRA `(.L_x_5317) ;  /* 0x00000dc000007947 */ /* 0x000fea0003800000 */
.L_x_5313:
        /* <DEDUP_REMOVED lines=11> */
.L_x_5321:
[----:B------:R-:W0:Y:S01]  /*5420*/  F2F.F32.F64 R0, R28 ;  /* 0x0000001c00007310 */ /* 0x000e220000301000 */
[----:B------:R-:W0:-:S14]  /*5430*/  DSETP.GEU.AND P0, PT, |R28|, c[0x2][0x0], PT ;  /* 0x008000001c00762a */ /* 0x000e1c0003f0e200 */
[----:B0-----:R-:W-:-:S05]  /*5440*/  @!P0 FMUL R0, R0, 1.175494350822287508e-38 ;  /* 0x0080000000008820 */ /* 0x001fca0000400000 */
[----:B------:R-:W-:-:S05]  /*5450*/  F2FP.PACK_AB R0, RZ, R0 ;  /* 0x00000000ff00723e */ /* 0x000fca00000000ff */
[----:B------:R0:W-:Y:S01]  /*5460*/  STG.E.U16 [R4.64], R0 ;  /* 0x0000000004007986 */ /* 0x0001e2000c101524 */
[----:B------:R-:W-:Y:S05]  /*5470*/  BRA `(.L_x_5317) ;  /* 0x00000cb000007947 */ /* 0x000fea0003800000 */
.L_x_5320:
        /* <DEDUP_REMOVED lines=12> */
.L_x_5323:
[----:B------:R-:W0:Y:S01]  /*5540*/  F2F.F32.F64 R0, R28 ;  /* 0x0000001c00007310 */ /* 0x000e220000301000 */
[----:B------:R-:W0:-:S14]  /*5550*/  DSETP.GEU.AND P0, PT, |R28|, c[0x2][0x0], PT ;  /* 0x008000001c00762a */ /* 0x000e1c0003f0e200 */
[----:B0-----:R-:W-:-:S05]  /*5560*/  @!P0 FMUL R0, R0, 1.175494350822287508e-38 ;  /* 0x0080000000008820 */ /* 0x001fca0000400000 */
[----:B------:R-:W-:-:S04]  /*5570*/  F2FP.PACK_AB R3, RZ, R0 ;  /* 0x00000000ff03723e */ /* 0x000fc800000000ff */
[----:B------:R-:W-:-:S05]  /*5580*/  PRMT R3, R3, 0x5410, RZ ;  /* 0x0000541003037816 */ /* 0x000fca00000000ff */
[----:B------:R0:W-:Y:S01]  /*5590*/  STG.E [R4.64], R3 ;  /* 0x0000000304007986 */ /* 0x0001e2000c101924 */
[----:B------:R-:W-:Y:S05]  /*55a0*/  BRA `(.L_x_5317) ;  /* 0x00000b8000007947 */ /* 0x000fea0003800000 */
.L_x_5322:
[----:B------:R0:W-:Y:S01]  /*55b0*/  STG.E.64 [R4.64], R28 ;  /* 0x0000001c04007986 */ /* 0x0001e2000c101b24 */
[----:B------:R-:W-:Y:S05]  /*55c0*/  BRA `(.L_x_5317) ;  /* 0x00000b6000007947 */ /* 0x000fea0003800000 */
.L_x_5312:
        /* <DEDUP_REMOVED lines=12> */
.L_x_5326:
[----:B------:R-:W-:-:S05]  /*5690*/  CS2R R30, SRZ ;  /* 0x00000000001e7805 */ /* 0x000fca000001ff00 */
[----:B------:R0:W-:Y:S01]  /*56a0*/  STG.E.128 [R4.64], R28 ;  /* 0x0000001c04007986 */ /* 0x0001e2000c101d24 */
[----:B------:R-:W-:Y:S05]  /*56b0*/  BRA `(.L_x_5317) ;  /* 0x00000a7000007947 */ /* 0x000fea0003800000 */
.L_x_5325:
        /* <DEDUP_REMOVED lines=23> */
.L_x_5330:
[----:B------:R-:W-:Y:S05]  /*5830*/  BSYNC B0 ;  /* 0x0000000000007941 */ /* 0x000fea0003800000 */
.L_x_5329:
[----:B------:R-:W-:-:S05]  /*5840*/  LOP3.LUT R7, R0, R7, RZ, 0xfc, !PT ;  /* 0x0000000700077212 */ /* 0x000fca00078efcff */
[----:B------:R0:W-:Y:S01]  /*5850*/  STG.E.U8 [R4.64], R7 ;  /* 0x0000000704007986 */ /* 0x0001e2000c101124 */
[----:B------:R-:W-:Y:S05]  /*5860*/  BRA `(.L_x_5317) ;  /* 0x000008c000007947 */ /* 0x000fea0003800000 */
.L_x_5328:
        /* <DEDUP_REMOVED lines=15> */
.L_x_5332:
[----:B------:R-:W-:Y:S01]  /*5960*/  IMAD.MOV.U32 R0, RZ, RZ, 0x7f ;  /* 0x0000007fff007424 */ /* 0x000fe200078e00ff */
[----:B------:R-:W-:-:S04]  /*5970*/  ISETP.GT.U32.AND P0, PT, R3, 0x7f800000, PT ;  /* 0x7f8000000300780c */ /* 0x000fc80003f04070 */
[----:B------:R-:W-:-:S04]  /*5980*/  SEL R0, R0, 0x7c, P0 ;  /* 0x0000007c00007807 */ /* 0x000fc80000000000 */
.L_x_5333:
[----:B------:R-:W-:Y:S05]  /*5990*/  BSYNC B0 ;  /* 0x0000000000007941 */ /* 0x000fea0003800000 */
.L_x_5331:
[----:B------:R-:W-:-:S04]  /*59a0*/  LOP3.LUT R3, R7, 0x80000000, RZ, 0xc0, !PT ;  /* 0x8000000007037812 */ /* 0x000fc800078ec0ff */
[----:B------:R-:W-:-:S04]  /*59b0*/  SHF.R.U32.HI R3, RZ, 0x18, R3 ;  /* 0x00000018ff037819 */ /* 0x000fc80000011603 */
[----:B------:R-:W-:-:S05]  /*59c0*/  LOP3.LUT R3, R0, R3, RZ, 0xfc, !PT ;  /* 0x0000000300037212 */ /* 0x000fca00078efcff */
[----:B------:R0:W-:Y:S01]  /*59d0*/  STG.E.U8 [R4.64], R3 ;  /* 0x0000000304007986 */ /* 0x0001e2000c101124 */
[----:B------:R-:W-:Y:S05]  /*59e0*/  BRA `(.L_x_5317) ;  /* 0x0000074000007947 */ /* 0x000fea0003800000 */
.L_x_5327:
[----:B------:R-:W0:Y:S01]  /*59f0*/  F2F.F32.F64 R0, R28 ;  /* 0x0000001c00007310 */ /* 0x000e220000301000 */
[----:B------:R-:W0:-:S14]  /*5a00*/  DSETP.GEU.AND P0, PT, |R28|, c[0x2][0x0], PT ;  /* 0x008000001c00762a */ /* 0x000e1c0003f0e200 */
[----:B0-----:R-:W-:-:S05]  /*5a10*/  @!P0 FMUL R0, R0, 1.175494350822287508e-38 ;  /* 0x0080000000008820 */ /* 0x001fca0000400000 */
[----:B------:R-:W-:-:S05]  /*5a20*/  F2FP.BF16.PACK_AB R0, RZ, R0 ;  /* 0x00000000ff00723e */ /* 0x000fca00000010ff */
[----:B------:R0:W-:Y:S01]  /*5a30*/  STG.E.U16 [R4.64], R0 ;  /* 0x0000000004007986 */ /* 0x0001e2000c101524 */
[----:B------:R-:W-:Y:S05]  /*5a40*/  BRA `(.L_x_5317) ;  /* 0x000006e000007947 */ /* 0x000fea0003800000 */
.L_x_5324:
        /* <DEDUP_REMOVED lines=11> */
.L_x_5336:
        /* <DEDUP_REMOVED lines=19> */
.L_x_5339:
[----:B------:R-:W-:-:S04]  /*5c30*/  LOP3.LUT R0, R7, 0x80000000, RZ, 0xc0, !PT ;  /* 0x8000000007007812 */ /* 0x000fc800078ec0ff */
[----:B------:R-:W-:-:S04]  /*5c40*/  SHF.R.U32.HI R0, RZ, 0x18, R0 ;  /* 0x00000018ff007819 */ /* 0x000fc80000011600 */
[----:B------:R-:W-:Y:S02]  /*5c50*/  LOP3.LUT R0, R3, R0, RZ, 0xfc, !PT ;  /* 0x0000000003007212 */ /* 0x000fe400078efcff */
.L_x_5338:
[----:B------:R-:W-:Y:S05]  /*5c60*/  BSYNC B0 ;  /* 0x0000000000007941 */ /* 0x000fea0003800000 */
.L_x_5337:
[----:B------:R0:W-:Y:S01]  /*5c70*/  STG.E.U8 [R4.64], R0 ;  /* 0x0000000004007986 */ /* 0x0001e2000c101124 */
[----:B------:R-:W-:Y:S05]  /*5c80*/  BRA `(.L_x_5317) ;  /* 0x000004a000007947 */ /* 0x000fea0003800000 */
.L_x_5335:
        /* <DEDUP_REMOVED lines=19> */
.L_x_5342:
[----:B------:R-:W-:-:S04]  /*5dc0*/  LOP3.LUT R0, R7, 0x80000000, RZ, 0xc0, !PT ;  /* 0x8000000007007812 */ /* 0x000fc800078ec0ff */
[----:B------:R-:W-:-:S04]  /*5dd0*/  SHF.R.U32.HI R0, RZ, 0x18, R0 ;  /* 0x00000018ff007819 */ /* 0x000fc80000011600 */
[----:B------:R-:W-:Y:S02]  /*5de0*/  LOP3.LUT R0, R3, R0, RZ, 0xfc, !PT ;  /* 0x0000000003007212 */ /* 0x000fe400078efcff */
.L_x_5341:
[----:B------:R-:W-:Y:S05]  /*5df0*/  BSYNC B0 ;  /* 0x0000000000007941 */ /* 0x000fea0003800000 */
.L_x_5340:
[----:B------:R0:W-:Y:S01]  /*5e00*/  STG.E.U8 [R4.64], R0 ;  /* 0x0000000004007986 */ /* 0x0001e2000c101124 */
[----:B------:R-:W-:Y:S05]  /*5e10*/  BRA `(.L_x_5317) ;  /* 0x0000031000007947 */ /* 0x000fea0003800000 */
.L_x_5334:
        /* <DEDUP_REMOVED lines=24> */
.L_x_5316:
        /* <DEDUP_REMOVED lines=20> */
.L_x_5344:
[----:B------:R-:W0:Y:S02]  /*60e0*/  F2I.U64.F64.TRUNC R28, R28 ;  /* 0x0000001c001c7311 */ /* 0x000e24000030d800 */
[----:B0-----:R0:W-:Y:S01]  /*60f0*/  STG.E.64 [R4.64], R28 ;  /* 0x0000001c04007986 */ /* 0x0011e2000c101b24 */
[----:B------:R-:W-:Y:S05]  /*6100*/  BRA `(.L_x_5317) ;  /* 0x0000002000007947 */ /* 0x000fea0003800000 */
.L_x_5343:
[----:B------:R-:W0:Y:S02]  /*6110*/  F2I.U32.F64.TRUNC R29, R28 ;  /* 0x0000001c001d7311 */ /* 0x000e24000030d000 */
[----:B0-----:R0:W-:Y:S02]  /*6120*/  STG.E [R4.64], R29 ;  /* 0x0000001d04007986 */ /* 0x0011e4000c101924 */
.L_x_5317:
        /* <DEDUP_REMOVED lines=22> */
.L_x_5348:
[----:B------:R-:W0:Y:S02]  /*6290*/  F2I.S64.F64.TRUNC R24, R24 ;  /* 0x0000001800187311 */ /* 0x000e24000030d900 */
[----:B0-----:R-:W-:-:S05]  /*62a0*/  IMAD.MOV.U32 R3, RZ, RZ, R24 ;  /* 0x000000ffff037224 */ /* 0x001fca00078e0018 */
[----:B------:R0:W-:Y:S01]  /*62b0*/  STG.E.U8 [R4.64], R3 ;  /* 0x0000000304007986 */ /* 0x0001e2000c101124 */
[----:B------:R-:W-:Y:S05]  /*62c0*/  BRA `(.L_x_5350) ;  /* 0x00000eb000007947 */ /* 0x000fea0003800000 */
.L_x_5347:
        /* <DEDUP_REMOVED lines=9> */
.L_x_5352:
[----:B------:R-:W0:Y:S02]  /*6360*/  F2I.F64.TRUNC R25, R24 ;  /* 0x0000001800197311 */ /* 0x000e24000030d100 */
[----:B0-----:R0:W-:Y:S01]  /*6370*/  STG.E [R4.64], R25 ;  /* 0x0000001904007986 */ /* 0x0011e2000c101924 */
[----:B------:R-:W-:Y:S05]  /*6380*/  BRA `(.L_x_5350) ;  /* 0x00000df000007947 */ /* 0x000fea0003800000 */
.L_x_5351:
[----:B------:R-:W0:Y:S02]  /*6390*/  F2I.F64.TRUNC R25, R24 ;  /* 0x0000001800197311 */ /* 0x000e24000030d100 */
[----:B0-----:R0:W-:Y:S01]  /*63a0*/  STG.E.U16 [R4.64], R25 ;  /* 0x0000001904007986 */ /* 0x0011e2000c101524 */
[----:B------:R-:W-:Y:S05]  /*63b0*/  BRA `(.L_x_5350) ;  /* 0x00000dc000007947 */ /* 0x000fea0003800000 */
.L_x_5346:
        /* <DEDUP_REMOVED lines=11> */
.L_x_5354:
[----:B------:R-:W0:Y:S01]  /*6470*/  F2F.F32.F64 R0, R24 ;  /* 0x0000001800007310 */ /* 0x000e220000301000 */
[----:B------:R-:W0:-:S14]  /*6480*/  DSETP.GEU.AND P0, PT, |R24|, c[0x2][0x0], PT ;  /* 0x008000001800762a */ /* 0x000e1c0003f0e200 */
[----:B0-----:R-:W-:-:S05]  /*6490*/  @!P0 FMUL R0, R0, 1.175494350822287508e-38 ;  /* 0x0080000000008820 */ /* 0x001fca0000400000 */
[----:B------:R-:W-:-:S05]  /*64a0*/  F2FP.PACK_AB R0, RZ, R0 ;  /* 0x00000000ff00723e */ /* 0x000fca00000000ff */
[----:B------:R0:W-:Y:S01]  /*64b0*/  STG.E.U16 [R4.64], R0 ;  /* 0x0000000004007986 */ /* 0x0001e2000c101524 */
[----:B------:R-:W-:Y:S05]  /*64c0*/  BRA `(.L_x_5350) ;  /* 0x00000cb000007947 */ /* 0x000fea0003800000 */
.L_x_5353:
        /* <DEDUP_REMOVED lines=12> */
.L_x_5356:
[----:B------:R-:W0:Y:S01]  /*6590*/  F2F.F32.F64 R0, R24 ;  /* 0x0000001800007310 */ /* 0x000e220000301000 */
[----:B------:R-:W0:-:S14]  /*65a0*/  DSETP.GEU.AND P0, PT, |R24|, c[0x2][0x0], PT ;  /* 0x008000001800762a */ /* 0x000e1c0003f0e200 */
[----:B0-----:R-:W-:-:S05]  /*65b0*/  @!P0 FMUL R0, R0, 1.175494350822287508e-38 ;  /* 0x0080000000008820 */ /* 0x001fca0000400000 */
[----:B------:R-:W-:-:S04]  /*65c0*/  F2FP.PACK_AB R3, RZ, R0 ;  /* 0x00000000ff03723e */ /* 0x000fc800000000ff */
[----:B------:R-:W-:-:S05]  /*65d0*/  PRMT R3, R3, 0x5410, RZ ;  /* 0x0000541003037816 */ /* 0x000fca00000000ff */
[----:B------:R0:W-:Y:S01]  /*65e0*/  STG.E [R4.64], R3 ;  /* 0x0000000304007986 */ /* 0x0001e2000c101924 */
[----:B------:R-:W-:Y:S05]  /*65f0*/  BRA `(.L_x_5350) ;  /* 0x00000b8000007947 */ /* 0x000fea0003800000 */
.L_x_5355:
[----:B------:R0:W-:Y:S01]  /*6600*/  STG.E.64 [R4.64], R24 ;  /* 0x0000001804007986 */ /* 0x0001e2000c101b24 */
[----:B------:R-:W-:Y:S05]  /*6610*/  BRA `(.L_x_5350) ;  /* 0x00000b6000007947 */ /* 0x000fea0003800000 */
.L_x_5345:
        /* <DEDUP_REMOVED lines=12> */
.L_x_5359:
[----:B------:R-:W-:-:S05]  /*66e0*/  CS2R R26, SRZ ;  /* 0x00000000001a7805 */ /* 0x000fca000001ff00 */
[----:B------:R0:W-:Y:S01]  /*66f0*/  STG.E.128 [R4.64], R24 ;  /* 0x0000001804007986 */ /* 0x0001e2000c101d24 */
[----:B------:R-:W-:Y:S05]  /*6700*/  BRA `(.L_x_5350) ;  /* 0x00000a7000007947 */ /* 0x000fea0003800000 */
.L_x_5358:
        /* <DEDUP_REMOVED lines=23> */
.L_x_5363:
[----:B------:R-:W-:Y:S05]  /*6880*/  BSYNC B0 ;  /* 0x0000000000007941 */ /* 0x000fea0003800000 */
.L_x_5362:
[----:B------:R-:W-:-:S05]  /*6890*/  LOP3.LUT R7, R0, R7, RZ, 0xfc, !PT ;  /* 0x0000000700077212 */ /* 0x000fca00078efcff */
[----:B------:R0:W-:Y:S01]  /*68a0*/  STG.E.U8 [R4.64], R7 ;  /* 0x0000000704007986 */ /* 0x0001e2000c101124 */
[----:B------:R-:W-:Y:S05]  /*68b0*/  BRA `(.L_x_5350) ;  /* 0x000008c000007947 */ /* 0x000fea0003800000 */
.L_x_5361:
        /* <DEDUP_REMOVED lines=15> */
.L_x_5365:
[----:B------:R-:W-:Y:S01]  /*69b0*/  IMAD.MOV.U32 R0, RZ, RZ, 0x7f ;  /* 0x0000007fff007424 */ /* 0x000fe200078e00ff */
[----:B------:R-:W-:-:S04]  /*69c0*/  ISETP.GT.U32.AND P0, PT, R3, 0x7f800000, PT ;  /* 0x7f8000000300780c */ /* 0x000fc80003f04070 */
[----:B------:R-:W-:-:S04]  /*69d0*/  SEL R0, R0, 0x7c, P0 ;  /* 0x0000007c00007807 */ /* 0x000fc80000000000 */
.L_x_5366:
[----:B------:R-:W-:Y:S05]  /*69e0*/  BSYNC B0 ;  /* 0x0000000000007941 */ /* 0x000fea0003800000 */
.L_x_5364:
[----:B------:R-:W-:-:S04]  /*69f0*/  LOP3.LUT R3, R7, 0x80000000, RZ, 0xc0, !PT ;  /* 0x8000000007037812 */ /* 0x000fc800078ec0ff */
[----:B------:R-:W-:-:S04]  /*6a00*/  SHF.R.U32.HI R3, RZ, 0x18, R3 ;  /* 0x00000018ff037819 */ /* 0x000fc80000011603 */
[----:B------:R-:W-:-:S05]  /*6a10*/  LOP3.LUT R3, R0, R3, RZ, 0xfc, !PT ;  /* 0x0000000300037212 */ /* 0x000fca00078efcff */
[----:B------:R0:W-:Y:S01]  /*6a20*/  STG.E.U8 [R4.64], R3 ;  /* 0x0000000304007986 */ /* 0x0001e2000c101124 */
[----:B------:R-:W-:Y:S05]  /*6a30*/  BRA `(.L_x_5350) ;  /* 0x0000074000007947 */ /* 0x000fea0003800000 */
.L_x_5360:
[----:B------:R-:W0:Y:S01]  /*6a40*/  F2F.F32.F64 R0, R24 ;  /* 0x0000001800007310 */ /* 0x000e220000301000 */
[----:B------:R-:W0:-:S14]  /*6a50*/  DSETP.GEU.AND P0, PT, |R24|, c[0x2][0x0], PT ;  /* 0x008000001800762a */ /* 0x000e1c0003f0e200 */
[----:B0-----:R-:W-:-:S05]  /*6a60*/  @!P0 FMUL R0, R0, 1.175494350822287508e-38 ;  /* 0x0080000000008820 */ /* 0x001fca0000400000 */
[----:B------:R-:W-:-:S05]  /*6a70*/  F2FP.BF16.PACK_AB R0, RZ, R0 ;  /* 0x00000000ff00723e */ /* 0x000fca00000010ff */
[----:B------:R0:W-:Y:S01]  /*6a80*/  STG.E.U16 [R4.64], R0 ;  /* 0x0000000004007986 */ /* 0x0001e2000c101524 */
[----:B------:R-:W-:Y:S05]  /*6a90*/  BRA `(.L_x_5350) ;  /* 0x000006e000007947 */ /* 0x000fea0003800000 */
.L_x_5357:
        /* <DEDUP_REMOVED lines=11> */
.L_x_5369:
        /* <DEDUP_REMOVED lines=19> */
.L_x_5372:
[----:B------:R-:W-:-:S04]  /*6c80*/  LOP3.LUT R0, R7, 0x80000000, RZ, 0xc0, !PT ;  /* 0x8000000007007812 */ /* 0x000fc800078ec0ff */
[----:B------:R-:W-:-:S04]  /*6c90*/  SHF.R.U32.HI R0, RZ, 0x18, R0 ;  /* 0x00000018ff007819 */ /* 0x000fc80000011600 */
[----:B------:R-:W-:Y:S02]  /*6ca0*/  LOP3.LUT R0, R3, R0, RZ, 0xfc, !PT ;  /* 0x0000000003007212 */ /* 0x000fe400078efcff */
.L_x_5371:
[----:B------:R-:W-:Y:S05]  /*6cb0*/  BSYNC B0 ;  /* 0x0000000000007941 */ /* 0x000fea0003800000 */
.L_x_5370:
[----:B------:R0:W-:Y:S01]  /*6cc0*/  STG.E.U8 [R4.64], R0 ;  /* 0x0000000004007986 */ /* 0x0001e2000c101124 */
[----:B------:R-:W-:Y:S05]  /*6cd0*/  BRA `(.L_x_5350) ;  /* 0x000004a000007947 */ /* 0x000fea0003800000 */
.L_x_5368:
        /* <DEDUP_REMOVED lines=19> */
.L_x_5375:
[----:B------:R-:W-:-:S04]  /*6e10*/  LOP3.LUT R0, R7, 0x80000000, RZ, 0xc0, !PT ;  /* 0x8000000007007812 */ /* 0x000fc800078ec0ff */
[----:B------:R-:W-:-:S04]  /*6e20*/  SHF.R.U32.HI R0, RZ, 0x18, R0 ;  /* 0x00000018ff007819 */ /* 0x000fc80000011600 */
[----:B------:R-:W-:Y:S02]  /*6e30*/  LOP3.LUT R0, R3, R0, RZ, 0xfc, !PT ;  /* 0x0000000003007212 */ /* 0x000fe400078efcff */
.L_x_5374:
[----:B------:R-:W-:Y:S05]  /*6e40*/  BSYNC B0 ;  /* 0x0000000000007941 */ /* 0x000fea0003800000 */
.L_x_5373:
[----:B------:R0:W-:Y:S01]  /*6e50*/  STG.E.U8 [R4.64], R0 ;  /* 0x0000000004007986 */ /* 0x0001e2000c101124 */
[----:B------:R-:W-:Y:S05]  /*6e60*/  BRA `(.L_x_5350) ;  /* 0x0000031000007947 */ /* 0x000fea0003800000 */
.L_x_5367:
        /* <DEDUP_REMOVED lines=24> */
.L_x_5349:
        /* <DEDUP_REMOVED lines=20> */
.L_x_5377:
[----:B------:R-:W0:Y:S02]  /*7130*/  F2I.U64.F64.TRUNC R24, R24 ;  /* 0x0000001800187311 */ /* 0x000e24000030d800 */
[----:B0-----:R0:W-:Y:S01]  /*7140*/  STG.E.64 [R4.64], R24 ;  /* 0x0000001804007986 */ /* 0x0011e2000c101b24 */
[----:B------:R-:W-:Y:S05]  /*7150*/  BRA `(.L_x_5350) ;  /* 0x0000002000007947 */ /* 0x000fea0003800000 */
.L_x_5376:
[----:B------:R-:W0:Y:S02]  /*7160*/  F2I.U32.F64.TRUNC R25, R24 ;  /* 0x0000001800197311 */ /* 0x000e24000030d000 */
[----:B0-----:R0:W-:Y:S02]  /*7170*/  STG.E [R4.64], R25 ;  /* 0x0000001904007986 */ /* 0x0011e4000c101924 */
.L_x_5350:
[----:B------:R-:W-:Y:S02]  /*7180*/  IADD3 R22, R22, 0x80, RZ ;  /* 0x0000008016167810 */ /* 0x000fe40007ffe0ff */
.L_x_5311:
[----:B------:R-:W-:Y:S05]  /*7190*/  BSYNC B6 ;  /* 0x0000000000067941 */ /* 0x000fea0003800000 */
.L_x_5310:
        /* <DEDUP_REMOVED lines=20> */
.L_x_5381:
[----:B------:R-:W0:Y:S02]  /*72e0*/  F2I.S64.F64.TRUNC R16, R16 ;  /* 0x0000001000107311 */ /* 0x000e24000030d900 */
[----:B0-----:R-:W-:-:S05]  /*72f0*/  IMAD.MOV.U32 R5, RZ, RZ, R16 ;  /* 0x000000ffff057224 */ /* 0x001fca00078e0010 */
[----:B------:R-:W-:Y:S01]  /*7300*/  STG.E.U8 [R2.64], R5 ;  /* 0x0000000502007986 */ /* 0x000fe2000c101124 */
[----:B------:R-:W-:Y:S05]  /*7310*/  EXIT ;  /* 0x000000000000794d */ /* 0x000fea0003800000 */
.L_x_5380:
        /* <DEDUP_REMOVED lines=9> */
.L_x_5384:
[----:B------:R-:W0:Y:S02]  /*73b0*/  F2I.F64.TRUNC R17, R16 ;  /* 0x0000001000117311 */ /* 0x000e24000030d100 */
[----:B0-----:R-:W-:Y:S01]  /*73c0*/  STG.E [R2.64], R17 ;  /* 0x0000001102007986 */ /* 0x001fe2000c101924 */
[----:B------:R-:W-:Y:S05]  /*73d0*/  EXIT ;  /* 0x000000000000794d */ /* 0x000fea0003800000 */
.L_x_5383:
[----:B------:R-:W0:Y:S02]  /*73e0*/  F2I.F64.TRUNC R17, R16 ;  /* 0x0000001000117311 */ /* 0x000e24000030d100 */
[----:B0-----:R-:W-:Y:S01]  /*73f0*/  STG.E.U16 [R2.64], R17 ;  /* 0x0000001102007986 */ /* 0x001fe2000c101524 */
[----:B------:R-:W-:Y:S05]  /*7400*/  EXIT ;  /* 0x000000000000794d */ /* 0x000fea0003800000 */
.L_x_5379:
        /* <DEDUP_REMOVED lines=11> */
.L_x_5386:
[----:B------:R-:W0:Y:S01]  /*74c0*/  F2F.F32.F64 R0, R16 ;  /* 0x0000001000007310 */ /* 0x000e220000301000 */
[----:B------:R-:W0:-:S14]  /*74d0*/  DSETP.GEU.AND P0, PT, |R16|, c[0x2][0x0], PT ;  /* 0x008000001000762a */ /* 0x000e1c0003f0e200 */
[----:B0-----:R-:W-:-:S05]  /*74e0*/  @!P0 FMUL R0, R0, 1.175494350822287508e-38 ;  /* 0x0080000000008820 */ /* 0x001fca0000400000 */
[----:B------:R-:W-:-:S05]  /*74f0*/  F2FP.PACK_AB R0, RZ, R0 ;  /* 0x00000000ff00723e */ /* 0x000fca00000000ff */
[----:B------:R-:W-:Y:S01]  /*7500*/  STG.E.U16 [R2.64], R0 ;  /* 0x0000000002007986 */ /* 0x000fe2000c101524 */
[----:B------:R-:W-:Y:S05]  /*7510*/  EXIT ;  /* 0x000000000000794d */ /* 0x000fea0003800000 */
.L_x_5385:
        /* <DEDUP_REMOVED lines=12> */
.L_x_5388:
[----:B------:R-:W0:Y:S01]  /*75e0*/  F2F.F32.F64 R0, R16 ;  /* 0x0000001000007310 */ /* 0x000e220000301000 */
[----:B------:R-:W0:-:S14]  /*75f0*/  DSETP.GEU.AND P0, PT, |R16|, c[0x2][0x0], PT ;  /* 0x008000001000762a */ /* 0x000e1c0003f0e200 */
[----:B0-----:R-:W-:-:S05]  /*7600*/  @!P0 FMUL R0, R0, 1.175494350822287508e-38 ;  /* 0x0080000000008820 */ /* 0x001fca0000400000 */
[----:B------:R-:W-:-:S04]  /*7610*/  F2FP.PACK_AB R5, RZ, R0 ;  /* 0x00000000ff05723e */ /* 0x000fc800000000ff */
[----:B------:R-:W-:-:S05]  /*7620*/  PRMT R5, R5, 0x5410, RZ ;  /* 0x0000541005057816 */ /* 0x000fca00000000ff */
[----:B------:R-:W-:Y:S01]  /*7630*/  STG.E [R2.64], R5 ;  /* 0x0000000502007986 */ /* 0x000fe2000c101924 */
[----:B------:R-:W-:Y:S05]  /*7640*/  EXIT ;  /* 0x000000000000794d */ /* 0x000fea0003800000 */
.L_x_5387:
[----:B------:R-:W-:Y:S01]  /*7650*/  STG.E.64 [R2.64], R16 ;  /* 0x0000001002007986 */ /* 0x000fe2000c101b24 */
[----:B------:R-:W-:Y:S05]  /*7660*/  EXIT ;  /* 0x000000000000794d */ /* 0x000fea0003800000 */
.L_x_5378:
        /* <DEDUP_REMOVED lines=12> */
.L_x_5391:
[----:B------:R-:W-:-:S05]  /*7730*/  CS2R R18, SRZ ;  /* 0x0000000000127805 */ /* 0x000fca000001ff00 */
[----:B------:R-:W-:Y:S01]  /*7740*/  STG.E.128 [R2.64], R16 ;  /* 0x0000001002007986 */ /* 0x000fe2000c101d24 */
[----:B------:R-:W-:Y:S05]  /*7750*/  EXIT ;  /* 0x000000000000794d */ /* 0x000fea0003800000 */
.L_x_5390:
        /* <DEDUP_REMOVED lines=23> */
.L_x_5395:
[----:B------:R-:W-:Y:S05]  /*78d0*/  BSYNC B0 ;  /* 0x0000000000007941 */ /* 0x000fea0003800000 */
.L_x_5394:
[----:B------:R-:W-:-:S05]  /*78e0*/  LOP3.LUT R5, R0, R5, RZ, 0xfc, !PT ;  /* 0x0000000500057212 */ /* 0x000fca00078efcff */
[----:B------:R-:W-:Y:S01]  /*78f0*/  STG.E.U8 [R2.64], R5 ;  /* 0x0000000502007986 */ /* 0x000fe2000c101124 */
[----:B------:R-:W-:Y:S05]  /*7900*/  EXIT ;  /* 0x000000000000794d */ /* 0x000fea0003800000 */
.L_x_5393:
        /* <DEDUP_REMOVED lines=15> */
.L_x_5397:
[----:B------:R-:W-:Y:S01]  /*7a00*/  IMAD.MOV.U32 R0, RZ, RZ, 0x7f ;  /* 0x0000007fff007424 */ /* 0x000fe200078e00ff */
[----:B------:R-:W-:-:S04]  /*7a10*/  ISETP.GT.U32.AND P0, PT, R4, 0x7f800000, PT ;  /* 0x7f8000000400780c */ /* 0x000fc80003f04070 */
[----:B------:R-:W-:-:S04]  /*7a20*/  SEL R0, R0, 0x7c, P0 ;  /* 0x0000007c00007807 */ /* 0x000fc80000000000 */
.L_x_5398:
[----:B------:R-:W-:Y:S05]  /*7a30*/  BSYNC B0 ;  /* 0x0000000000007941 */ /* 0x000fea0003800000 */
.L_x_5396:
[----:B------:R-:W-:-:S04]  /*7a40*/  LOP3.LUT R4, R5, 0x80000000, RZ, 0xc0, !PT ;  /* 0x8000000005047812 */ /* 0x000fc800078ec0ff */
[----:B------:R-:W-:-:S04]  /*7a50*/  SHF.R.U32.HI R5, RZ, 0x18, R4 ;  /* 0x00000018ff057819 */ /* 0x000fc80000011604 */
[----:B------:R-:W-:-:S05]  /*7a60*/  LOP3.LUT R5, R0, R5, RZ, 0xfc, !PT ;  /* 0x0000000500057212 */ /* 0x000fca00078efcff */
[----:B------:R-:W-:Y:S01]  /*7a70*/  STG.E.U8 [R2.64], R5 ;  /* 0x0000000502007986 */ /* 0x000fe2000c101124 */
[----:B------:R-:W-:Y:S05]  /*7a80*/  EXIT ;  /* 0x000000000000794d */ /* 0x000fea0003800000 */
.L_x_5392:
[----:B------:R-:W0:Y:S01]  /*7a90*/  F2F.F32.F64 R0, R16 ;  /* 0x0000001000007310 */ /* 0x000e220000301000 */
[----:B------:R-:W0:-:S14]  /*7aa0*/  DSETP.GEU.AND P0, PT, |R16|, c[0x2][0x0], PT ;  /* 0x008000001000762a */ /* 0x000e1c0003f0e200 */
[----:B0-----:R-:W-:-:S05]  /*7ab0*/  @!P0 FMUL R0, R0, 1.175494350822287508e-38 ;  /* 0x0080000000008820 */ /* 0x001fca0000400000 */
[----:B------:R-:W-:-:S05]  /*7ac0*/  F2FP.BF16.PACK_AB R0, RZ, R0 ;  /* 0x00000000ff00723e */ /* 0x000fca00000010ff */
[----:B------:R-:W-:Y:S01]  /*7ad0*/  STG.E.U16 [R2.64], R0 ;  /* 0x0000000002007986 */ /* 0x000fe2000c101524 */
[----:B------:R-:W-:Y:S05]  /*7ae0*/  EXIT ;  /* 0x000000000000794d */ /* 0x000fea0003800000 */
.L_x_5389:
        /* <DEDUP_REMOVED lines=11> */
.L_x_5401:
        /* <DEDUP_REMOVED lines=19> */
.L_x_5404:
[----:B------:R-:W-:-:S04]  /*7cd0*/  LOP3.LUT R0, R7, 0x80000000, RZ, 0xc0, !PT ;  /* 0x8000000007007812 */ /* 0x000fc800078ec0ff */
[----:B------:R-:W-:-:S04]  /*7ce0*/  SHF.R.U32.HI R5, RZ, 0x18, R0 ;  /* 0x00000018ff057819 */ /* 0x000fc80000011600 */
[----:B------:R-:W-:-:S04]  /*7cf0*/  LOP3.LUT R4, R4, R5, RZ, 0xfc, !PT ;  /* 0x0000000504047212 */ /* 0x000fc800078efcff */
[----:B------:R-:W-:Y:S02]  /*7d00*/  PRMT R0, R4, 0x7610, R0 ;  /* 0x0000761004007816 */ /* 0x000fe40000000000 */
.L_x_5403:
[----:B------:R-:W-:Y:S05]  /*7d10*/  BSYNC B0 ;  /* 0x0000000000007941 */ /* 0x000fea0003800000 */
.L_x_5402:
[----:B------:R-:W-:Y:S01]  /*7d20*/  STG.E.U8 [R2.64], R0 ;  /* 0x0000000002007986 */ /* 0x000fe2000c101124 */
[----:B------:R-:W-:Y:S05]  /*7d30*/  EXIT ;  /* 0x000000000000794d */ /* 0x000fea0003800000 */
.L_x_5400:
        /* <DEDUP_REMOVED lines=19> */
.L_x_5407:
[----:B------:R-:W-:-:S04]  /*7e70*/  LOP3.LUT R0, R7, 0x80000000, RZ, 0xc0, !PT ;  /* 0x8000000007007812 */ /* 0x000fc800078ec0ff */
[----:B------:R-:W-:-:S04]  /*7e80*/  SHF.R.U32.HI R5, RZ, 0x18, R0 ;  /* 0x00000018ff057819 */ /* 0x000fc80000011600 */
[----:B------:R-:W-:-:S04]  /*7e90*/  LOP3.LUT R4, R4, R5, RZ, 0xfc, !PT ;  /* 0x0000000504047212 */ /* 0x000fc800078efcff */
[----:B------:R-:W-:Y:S02]  /*7ea0*/  PRMT R0, R4, 0x7610, R0 ;  /* 0x0000761004007816 */ /* 0x000fe40000000000 */
.L_x_5406:
[----:B------:R-:W-:Y:S05]  /*7eb0*/  BSYNC B0 ;  /* 0x0000000000007941 */ /* 0x000fea0003800000 */
.L_x_5405:
[----:B------:R-:W-:Y:S01]  /*7ec0*/  STG.E.U8 [R2.64], R0 ;  /* 0x0000000002007986 */ /* 0x000fe2000c101124 */
[----:B------:R-:W-:Y:S05]  /*7ed0*/  EXIT ;  /* 0x000000000000794d */ /* 0x000fea0003800000 */
.L_x_5399:
        /* <DEDUP_REMOVED lines=24> */
.L_x_5382:
        /* <DEDUP_REMOVED lines=20> */
.L_x_5409:
[----:B------:R-:W0:Y:S02]  /*81a0*/  F2I.U64.F64.TRUNC R16, R16 ;  /* 0x0000001000107311 */ /* 0x000e24000030d800 */
[----:B0-----:R-:W-:Y:S01]  /*81b0*/  STG.E.64 [R2.64], R16 ;  /* 0x0000001002007986 */ /* 0x001fe2000c101b24 */
[----:B------:R-:W-:Y:S05]  /*81c0*/  EXIT ;  /* 0x000000000000794d */ /* 0x000fea0003800000 */
.L_x_5408:
[----:B------:R-:W0:Y:S02]  /*81d0*/  F2I.U32.F64.TRUNC R17, R16 ;  /* 0x0000001000117311 */ /* 0x000e24000030d000 */
[----:B0-----:R-:W-:Y:S01]  /*81e0*/  STG.E [R2.64], R17 ;  /* 0x0000001102007986 */ /* 0x001fe2000c101924 */
[----:B------:R-:W-:Y:S05]  /*81f0*/  EXIT ;  /* 0x000000000000794d */ /* 0x000fea0003800000 */
.L_x_5410:
        /* <DEDUP_REMOVED lines=16> */
.L_x_5488:


//--------------------- .text._ZN2at6native18elementwise_kernelILi128ELi2EZNS0_22gpu_kernel_impl_nocastIZZZNS0_66_GLOBAL__N__d53a5ca4_28_ActivationLeakyReluKernel_cu_9e10b42f_310517leaky_relu_kernelERNS_18TensorIteratorBaseERKN3c106ScalarEENKUlvE_clEvENKUlvE_clEvEUldE_EEvS5_RKT_EUliE_EEviT1_ --------------------------
	.section	.text._ZN2at6native18elementwise_kernelILi128ELi2EZNS0_22gpu_kernel_impl_nocastIZZZNS0_66_GLOBAL__N__d53a5ca4_28_ActivationLeakyReluKernel_cu_9e10b42f_310517leaky_relu_kernelERNS_18TensorIteratorBaseERKN3c106ScalarEENKUlvE_clEvENKUlvE_clEvEUldE_EEvS5_RKT_EUliE_EEviT1_,"ax",@progbits
	.sectioninfo	@"SHI_REGISTERS=12"
	.align	128
        .global         _ZN2at6native18elementwise_kernelILi128ELi2EZNS0_22gpu_kernel_impl_nocastIZZZNS0_66_GLOBAL__N__d53a5ca4_28_ActivationLeakyReluKernel_cu_9e10b42f_310517leaky_relu_kernelERNS_18TensorIteratorBaseERKN3c106ScalarEENKUlvE_clEvENKUlvE_clEvEUldE_EEvS5_RKT_EUliE_EEviT1_
        .type           _ZN2at6native18elementwise_kernelILi128ELi2EZNS0_22gpu_kernel_impl_nocastIZZZNS0_66_GLOBAL__N__d53a5ca4_28_ActivationLeakyReluKernel_cu_9e10b42f_310517leaky_relu_kernelERNS_18TensorIteratorBaseERKN3c106ScalarEENKUlvE_clEvENKUlvE_clEvEUldE_EEvS5_RKT_EUliE_EEviT1_,@function
        .size           _ZN2at6native18elementwise_kernelILi128ELi2EZNS0_22gpu_kernel_impl_nocastIZZZNS0_66_GLOBAL__N__d53a5ca4_28_ActivationLeakyReluKernel_cu_9e10b42f_310517leaky_relu_kernelERNS_18TensorIteratorBaseERKN3c106ScalarEENKUlvE_clEvENKUlvE_clEvEUldE_EEvS5_RKT_EUliE_EEviT1_,(.L_x_5489 - _ZN2at6native18elementwise_kernelILi128ELi2EZNS0_22gpu_kernel_impl_nocastIZZZNS0_66_GLOBAL__N__d53a5ca4_28_ActivationLeakyReluKernel_cu_9e10b42f_310517leaky_relu_kernelERNS_18TensorIteratorBaseERKN3c106ScalarEENKUlvE_clEvENKUlvE_clEvEUldE_EEvS5_RKT_EUliE_EEviT1_)
        .other          _ZN2at6native18elementwise_kernelILi128ELi2EZNS0_22gpu_kernel_impl_nocastIZZZNS0_66_GLOBAL__N__d53a5ca4_28_ActivationLeakyReluKernel_cu_9e10b42f_310517leaky_relu_kernelERNS_18TensorIteratorBaseERKN3c106ScalarEENKUlvE_clEvENKUlvE_clEvEUldE_EEvS5_RKT_EUliE_EEviT1_,@"STO_CUDA_ENTRY STV_DEFAULT"
_ZN2at6native18elementwise_kernelILi128ELi2EZNS0_22gpu_kernel_impl_nocastIZZZNS0_66_GLOBAL__N__d53a5ca4_28_ActivationLeakyReluKernel_cu_9e10b42f_310517leaky_relu_kernelERNS_18TensorIteratorBaseERKN3c106ScalarEENKUlvE_clEvENKUlvE_clEvEUldE_EEvS5_RKT_EUliE_EEviT1_:
.text._ZN2at6native18elementwise_kernelILi128ELi2EZNS0_22gpu_kernel_impl_nocastIZZZNS0_66_GLOBAL__N__d53a5ca4_28_ActivationLeakyReluKernel_cu_9e10b42f_310517leaky_relu_kernelERNS_18TensorIteratorBaseERKN3c106ScalarEENKUlvE_clEvENKUlvE_clEvEUldE_EEvS5_RKT_EUliE_EEviT1_:
        /* <DEDUP_REMOVED lines=236> */
.L_x_5413:
[----:B------:R-:W-:-:S04]  /*0ec0*/  IADD3 R4, P0, R3, c[0x0][0x368], RZ ;  /* 0x0000da0003047a10 */ /* 0x000fc80007f1e0ff */
[----:B------:R-:W-:-:S06]  /*0ed0*/  IADD3.X R5, RZ, c[0x0][0x36c], RZ, P0, !PT ;  /* 0x0000db00ff057a10 */ /* 0x000fcc00007fe4ff */
[----:B------:R-:W2:Y:S01]  /*0ee0*/  LDG.E.64 R4, [R4.64] ;  /* 0x0000000404047981 */ /* 0x000ea2000c1e1b00 */
[----:B------:R-:W-:-:S04]  /*0ef0*/  IADD3 R8, P1, R2, c[0x0][0x360], RZ ;  /* 0x0000d80002087a10 */ /* 0x000fc80007f3e0ff */
[----:B------:R-:W-:Y:S01]  /*0f00*/  IADD3.X R9, RZ, c[0x0][0x364], RZ, P1, !PT ;  /* 0x0000d900ff097a10 */ /* 0x000fe20000ffe4ff */
[----:B--2---:R-:W-:-:S04]  /*0f10*/  DMUL R6, R4, c[0x0][0x370] ;  /* 0x0000dc0004067a28 */ /* 0x004fc80000000000 */
[----:B------:R-:W0:-:S06]  /*0f20*/  DSETP.GT.AND P0, PT, R4, RZ, PT ;  /* 0x000000ff0400722a */ /* 0x000e0c0003f04000 */
[----:B0-----:R-:W-:Y:S02]  /*0f30*/  FSEL R2, R4, R6, P0 ;  /* 0x0000000604027208 */ /* 0x001fe40000000000 */
[----:B------:R-:W-:Y:S02]  /*0f40*/  FSEL R3, R5, R7, P0 ;  /* 0x0000000705037208 */ /* 0x000fe40000000000 */
[----:B------:R-:W-:-:S03]  /*0f50*/  IADD3 R7, R0, 0x80, RZ ;  /* 0x0000008000077810 */ /* 0x000fc60007ffe0ff */
[----:B------:R0:W-:Y:S04]  /*0f60*/  STG.E.64 [R8.64], R2 ;  /* 0x0000000208007986 */ /* 0x0001e8000c101b04 */
.L_x_5412:
[----:B------:R-:W-:Y:S05]  /*0f70*/  BSYNC B0 ;  /* 0x0000000000007941 */ /* 0x000fea0003800000 */
.L_x_5411:
[----:B------:R-:W-:-:S13]  /*0f80*/  ISETP.GE.AND P0, PT, R7, c[0x0][0x160], PT ;  /* 0x0000580007007a0c */ /* 0x000fda0003f06270 */
[----:B------:R-:W-:Y:S05]  /*0f90*/  @P0 EXIT ;  /* 0x000000000000094d */ /* 0x000fea0003800000 */
[----:B------:R-:W-:Y:S01]  /*0fa0*/  ISETP.NE.AND P0, PT, RZ, c[0x0][0x168], PT ;  /* 0x00005a00ff007a0c */ /* 0x000fe20003f05270 */
[----:B------:R-:W-:Y:S01]  /*0fb0*/  HFMA2.MMA R0, -RZ, RZ, 0, 0 ;  /* 0x00000000ff007435 */ /* 0x000fe200000001ff */
[----:B0-----:R-:W-:-:S11]  /*0fc0*/  MOV R2, RZ ;  /* 0x000000ff00027202 */ /* 0x001fd60000000f00 */
[----:B------:R-:W-:Y:S05]  /*0fd0*/  @!P0 BRA `(.L_x_5414) ;  /* 0x00000e0000008947 */ /* 0x000fea0003800000 */
[----:B------:R-:W-:Y:S01]  /*0fe0*/  MOV R3, R7 ;  /* 0x0000000700037202 */ /* 0x000fe20000000f00 */
[----:B------:R-:W-:-:S04]  /*0ff0*/  IMAD.MOV.U32 R2, RZ, RZ, RZ ;  /* 0x000000ffff027224 */ /* 0x000fc800078e00ff */
        /* <DEDUP_REMOVED lines=222> */
.L_x_5414:
        /* <DEDUP_REMOVED lines=8> */
[----:B------:R-:W-:-:S05]  /*1e60*/  FSEL R5, R3, R5, P0 ;  /* 0x0000000503057208 */ /* 0x000fca0000000000 */
[----:B------:R-:W-:Y:S01]  /*1e70*/  STG.E.64 [R6.64], R4 ;  /* 0x0000000406007986 */ /* 0x000fe2000c101b04 */
[----:B------:R-:W-:Y:S05]  /*1e80*/  EXIT ;  /* 0x000000000000794d */ /* 0x000fea0003800000 */
.L_x_5415:
        /* <DEDUP_REMOVED lines=15> */
.L_x_5489:


//--------------------- .text._ZN2at6native27unrolled_elementwise_kernelIZZZNS0_66_GLOBAL__N__d53a5ca4_28_ActivationLeakyReluKernel_cu_9e10b42f_310517leaky_relu_kernelERNS_18TensorIteratorBaseERKN3c106ScalarEENKUlvE_clEvENKUlvE_clEvEUldE_St5arrayIPcLm2EELi4E23TrivialOffsetCalculatorILi1EjESG_NS0_6memory15LoadWithoutCastENSH_16StoreWithoutCastEEEviT_T0_T2_T3_T4_T5_ --------------------------
	.section	.text._ZN2at6native27unrolled_elementwise_kernelIZZZNS0_66_GLOBAL__N__d53a5ca4_28_ActivationLeakyReluKernel_cu_9e10b42f_310517leaky_relu_kernelERNS_18TensorIteratorBaseERKN3c106ScalarEENKUlvE_clEvENKUlvE_clEvEUldE_St5arrayIPcLm2EELi4E23TrivialOffsetCalculatorILi1EjESG_NS0_6memory15LoadWithoutCastENSH_16StoreWithoutCastEEEviT_T0_T2_T3_T4_T5_,"ax",@progbits
	.sectioninfo	@"SHI_REGISTERS=26"
	.align	128
        .global         _ZN2at6native27unrolled_elementwise_kernelIZZZNS0_66_GLOBAL__N__d53a5ca4_28_ActivationLeakyReluKernel_cu_9e10b42f_310517leaky_relu_kernelERNS_18TensorIteratorBaseERKN3c106ScalarEENKUlvE_clEvENKUlvE_clEvEUldE_St5arrayIPcLm2EELi4E23TrivialOffsetCalculatorILi1EjESG_NS0_6memory15LoadWithoutCastENSH_16StoreWithoutCastEEEviT_T0_T2_T3_T4_T5_
        .type           _ZN2at6native27unrolled_elementwise_kernelIZZZNS0_66_GLOBAL__N__d53a5ca4_28_ActivationLeakyReluKernel_cu_9e10b42f_310517leaky_relu_kernelERNS_18TensorIteratorBaseERKN3c106ScalarEENKUlvE_clEvENKUlvE_clEvEUldE_St5arrayIPcLm2EELi4E23TrivialOffsetCalculatorILi1EjESG_NS0_6memory15LoadWithoutCastENSH_16StoreWithoutCastEEEviT_T0_T2_T3_T4_T5_,@function
        .size           _ZN2at6native27unrolled_elementwise_kernelIZZZNS0_66_GLOBAL__N__d53a5ca4_28_ActivationLeakyReluKernel_cu_9e10b42f_310517leaky_relu_kernelERNS_18TensorIteratorBaseERKN3c106ScalarEENKUlvE_clEvENKUlvE_clEvEUldE_St5arrayIPcLm2EELi4E23TrivialOffsetCalculatorILi1EjESG_NS0_6memory15LoadWithoutCastENSH_16StoreWithoutCastEEEviT_T0_T2_T3_T4_T5_,(.L_x_5490 - _ZN2at6native27unrolled_elementwise_kernelIZZZNS0_66_GLOBAL__N__d53a5ca4_28_ActivationLeakyReluKernel_cu_9e10b42f_310517leaky_relu_kernelERNS_18TensorIteratorBaseERKN3c106ScalarEENKUlvE_clEvENKUlvE_clEvEUldE_St5arrayIPcLm2EELi4E23TrivialOffsetCalculatorILi1EjESG_NS0_6memory15LoadWithoutCastENSH_16StoreWithoutCastEEEviT_T0_T2_T3_T4_T5_)
        .other          _ZN2at6native27unrolled_elementwise_kernelIZZZNS0_66_GLOBAL__N__d53a5ca4_28_ActivationLeakyReluKernel_cu_9e10b42f_310517leaky_relu_kernelERNS_18TensorIteratorBaseERKN3c106ScalarEENKUlvE_clEvENKUlvE_clEvEUldE_St5arrayIPcLm2EELi4E23TrivialOffsetCalculatorILi1EjESG_NS0_6memory15LoadWithoutCastENSH_16StoreWithoutCastEEEviT_T0_T2_T3_T4_T5_,@"STO_CUDA_ENTRY STV_DEFAULT"
_ZN2at6native27unrolled_elementwise_kernelIZZZNS0_66_GLOBAL__N__d53a5ca4_28_ActivationLeakyReluKernel_cu_9e10b42f_310517leaky_relu_kernelERNS_18TensorIteratorBaseERKN3c106ScalarEENKUlvE_clEvENKUlvE_clEvEUldE_St5arrayIPcLm2EELi4E23TrivialOffsetCalculatorILi1EjESG_NS0_6memory15LoadWithoutCastENSH_16StoreWithoutCastEEEviT_T0_T2_T3_T4_T5_:
.text._ZN2at6native27unrolled_elementwise_kernelIZZZNS0_66_GLOBAL__N__d53a5ca4_28_ActivationLeakyReluKernel_cu_9e10b42f_310517leaky_relu_kernelERNS_18TensorIteratorBaseERKN3c106ScalarEENKUlvE_clEvENKUlvE_clEvEUldE_St5arrayIPcLm2EELi4E23TrivialOffsetCalculatorILi1EjESG_NS0_6memory15LoadWithoutCastENSH_16StoreWithoutCastEEEviT_T0_T2_T3_T4_T5_:
[----:B------:R-:W-:Y:S02]  /*0000*/  IMAD.MOV.U32 R1, RZ, RZ, c[0x0][0x28] ;  /* 0x00000a00ff017624 */ /* 0x000fe400078e00ff */
[----:B------:R-:W0:Y:S01]  /*0010*/  S2R R0, SR_CTAID.X ;  /* 0x0000000000007919 */ /* 0x000e220000002500 */
[----:B------:R-:W-:Y:S01]  /*0020*/  IMAD.MOV.U32 R3, RZ, RZ, -0x200 ;  /* 0xfffffe00ff037424 */ /* 0x000fe200078e00ff */
[----:B------:R-:W-:Y:S01]  /*0030*/  CS2R R10, SRZ ;  /* 0x00000000000a7805 */ /* 0x000fe2000001ff00 */
[----:B------:R-:W-:Y:S01]  /*0040*/  ULDC.64 UR4, c[0x0][0x118] ;  /* 0x0000460000047ab9 */ /* 0x000fe20000000a00 */
[----:B------:R-:W1:Y:S01]  /*0050*/  S2R R13, SR_TID.X ;  /* 0x00000000000d7919 */ /* 0x000e620000002100 */
[----:B------:R-:W-:Y:S01]  /*0060*/  CS2R R6, SRZ ;  /* 0x0000000000067805 */ /* 0x000fe2000001ff00 */
        /* <DEDUP_REMOVED lines=8> */
[----:B------:R-:W2:Y:S07]  /*00f0*/  @!P0 LDG.E.64 R10, [R14.64] ;  /* 0x000000040e0a8981 */ /* 0x000eae000c1e1b00 */
[----:B------:R-:W-:Y:S01]  /*0100*/  @!P1 LEA R16, R0, R3, 0x9 ;  /* 0x0000000300109211 */ /* 0x000fe200078e48ff */
[----:B------:R-:W-:Y:S01]  /*0110*/  @!P1 IMAD.MOV.U32 R17, RZ, RZ, 0x8 ;  /* 0x00000008ff119424 */ /* 0x000fe200078e00ff */
[----:B------:R-:W-:Y:S01]  /*0120*/  @!P1 IADD3 R3, R3, 0x80, RZ ;  /* 0x0000008003039810 */ /* 0x000fe20007ffe0ff */
[----:B------:R-:W-:-:S02]  /*0130*/  CS2R R8, SRZ ;  /* 0x0000000000087805 */ /* 0x000fc4000001ff00 */
[----:B------:R-:W-:Y:S01]  /*0140*/  @!P1 IMAD.WIDE.U32 R16, R16, R17, c[0x0][0x180] ;  /* 0x0000600010109625 */ /* 0x000fe200078e0011 */
[----:B------:R-:W-:-:S04]  /*0150*/  ISETP.GE.AND P2, PT, R3, R4, PT ;  /* 0x000000040300720c */ /* 0x000fc80003f46270 */
[----:B------:R-:W3:Y:S09]  /*0160*/  @!P1 LDG.E.64 R6, [R16.64] ;  /* 0x0000000410069981 */ /* 0x000ef2000c1e1b00 */
[----:B------:R-:W-:Y:S01]  /*0170*/  @!P2 MOV R23, 0x8 ;  /* 0x000000080017a802 */ /* 0x000fe20000000f00 */
[----:B------:R-:W-:-:S04]  /*0180*/  @!P2 IMAD R22, R0, 0x200, R3 ;  /* 0x000002000016a824 */ /* 0x000fc800078e0203 */
[----:B------:R-:W-:-:S05]  /*0190*/  @!P2 IMAD.WIDE.U32 R22, R22, R23, c[0x0][0x180] ;  /* 0x000060001616a625 */ /* 0x000fca00078e0017 */
[----:B------:R0:W4:Y:S01]  /*01a0*/  @!P2 LDG.E.64 R8, [R22.64] ;  /* 0x000000041608a981 */ /* 0x000122000c1e1b00 */
[----:B------:R-:W-:-:S04]  /*01b0*/  @!P2 IADD3 R3, R3, 0x80, RZ ;  /* 0x000000800303a810 */ /* 0x000fc80007ffe0ff */
[----:B------:R-:W-:Y:S02]  /*01c0*/  ISETP.GE.AND P1, PT, R3, R4, PT ;  /* 0x000000040300720c */ /* 0x000fe40003f26270 */
[----:B------:R-:W-:-:S11]  /*01d0*/  IADD3 R12, R13, 0x80, RZ ;  /* 0x000000800d0c7810 */ /* 0x000fd60007ffe0ff */
[----:B------:R-:W-:Y:S02]  /*01e0*/  @!P1 IMAD R18, R0, 0x200, R3 ;  /* 0x0000020000129824 */ /* 0x000fe400078e0203 */
[----:B------:R-:W-:Y:S01]  /*01f0*/  @!P1 IMAD.MOV.U32 R19, RZ, RZ, 0x8 ;  /* 0x00000008ff139424 */ /* 0x000fe200078e00ff */
[----:B------:R-:W-:-:S03]  /*0200*/  CS2R R2, SRZ ;  /* 0x0000000000027805 */ /* 0x000fc6000001ff00 */
[----:B------:R-:W-:-:S05]  /*0210*/  @!P1 IMAD.WIDE.U32 R18, R18, R19, c[0x0][0x180] ;  /* 0x0000600012129625 */ /* 0x000fca00078e0013 */
[----:B------:R1:W5:Y:S01]  /*0220*/  @!P1 LDG.E.64 R2, [R18.64] ;  /* 0x0000000412029981 */ /* 0x000362000c1e1b00 */
[--C-:B0-----:R-:W-:Y:S02]  /*0230*/  @!P0 IMAD R22, R0, 0x200, R13.reuse ;  /* 0x0000020000168824 */ /* 0x101fe400078e020d */
[----:B------:R-:W-:Y:S02]  /*0240*/  @!P0 IMAD.MOV.U32 R23, RZ, RZ, 0x8 ;  /* 0x00000008ff178424 */ /* 0x000fe400078e00ff */
[----:B------:R-:W-:Y:S01]  /*0250*/  IMAD.MOV.U32 R5, RZ, RZ, R13 ;  /* 0x000000ffff057224 */ /* 0x000fe200078e000d */
[----:B------:R-:W-:-:S04]  /*0260*/  @!P0 MOV R5, R12 ;  /* 0x0000000c00058202 */ /* 0x000fc80000000f00 */
[----:B------:R-:W-:Y:S01]  /*0270*/  ISETP.GE.AND P4, PT, R5, R4, PT ;  /* 0x000000040500720c */ /* 0x000fe20003f86270 */
[----:B------:R-:W-:Y:S01]  /*0280*/  BSSY B0, `(.L_x_5416) ;  /* 0x000001a000007945 */ /* 0x000fe20003800000 */
[----:B--2---:R-:W-:-:S04]  /*0290*/  DMUL R20, R10, c[0x0][0x168] ;  /* 0x00005a000a147a28 */ /* 0x004fc80000000000 */
[----:B------:R-:W0:-:S06]  /*02a0*/  DSETP.GT.AND P1, PT, R10, RZ, PT ;  /* 0x000000ff0a00722a */ /* 0x000e0c0003f24000 */
[----:B0-----:R-:W-:Y:S02]  /*02b0*/  FSEL R12, R10, R20, P1 ;  /* 0x000000140a0c7208 */ /* 0x001fe40000800000 */
[----:B------:R-:W-:Y:S01]  /*02c0*/  FSEL R13, R11, R21, P1 ;  /* 0x000000150b0d7208 */ /* 0x000fe20000800000 */
[----:B------:R-:W-:-:S05]  /*02d0*/  @!P0 IMAD.WIDE.U32 R10, R22, R23, c[0x0][0x178] ;  /* 0x00005e00160a8625 */ /* 0x000fca00078e0017 */
[----:B------:R1:W-:Y:S01]  /*02e0*/  @!P0 STG.E.64 [R10.64], R12 ;  /* 0x0000000c0a008986 */ /* 0x0003e2000c101b04 */
[----:B---3--:R-:W-:-:S04]  /*02f0*/  DMUL R14, R6, c[0x0][0x168] ;  /* 0x00005a00060e7a28 */ /* 0x008fc80000000000 */
[----:B------:R-:W0:-:S04]  /*0300*/  DSETP.GT.AND P2, PT, R6, RZ, PT ;  /* 0x000000ff0600722a */ /* 0x000e080003f44000 */
[----:B----4-:R-:W-:-:S04]  /*0310*/  DMUL R16, R8, c[0x0][0x168] ;  /* 0x00005a0008107a28 */ /* 0x010fc80000000000 */
[----:B------:R-:W2:Y:S01]  /*0320*/  DSETP.GT.AND P3, PT, R8, RZ, PT ;  /* 0x000000ff0800722a */ /* 0x000ea20003f64000 */
[----:B0-----:R-:W-:Y:S02]  /*0330*/  FSEL R6, R6, R14, P2 ;  /* 0x0000000e06067208 */ /* 0x001fe40001000000 */
[----:B------:R-:W-:-:S03]  /*0340*/  FSEL R7, R7, R15, P2 ;  /* 0x0000000f07077208 */ /* 0x000fc60001000000 */
[----:B--2---:R-:W-:Y:S02]  /*0350*/  FSEL R14, R8, R16, P3 ;  /* 0x00000010080e7208 */ /* 0x004fe40001800000 */
[----:B------:R-:W-:Y:S01]  /*0360*/  FSEL R15, R9, R17, P3 ;  /* 0x00000011090f7208 */ /* 0x000fe20001800000 */
[----:B------:R-:W-:Y:S05]  /*0370*/  @P4 BRA `(.L_x_5417) ;  /* 0x000000a000004947 */ /* 0x000fea0003800000 */
[----:B-1----:R-:W-:Y:S01]  /*0380*/  LEA R8, R0, R5, 0x9 ;  /* 0x0000000500087211 */ /* 0x002fe200078e48ff */
        /* <DEDUP_REMOVED lines=9> */
.L_x_5417:
[----:B-1----:R-:W-:Y:S05]  /*0420*/  BSYNC B0 ;  /* 0x0000000000007941 */ /* 0x002fea0003800000 */
.L_x_5416:
[----:B------:R-:W-:Y:S01]  /*0430*/  ISETP.GE.AND P1, PT, R5, R4, PT ;  /* 0x000000040500720c */ /* 0x000fe20003f26270 */
[----:B-----5:R1:W2:-:S04]  /*0440*/  DSETP.GT.AND P0, PT, R2, RZ, PT ;  /* 0x000000ff0200722a */ /* 0x0202880003f04000 */
[----:B0-----:R1:W0:-:S08]  /*0450*/  DMUL R6, R2, c[0x0][0x168] ;  /* 0x00005a0002067a28 */ /* 0x0012100000000000 */
        /* <DEDUP_REMOVED lines=8> */
.L_x_5418:
        /* <DEDUP_REMOVED lines=10> */
.L_x_5490:


//--------------------- .text._ZN2at6native29vectorized_elementwise_kernelILi2EZZZNS0_66_GLOBAL__N__d53a5ca4_28_ActivationLeakyReluKernel_cu_9e10b42f_310517leaky_relu_kernelERNS_18TensorIteratorBaseERKN3c106ScalarEENKUlvE_clEvENKUlvE_clEvEUldE_St5arrayIPcLm2EEEEviT0_T1_ --------------------------
	.section	.text._ZN2at6native29vectorized_elementwise_kernelILi2EZZZNS0_66_GLOBAL__N__d53a5ca4_28_ActivationLeakyReluKernel_cu_9e10b42f_310517leaky_relu_kernelERNS_18TensorIteratorBaseERKN3c106ScalarEENKUlvE_clEvENKUlvE_clEvEUldE_St5arrayIPcLm2EEEEviT0_T1_,"ax",@progbits
	.sectioninfo	@"SHI_REGISTERS=32"
	.align	128
        .global         _ZN2at6native29vectorized_elementwise_kernelILi2EZZZNS0_66_GLOBAL__N__d53a5ca4_28_ActivationLeakyReluKernel_cu_9e10b42f_310517leaky_relu_kernelERNS_18TensorIteratorBaseERKN3c106ScalarEENKUlvE_clEvENKUlvE_clEvEUldE_St5arrayIPcLm2EEEEviT0_T1_
        .type           _ZN2at6native29vectorized_elementwise_kernelILi2EZZZNS0_66_GLOBAL__N__d53a5ca4_28_ActivationLeakyReluKernel_cu_9e10b42f_310517leaky_relu_kernelERNS_18TensorIteratorBaseERKN3c106ScalarEENKUlvE_clEvENKUlvE_clEvEUldE_St5arrayIPcLm2EEEEviT0_T1_,@function
        .size           _ZN2at6native29vectorized_elementwise_kernelILi2EZZZNS0_66_GLOBAL__N__d53a5ca4_28_ActivationLeakyReluKernel_cu_9e10b42f_310517leaky_relu_kernelERNS_18TensorIteratorBaseERKN3c106ScalarEENKUlvE_clEvENKUlvE_clEvEUldE_St5arrayIPcLm2EEEEviT0_T1_,(.L_x_5491 - _ZN2at6native29vectorized_elementwise_kernelILi2EZZZNS0_66_GLOBAL__N__d53a5ca4_28_ActivationLeakyReluKernel_cu_9e10b42f_310517leaky_relu_kernelERNS_18TensorIteratorBaseERKN3c106ScalarEENKUlvE_clEvENKUlvE_clEvEUldE_St5arrayIPcLm2EEEEviT0_T1_)
        .other          _ZN2at6native29vectorized_elementwise_kernelILi2EZZZNS0_66_GLOBAL__N__d53a5ca4_28_ActivationLeakyReluKernel_cu_9e10b42f_310517leaky_relu_kernelERNS_18TensorIteratorBaseERKN3c106ScalarEENKUlvE_clEvENKUlvE_clEvEUldE_St5arrayIPcLm2EEEEviT0_T1_,@"STO_CUDA_ENTRY STV_DEFAULT"
_ZN2at6native29vectorized_elementwise_kernelILi2EZZZNS0_66_GLOBAL__N__d53a5ca4_28_ActivationLeakyReluKernel_cu_9e10b42f_310517leaky_relu_kernelERNS_18TensorIteratorBaseERKN3c106ScalarEENKUlvE_clEvENKUlvE_clEvEUldE_St5arrayIPcLm2EEEEviT0_T1_:
.text._ZN2at6native29vectorized_elementwise_kernelILi2EZZZNS0_66_GLOBAL__N__d53a5ca4_28_ActivationLeakyReluKernel_cu_9e10b42f_310517leaky_relu_kernelERNS_18TensorIteratorBaseERKN3c106ScalarEENKUlvE_clEvENKUlvE_clEvEUldE_St5arrayIPcLm2EEEEviT0_T1_:
        /* <DEDUP_REMOVED lines=11> */
[----:B------:R-:W2:Y:S04]  /*00b0*/  LDG.E.128 R16, [R26.64] ;  /* 0x000000041a107981 */ /* 0x000ea8000c1e1d00 */
[----:B------:R-:W3:Y:S04]  /*00c0*/  LDG.E.128 R12, [R26.64+0x800] ;  /* 0x000800041a0c7981 */ /* 0x000ee8000c1e1d00 */
[----:B------:R-:W4:Y:S04]  /*00d0*/  LDG.E.128 R8, [R26.64+0x1000] ;  /* 0x001000041a087981 */ /* 0x000f28000c1e1d00 */
[----:B------:R-:W5:Y:S01]  /*00e0*/  LDG.E.128 R4, [R26.64+0x1800] ;  /* 0x001800041a047981 */ /* 0x000f62000c1e1d00 */
[----:B--2---:R-:W-:-:S04]  /*00f0*/  DMUL R24, R16, c[0x0][0x168] ;  /* 0x00005a0010187a28 */ /* 0x004fc80000000000 */
[----:B------:R-:W0:-:S04]  /*0100*/  DSETP.GT.AND P0, PT, R16, RZ, PT ;  /* 0x000000ff1000722a */ /* 0x000e080003f04000 */
[C---:B------:R-:W-:Y:S02]  /*0110*/  DMUL R22, R18.reuse, c[0x0][0x168] ;  /* 0x00005a0012167a28 */ /* 0x040fe40000000000 */
[----:B0-----:R-:W-:Y:S02]  /*0120*/  FSEL R2, R16, R24, P0 ;  /* 0x0000001810027208 */ /* 0x001fe40000000000 */
[----:B------:R-:W0:Y:S01]  /*0130*/  DSETP.GT.AND P1, PT, R18, RZ, PT ;  /* 0x000000ff1200722a */ /* 0x000e220003f24000 */
[----:B------:R-:W-:-:S03]  /*0140*/  FSEL R17, R17, R25, P0 ;  /* 0x0000001911117208 */ /* 0x000fc60000000000 */
[C---:B---3--:R-:W-:Y:S02]  /*0150*/  DMUL R24, R12.reuse, c[0x0][0x168] ;  /* 0x00005a000c187a28 */ /* 0x048fe40000000000 */
[----:B0-----:R-:W-:Y:S02]  /*0160*/  FSEL R16, R18, R22, P1 ;  /* 0x0000001612107208 */ /* 0x001fe40000800000 */
[----:B------:R-:W-:Y:S01]  /*0170*/  FSEL R19, R19, R23, P1 ;  /* 0x0000001713137208 */ /* 0x000fe20000800000 */
[----:B------:R-:W0:-:S04]  /*0180*/  DSETP.GT.AND P2, PT, R12, RZ, PT ;  /* 0x000000ff0c00722a */ /* 0x000e080003f44000 */
[C---:B------:R-:W-:Y:S02]  /*0190*/  DMUL R22, R14.reuse, c[0x0][0x168] ;  /* 0x00005a000e167a28 */ /* 0x040fe40000000000 */
[----:B0-----:R-:W-:Y:S02]  /*01a0*/  FSEL R12, R12, R24, P2 ;  /* 0x000000180c0c7208 */ /* 0x001fe40001000000 */
[----:B------:R-:W0:Y:S01]  /*01b0*/  DSETP.GT.AND P0, PT, R14, RZ, PT ;  /* 0x000000ff0e00722a */ /* 0x000e220003f04000 */
[----:B------:R-:W-:-:S03]  /*01c0*/  FSEL R13, R13, R25, P2 ;  /* 0x000000190d0d7208 */ /* 0x000fc60001000000 */
[C---:B----4-:R-:W-:Y:S02]  /*01d0*/  DMUL R24, R8.reuse, c[0x0][0x168] ;  /* 0x00005a0008187a28 */ /* 0x050fe40000000000 */
[----:B0-----:R-:W-:Y:S02]  /*01e0*/  FSEL R14, R14, R22, P0 ;  /* 0x000000160e0e7208 */ /* 0x001fe40000000000 */
[----:B------:R-:W-:Y:S01]  /*01f0*/  FSEL R15, R15, R23, P0 ;  /* 0x000000170f0f7208 */ /* 0x000fe20000000000 */
[----:B------:R-:W0:-:S04]  /*0200*/  DSETP.GT.AND P1, PT, R8, RZ, PT ;  /* 0x000000ff0800722a */ /* 0x000e080003f24000 */
[C---:B------:R-:W-:Y:S02]  /*0210*/  DMUL R22, R10.reuse, c[0x0][0x168] ;  /* 0x00005a000a167a28 */ /* 0x040fe40000000000 */
[----:B0-----:R-:W-:Y:S02]  /*0220*/  FSEL R8, R8, R24, P1 ;  /* 0x0000001808087208 */ /* 0x001fe40000800000 */
[----:B------:R-:W0:Y:S01]  /*0230*/  DSETP.GT.AND P0, PT, R10, RZ, PT ;  /* 0x000000ff0a00722a */ /* 0x000e220003f04000 */
[----:B------:R-:W-:-:S03]  /*0240*/  FSEL R9, R9, R25, P1 ;  /* 0x0000001909097208 */ /* 0x000fc60000800000 */
[----:B-----5:R-:W-:Y:S02]  /*0250*/  DMUL R26, R6, c[0x0][0x168] ;  /* 0x00005a00061a7a28 */ /* 0x020fe40000000000 */
[----:B0-----:R-:W-:Y:S02]  /*0260*/  FSEL R10, R10, R22, P0 ;  /* 0x000000160a0a7208 */ /* 0x001fe40000000000 */
[----:B------:R-:W-:Y:S01]  /*0270*/  DMUL R24, R4, c[0x0][0x168] ;  /* 0x00005a0004187a28 */ /* 0x000fe20000000000 */
[----:B------:R-:W-:Y:S01]  /*0280*/  FSEL R11, R11, R23, P0 ;  /* 0x000000170b0b7208 */ /* 0x000fe20000000000 */
[----:B------:R-:W-:Y:S02]  /*0290*/  IMAD.WIDE.U32 R22, R3, R0, c[0x0][0x178] ;  /* 0x00005e0003167625 */ /* 0x000fe400078e0000 */
[----:B------:R-:W0:-:S04]  /*02a0*/  DSETP.GT.AND P2, PT, R6, RZ, PT ;  /* 0x000000ff0600722a */ /* 0x000e080003f44000 */
[----:B------:R-:W1:Y:S01]  /*02b0*/  DSETP.GT.AND P0, PT, R4, RZ, PT ;  /* 0x000000ff0400722a */ /* 0x000e620003f04000 */
[----:B------:R-:W-:Y:S01]  /*02c0*/  IMAD.WIDE R22, R20, 0x10, R22 ;  /* 0x0000001014167825 */ /* 0x000fe200078e0216 */
[----:B0-----:R-:W-:Y:S02]  /*02d0*/  FSEL R0, R6, R26, P2 ;  /* 0x0000001a06007208 */ /* 0x001fe40001000000 */
[----:B------:R-:W-:Y:S01]  /*02e0*/  FSEL R3, R7, R27, P2 ;  /* 0x0000001b07037208 */ /* 0x000fe20001000000 */
[----:B------:R-:W-:Y:S01]  /*02f0*/  IMAD.MOV.U32 R6, RZ, RZ, R16 ;  /* 0x000000ffff067224 */ /* 0x000fe200078e0010 */
[----:B-1----:R-:W-:Y:S01]  /*0300*/  FSEL R18, R4, R24, P0 ;  /* 0x0000001804127208 */ /* 0x002fe20000000000 */
[----:B------:R-:W-:Y:S01]  /*0310*/  IMAD.MOV.U32 R4, RZ, RZ, R2 ;  /* 0x000000ffff047224 */ /* 0x000fe200078e0002 */
[----:B------:R-:W-:Y:S01]  /*0320*/  FSEL R21, R5, R25, P0 ;  /* 0x0000001905157208 */ /* 0x000fe20000000000 */
[----:B------:R-:W-:Y:S01]  /*0330*/  IMAD.MOV.U32 R5, RZ, RZ, R17 ;  /* 0x000000ffff057224 */ /* 0x000fe200078e0011 */
[----:B------:R-:W-:Y:S01]  /*0340*/  STG.E.128 [R22.64+0x800], R12 ;  /* 0x0008000c16007986 */ /* 0x000fe2000c101d04 */
[----:B------:R-:W-:-:S03]  /*0350*/  IMAD.MOV.U32 R7, RZ, RZ, R19 ;  /* 0x000000ffff077224 */ /* 0x000fc600078e0013 */
[----:B------:R-:W-:Y:S04]  /*0360*/  STG.E.128 [R22.64+0x1000], R8 ;  /* 0x0010000816007986 */ /* 0x000fe8000c101d04 */
[----:B------:R0:W-:Y:S02]  /*0370*/  STG.E.128 [R22.64], R4 ;  /* 0x0000000416007986 */ /* 0x0001e4000c101d04 */
[----:B0-----:R-:W-:Y:S02]  /*0380*/  IMAD.MOV.U32 R6, RZ, RZ, R0 ;  /* 0x000000ffff067224 */ /* 0x001fe400078e0000 */
[----:B------:R-:W-:Y:S02]  /*0390*/  IMAD.MOV.U32 R7, RZ, RZ, R3 ;  /* 0x000000ffff077224 */ /* 0x000fe400078e0003 */
[----:B------:R-:W-:-:S02]  /*03a0*/  IMAD.MOV.U32 R4, RZ, RZ, R18 ;  /* 0x000000ffff047224 */ /* 0x000fc400078e0012 */
[----:B------:R-:W-:-:S05]  /*03b0*/  IMAD.MOV.U32 R5, RZ, RZ, R21 ;  /* 0x000000ffff057224 */ /* 0x000fca00078e0015 */
[----:B------:R-:W-:Y:S01]  /*03c0*/  STG.E.128 [R22.64+0x1800], R4 ;  /* 0x0018000416007986 */ /* 0x000fe2000c101d04 */
[----:B------:R-:W-:Y:S05]  /*03d0*/  EXIT ;  /* 0x000000000000794d */ /* 0x000fea0003800000 */
.L_x_5419:
[----:B------:R-:W0:Y:S01]  /*03e0*/  S2R R2, SR_TID.X ;  /* 0x0000000000027919 */ /* 0x000e220000002100 */
[----:B------:R-:W-:Y:S01]  /*03f0*/  CS2R R16, SRZ ;  /* 0x0000000000107805 */ /* 0x000fe2000001ff00 */
[C---:B0-----:R-:W-:Y:S01]  /*0400*/  ISETP.GE.AND P0, PT, R2.reuse, R0, PT ;  /* 0x000000000200720c */ /* 0x041fe20003f06270 */
[----:B------:R-:W-:Y:S01]  /*0410*/  IMAD.MOV.U32 R10, RZ, RZ, R2 ;  /* 0x000000ffff0a7224 */ /* 0x000fe200078e0002 */
[----:B------:R-:W-:-:S11]  /*0420*/  IADD3 R24, R2, 0x80, RZ ;  /* 0x0000008002187810 */ /* 0x000fd60007ffe0ff */
[----:B------:R-:W-:Y:S02]  /*0430*/  @!P0 IMAD.MOV.U32 R10, RZ, RZ, R24 ;  /* 0x000000ffff0a8224 */ /* 0x000fe400078e0018 */
[----:B------:R-:W-:Y:S02]  /*0440*/  @!P0 IMAD.IADD R6, R3, 0x1, R2 ;  /* 0x0000000103068824 */ /* 0x000fe400078e0202 */
[----:B------:R-:W-:Y:S01]  /*0450*/  @!P0 IMAD.MOV.U32 R7, RZ, RZ, 0x8 ;  /* 0x00000008ff078424 */ /* 0x000fe200078e00ff */
[----:B------:R-:W-:-:S03]  /*0460*/  ISETP.GE.AND P5, PT, R10, R0, PT ;  /* 0x000000000a00720c */ /* 0x000fc60003fa6270 */
[----:B------:R-:W-:Y:S01]  /*0470*/  @!P0 IMAD.WIDE.U32 R6, R6, R7, c[0x0][0x180] ;  /* 0x0000600006068625 */ /* 0x000fe200078e0007 */
[----:B------:R-:W-:-:S04]  /*0480*/  CS2R R4, SRZ ;  /* 0x0000000000047805 */ /* 0x000fc8000001ff00 */
[----:B------:R0:W2:Y:S05]  /*0490*/  @!P0 LDG.E.64 R16, [R6.64] ;  /* 0x0000000406108981 */ /* 0x0000aa000c1e1b00 */
[----:B------:R-:W-:Y:S01]  /*04a0*/  @!P5 IMAD.IADD R12, R3, 0x1, R10 ;  /* 0x00000001030cd824 */ /* 0x000fe200078e020a */
[----:B------:R-:W-:Y:S01]  /*04b0*/  @!P5 IADD3 R10, R10, 0x80, RZ ;  /* 0x000000800a0ad810 */ /* 0x000fe20007ffe0ff */
[----:B------:R-:W-:-:S03]  /*04c0*/  @!P5 IMAD.MOV.U32 R13, RZ, RZ, 0x8 ;  /* 0x00000008ff0dd424 */ /* 0x000fc600078e00ff */
[----:B------:R-:W-:-:S13]  /*04d0*/  ISETP.GE.AND P6, PT, R10, R0, PT ;  /* 0x000000000a00720c */ /* 0x000fda0003fc6270 */
[----:B------:R-:W-:Y:S01]  /*04e0*/  @!P6 IMAD.IADD R28, R3, 0x1, R10 ;  /* 0x00000001031ce824 */ /* 0x000fe200078e020a */
[----:B------:R-:W-:Y:S01]  /*04f0*/  @!P6 IADD3 R10, R10, 0x80, RZ ;  /* 0x000000800a0ae810 */ /* 0x000fe20007ffe0ff */
[----:B------:R-:W-:-:S03]  /*0500*/  @!P5 IMAD.WIDE.U32 R12, R12, R13, c[0x0][0x180] ;  /* 0x000060000c0cd625 */ /* 0x000fc600078e000d */
[----:B------:R-:W-:Y:S01]  /*0510*/  ISETP.GE.AND P1, PT, R10, R0, PT ;  /* 0x000000000a00720c */ /* 0x000fe20003f26270 */
[----:B------:R-:W-:Y:S01]  /*0520*/  @!P6 IMAD.MOV.U32 R29, RZ, RZ, 0x8 ;  /* 0x00000008ff1de424 */ /* 0x000fe200078e00ff */
[----:B------:R1:W3:Y:S11]  /*0530*/  @!P5 LDG.E.64 R4, [R12.64] ;  /* 0x000000040c04d981 */ /* 0x0002f6000c1e1b00 */
[----:B------:R-:W-:-:S02]  /*0540*/  @!P1 IADD3 R18, R3, R10, RZ ;  /* 0x0000000a03129210 */ /* 0x000fc40007ffe0ff */
[----:B------:R-:W-:-:S04]  /*0550*/  @!P1 IADD3 R10, R10, 0x80, RZ ;  /* 0x000000800a0a9810 */ /* 0x000fc80007ffe0ff */
[----:B------:R-:W-:-:S13]  /*0560*/  ISETP.GE.AND P2, PT, R10, R0, PT ;  /* 0x000000000a00720c */ /* 0x000fda0003f46270 */
[----:B------:R-:W-:Y:S01]  /*0570*/  @!P2 IMAD.IADD R22, R3, 0x1, R10 ;  /* 0x000000010316a824 */ /* 0x000fe200078e020a */
[----:B------:R-:W-:-:S04]  /*0580*/  @!P2 IADD3 R10, R10, 0x80, RZ ;  /* 0x000000800a0aa810 */ /* 0x000fc80007ffe0ff */
[----:B------:R-:W-:-:S13]  /*0590*/  ISETP.GE.AND P3, PT, R10, R0, PT ;  /* 0x000000000a00720c */ /* 0x000fda0003f66270 */
[----:B------:R-:W-:Y:S01]  /*05a0*/  @!P3 IMAD.IADD R26, R3, 0x1, R10 ;  /* 0x00000001031ab824 */ /* 0x000fe200078e020a */
[----:B------:R-:W-:-:S04]  /*05b0*/  @!P3 IADD3 R10, R10, 0x80, RZ ;  /* 0x000000800a0ab810 */ /* 0x000fc80007ffe0ff */
[----:B------:R-:W-:Y:S01]  /*05c0*/  ISETP.GE.AND P4, PT, R10, R0, PT ;  /* 0x000000000a00720c */ /* 0x000fe20003f86270 */
[----:B------:R-:W-:Y:S01]  /*05d0*/  CS2R R20, SRZ ;  /* 0x0000000000147805 */ /* 0x000fe2000001ff00 */
[----:B------:R-:W-:Y:S01]  /*05e0*/  @!P6 IMAD.WIDE.U32 R28, R28, R29, c[0x0][0x180] ;  /* 0x000060001c1ce625 */ /* 0x000fe200078e001d */
[----:B------:R-:W-:-:S03]  /*05f0*/  CS2R R8, SRZ ;  /* 0x0000000000087805 */ /* 0x000fc6000001ff00 */
[----:B------:R-:W-:Y:S01]  /*0600*/  @!P1 IMAD.MOV.U32 R19, RZ, RZ, 0x8 ;  /* 0x00000008ff139424 */ /* 0x000fe200078e00ff */
[----:B0-----:R-:W-:Y:S01]  /*0610*/  CS2R R6, SRZ ;  /* 0x0000000000067805 */ /* 0x001fe2000001ff00 */
[----:B------:R-:W-:Y:S01]  /*0620*/  @!P2 IMAD.MOV.U32 R23, RZ, RZ, 0x8 ;  /* 0x00000008ff17a424 */ /* 0x000fe200078e00ff */
[----:B------:R0:W4:Y:S04]  /*0630*/  @!P6 LDG.E.64 R20, [R28.64] ;  /* 0x000000041c14e981 */ /* 0x000128000c1e1b00 */
[----:B------:R-:W-:Y:S01]  /*0640*/  @!P4 IMAD.IADD R11, R3, 0x1, R10 ;  /* 0x00000001030bc824 */ /* 0x000fe200078e020a */
[----:B------:R-:W-:-:S04]  /*0650*/  @!P4 IADD3 R10, R10, 0x80, RZ ;  /* 0x000000800a0ac810 */ /* 0x000fc80007ffe0ff */
[----:B------:R-:W-:Y:S01]  /*0660*/  ISETP.GE.AND P5, PT, R10, R0, PT ;  /* 0x000000000a00720c */ /* 0x000fe20003fa6270 */
[----:B------:R-:W-:-:S04]  /*0670*/  @!P1 IMAD.WIDE.U32 R18, R18, R19, c[0x0][0x180] ;  /* 0x0000600012129625 */ /* 0x000fc800078e0013 */
[----:B------:R-:W-:Y:S01]  /*0680*/  @!P2 IMAD.WIDE.U32 R22, R22, R23, c[0x0][0x180] ;  /* 0x000060001616a625 */ /* 0x000fe200078e0017 */
[----:B0-----:R-:W-:Y:S01]  /*0690*/  @!P4 MOV R28, 0x8 ;  /* 0x00000008001cc802 */ /* 0x001fe20000000f00 */
[----:B------:R2:W5:Y:S02]  /*06a0*/  @!P1 LDG.E.64 R8, [R18.64] ;  /* 0x0000000412089981 */ /* 0x000564000c1e1b00 */
[----:B------:R-:W-:Y:S02]  /*06b0*/  @!P3 IMAD.MOV.U32 R27, RZ, RZ, 0x8 ;  /* 0x00000008ff1bb424 */ /* 0x000fe400078e00ff */
[----:B------:R0:W5:Y:S02]  /*06c0*/  @!P2 LDG.E.64 R6, [R22.64] ;  /* 0x000000041606a981 */ /* 0x000164000c1e1b00 */
[----:B------:R-:W-:Y:S01]  /*06d0*/  @!P5 IMAD.IADD R25, R3, 0x1, R10 ;  /* 0x000000010319d824 */ /* 0x000fe200078e020a */
[----:B------:R-:W-:Y:S01]  /*06e0*/  CS2R R14, SRZ ;  /* 0x00000000000e7805 */ /* 0x000fe2000001ff00 */
[----:B------:R-:W-:Y:S01]  /*06f0*/  @!P4 IMAD.WIDE.U32 R28, R11, R28, c[0x0][0x180] ;  /* 0x000060000b1cc625 */ /* 0x000fe200078e001c */
[----:B-1----:R-:W-:Y:S01]  /*0700*/  CS2R R12, SRZ ;  /* 0x00000000000c7805 */ /* 0x002fe2000001ff00 */
[----:B------:R-:W-:-:S02]  /*0710*/  CS2R R10, SRZ ;  /* 0x00000000000a7805 */ /* 0x000fc4000001ff00 */
[----:B0-----:R-:W-:-:S03]  /*0720*/  @!P5 IMAD.MOV.U32 R22, RZ, RZ, 0x8 ;  /* 0x00000008ff16d424 */ /* 0x001fc600078e00ff */
[----:B------:R0:W5:Y:S01]  /*0730*/  @!P4 LDG.E.64 R12, [R28.64] ;  /* 0x000000041c0cc981 */ /* 0x000162000c1e1b00 */
[----:B------:R-:W-:-:S04]  /*0740*/  @!P3 IMAD.WIDE.U32 R26, R26, R27, c[0x0][0x180] ;  /* 0x000060001a1ab625 */ /* 0x000fc800078e001b */
[----:B------:R-:W-:Y:S01]  /*0750*/  @!P5 IMAD.WIDE.U32 R22, R25, R22, c[0x0][0x180] ;  /* 0x000060001916d625 */ /* 0x000fe200078e0016 */
[----:B------:R1:W5:Y:S04]  /*0760*/  @!P3 LDG.E.64 R14, [R26.64] ;  /* 0x000000041a0eb981 */ /* 0x000368000c1e1b00 */
[----:B------:R4:W5:Y:S01]  /*0770*/  @!P5 LDG.E.64 R10, [R22.64] ;  /* 0x00000004160ad981 */ /* 0x000962000c1e1b00 */
[----:B------:R-:W-:Y:S02]  /*0780*/  @!P0 IMAD.IADD R25, R3, 0x1, R2 ;  /* 0x0000000103198824 */ /* 0x000fe400078e0202 */
[----:B------:R-:W-:Y:S02]  /*0790*/  @!P0 IMAD.MOV.U32 R2, RZ, RZ, R24 ;  /* 0x000000ffff028224 */ /* 0x000fe400078e0018 */
[----:B0-----:R-:W-:-:S04]  /*07a0*/  @!P0 IMAD.MOV.U32 R28, RZ, RZ, 0x8 ;  /* 0x00000008ff1c8424 */ /* 0x001fc800078e00ff */
[----:B------:R-:W-:Y:S01]  /*07b0*/  @!P0 IMAD.WIDE.U32 R28, R25, R28, c[0x0][0x178] ;  /* 0x00005e00191c8625 */ /* 0x000fe200078e001c */
[----:B------:R-:W-:Y:S01]  /*07c0*/  BSSY B0, `(.L_x_5420) ;  /* 0x000004e000007945 */ /* 0x000fe20003800000 */
[----:B------:R-:W-:Y:S01]  /*07d0*/  BSSY B1, `(.L_x_5421) ;  /* 0x0000046000017945 */ /* 0x000fe20003800000 */
[----:B--2---:R-:W-:-:S04]  /*07e0*/  DMUL R18, R16, c[0x0][0x168] ;  /* 0x00005a0010127a28 */ /* 0x004fc80000000000 */
[----:B------:R-:W1:-:S06]  /*07f0*/  DSETP.GT.AND P1, PT, R16, RZ, PT ;  /* 0x000000ff1000722a */ /* 0x000e4c0003f24000 */
[----:B-1----:R-:W-:Y:S02]  /*0800*/  FSEL R26, R16, R18, P1 ;  /* 0x00000012101a7208 */ /* 0x002fe40000800000 */
[----:B------:R-:W-:Y:S01]  /*0810*/  FSEL R27, R17, R19, P1 ;  /* 0x00000013111b7208 */ /* 0x000fe20000800000 */
[----:B---3--:R-:W-:-:S04]  /*0820*/  DMUL R18, R4, c[0x0][0x168] ;  /* 0x00005a0004127a28 */ /* 0x008fc80000000000 */
[----:B------:R-:W0:-:S06]  /*0830*/  DSETP.GT.AND P2, PT, R4, RZ, PT ;  /* 0x000000ff0400722a */ /* 0x000e0c0003f44000 */
[----:B0-----:R-:W-:Y:S02]  /*0840*/  FSEL R4, R4, R18, P2 ;  /* 0x0000001204047208 */ /* 0x001fe40001000000 */
[----:B------:R-:W-:Y:S01]  /*0850*/  FSEL R5, R5, R19, P2 ;  /* 0x0000001305057208 */ /* 0x000fe20001000000 */
[----:B------:R0:W-:Y:S01]  /*0860*/  @!P0 STG.E.64 [R28.64], R26 ;  /* 0x0000001a1c008986 */ /* 0x0001e2000c101b04 */
[----:B----4-:R-:W-:-:S04]  /*0870*/  DMUL R22, R20, c[0x0][0x168] ;  /* 0x00005a0014167a28 */ /* 0x010fc80000000000 */
[----:B------:R-:W1:-:S06]  /*0880*/  DSETP.GT.AND P3, PT, R20, RZ, PT ;  /* 0x000000ff1400722a */ /* 0x000e4c0003f64000 */
[----:B-1----:R-:W-:Y:S01]  /*0890*/  FSEL R20, R20, R22, P3 ;  /* 0x0000001614147208 */ /* 0x002fe20001800000 */
[----:B-----5:R-:W-:-:S04]  /*08a0*/  DMUL R16, R8, c[0x0][0x168] ;  /* 0x00005a0008107a28 */ /* 0x020fc80000000000 */
[----:B------:R-:W-:Y:S01]  /*08b0*/  DMUL R18, R6, c[0x0][0x168] ;  /* 0x00005a0006127a28 */ /* 0x000fe20000000000 */
[----:B------:R-:W-:-:S03]  /*08c0*/  FSEL R21, R21, R23, P3 ;  /* 0x0000001715157208 */ /* 0x000fc60001800000 */
[----:B------:R-:W1:Y:S01]  /*08d0*/  DSETP.GT.AND P4, PT, R8, RZ, PT ;  /* 0x000000ff0800722a */ /* 0x000e620003f84000 */
[----:B------:R-:W-:-:S03]  /*08e0*/  ISETP.GE.AND P3, PT, R2, R0, PT ;  /* 0x000000000200720c */ /* 0x000fc60003f66270 */
[----:B------:R-:W2:Y:S02]  /*08f0*/  DSETP.GT.AND P5, PT, R6, RZ, PT ;  /* 0x000000ff0600722a */ /* 0x000ea40003fa4000 */
[----:B-1----:R-:W-:Y:S02]  /*0900*/  FSEL R8, R8, R16, P4 ;  /* 0x0000001008087208 */ /* 0x002fe40002000000 */
[----:B------:R-:W-:Y:S01]  /*0910*/  FSEL R9, R9, R17, P4 ;  /* 0x0000001109097208 */ /* 0x000fe20002000000 */
[----:B------:R-:W-:Y:S01]  /*0920*/  DMUL R16, R12, c[0x0][0x168] ;  /* 0x00005a000c107a28 */ /* 0x000fe20000000000 */
[----:B--2---:R-:W-:Y:S02]  /*0930*/  FSEL R6, R6, R18, P5 ;  /* 0x0000001206067208 */ /* 0x004fe40002800000 */
[----:B------:R-:W-:Y:S01]  /*0940*/  FSEL R7, R7, R19, P5 ;  /* 0x0000001307077208 */ /* 0x000fe20002800000 */
[----:B------:R-:W-:-:S04]  /*0950*/  DMUL R22, R14, c[0x0][0x168] ;  /* 0x00005a000e167a28 */ /* 0x000fc80000000000 */
[----:B------:R-:W-:-:S04]  /*0960*/  DMUL R18, R10, c[0x0][0x168] ;  /* 0x00005a000a127a28 */ /* 0x000fc80000000000 */
[----:B------:R-:W1:-:S04]  /*0970*/  DSETP.GT.AND P1, PT, R14, RZ, PT ;  /* 0x000000ff0e00722a */ /* 0x000e480003f24000 */
[----:B------:R-:W2:-:S04]  /*0980*/  DSETP.GT.AND P2, PT, R12, RZ, PT ;  /* 0x000000ff0c00722a */ /* 0x000e880003f44000 */
[----:B------:R-:W3:Y:S01]  /*0990*/  DSETP.GT.AND P0, PT, R10, RZ, PT ;  /* 0x000000ff0a00722a */ /* 0x000ee20003f04000 */
[----:B-1----:R-:W-:Y:S02]  /*09a0*/  FSEL R14, R14, R22, P1 ;  /* 0x000000160e0e7208 */ /* 0x002fe40000800000 */
[----:B------:R-:W-:Y:S02]  /*09b0*/  FSEL R15, R15, R23, P1 ;  /* 0x000000170f0f7208 */ /* 0x000fe40000800000 */
[----:B--2---:R-:W-:Y:S02]  /*09c0*/  FSEL R12, R12, R16, P2 ;  /* 0x000000100c0c7208 */ /* 0x004fe40001000000 */
[----:B------:R-:W-:Y:S02]  /*09d0*/  FSEL R13, R13, R17, P2 ;  /* 0x000000110d0d7208 */ /* 0x000fe40001000000 */
[----:B---3--:R-:W-:Y:S02]  /*09e0*/  FSEL R10, R10, R18, P0 ;  /* 0x000000120a0a7208 */ /* 0x008fe40000000000 */
[----:B------:R-:W-:Y:S01]  /*09f0*/  FSEL R11, R11, R19, P0 ;  /* 0x000000130b0b7208 */ /* 0x000fe20000000000 */
[----:B------:R-:W-:Y:S05]  /*0a00*/  @P3 BRA `(.L_x_5422) ;  /* 0x000000c000003947 */ /* 0x000fea0003800000 */
[----:B0-----:R-:W-:Y:S01]  /*0a10*/  IMAD.IADD R16, R3, 0x1, R2 ;  /* 0x0000000103107824 */ /* 0x001fe200078e0202 */
[----:B------:R-:W-:Y:S01]  /*0a20*/  IADD3 R2, R2, 0x80, RZ ;  /* 0x0000008002027810 */ /* 0x000fe20007ffe0ff */
[----:B------:R-:W-:-:S03]  /*0a30*/  IMAD.MOV.U32 R17, RZ, RZ, 0x8 ;  /* 0x00000008ff117424 */ /* 0x000fc600078e00ff */
[----:B------:R-:W-:Y:S01]  /*0a40*/  ISETP.GE.AND P0, PT, R2, R0, PT ;  /* 0x000000000200720c */ /* 0x000fe20003f06270 */
[----:B------:R-:W-:-:S05]  /*0a50*/  IMAD.WIDE.U32 R16, R16, R17, c[0x0][0x178] ;  /* 0x00005e0010107625 */ /* 0x000fca00078e0011 */
[----:B------:R0:W-:Y:S07]  /*0a60*/  STG.E.64 [R16.64], R4 ;  /* 0x0000000410007986 */ /* 0x0001ee000c101b04 */
[----:B------:R-:W-:Y:S05]  /*0a70*/  @P0 BRA `(.L_x_5423) ;  /* 0x000000c000000947 */ /* 0x000fea0003800000 */
[----:B0-----:R-:W-:Y:S01]  /*0a80*/  IMAD.IADD R4, R3, 0x1, R2 ;  /* 0x0000000103047824 */ /* 0x001fe200078e0202 */
[----:B------:R-:W-:Y:S01]  /*0a90*/  IADD3 R2, R2, 0x80, RZ ;  /* 0x0000008002027810 */ /* 0x000fe20007ffe0ff */
[----:B------:R-:W-:-:S04]  /*0aa0*/  IMAD.MOV.U32 R5, RZ, RZ, 0x8 ;  /* 0x00000008ff057424 */ /* 0x000fc800078e00ff */
[----:B------:R-:W-:-:S05]  /*0ab0*/  IMAD.WIDE.U32 R4, R4, R5, c[0x0][0x178] ;  /* 0x00005e0004047625 */ /* 0x000fca00078e0005 */
[----:B------:R0:W-:Y:S02]  /*0ac0*/  STG.E.64 [R4.64], R20 ;  /* 0x0000001404007986 */ /* 0x0001e4000c101b04 */
.L_x_5422:
[----:B0-----:R-:W-:-:S13]  /*0ad0*/  ISETP.GE.AND P0, PT, R2, R0, PT ;  /* 0x000000000200720c */ /* 0x001fda0003f06270 */
[----:B------:R-:W-:Y:S05]  /*0ae0*/  @P0 BRA `(.L_x_5424) ;  /* 0x000000c000000947 */ /* 0x000fea0003800000 */
[----:B------:R-:W-:Y:S01]  /*0af0*/  MOV R5, 0x8 ;  /* 0x0000000800057802 */ /* 0x000fe20000000f00 */
[----:B------:R-:W-:Y:S01]  /*0b00*/  IMAD.IADD R4, R3, 0x1, R2 ;  /* 0x0000000103047824 */ /* 0x000fe200078e0202 */
[----:B------:R-:W-:-:S03]  /*0b10*/  IADD3 R2, R2, 0x80, RZ ;  /* 0x0000008002027810 */ /* 0x000fc60007ffe0ff */
[----:B------:R-:W-:-:S05]  /*0b20*/  IMAD.WIDE.U32 R4, R4, R5, c[0x0][0x178] ;  /* 0x00005e0004047625 */ /* 0x000fca00078e0005 */
[----:B------:R0:W-:Y:S02]  /*0b30*/  STG.E.64 [R4.64], R8 ;  /* 0x0000000804007986 */ /* 0x0001e4000c101b04 */
.L_x_5423:
[----:B------:R-:W-:-:S13]  /*0b40*/  ISETP.GE.AND P0, PT, R2, R0, PT ;  /* 0x000000000200720c */ /* 0x000fda0003f06270 */
[----:B------:R-:W-:Y:S05]  /*0b50*/  @P0 BRA `(.L_x_5425) ;  /* 0x000000d000000947 */ /* 0x000fea0003800000 */
[----:B0-----:R-:W-:Y:S01]  /*0b60*/  IMAD.IADD R4, R3, 0x1, R2 ;  /* 0x0000000103047824 */ /* 0x001fe200078e0202 */
[----:B------:R-:W-:Y:S01]  /*0b70*/  IADD3 R2, R2, 0x80, RZ ;  /* 0x0000008002027810 */ /* 0x000fe20007ffe0ff */
[----:B------:R-:W-:-:S04]  /*0b80*/  IMAD.MOV.U32 R5, RZ, RZ, 0x8 ;  /* 0x00000008ff057424 */ /* 0x000fc800078e00ff */
[----:B------:R-:W-:-:S05]  /*0b90*/  IMAD.WIDE.U32 R4, R4, R5, c[0x0][0x178] ;  /* 0x00005e0004047625 */ /* 0x000fca00078e0005 */
[----:B------:R0:W-:Y:S02]  /*0ba0*/  STG.E.64 [R4.64], R6 ;  /* 0x0000000604007986 */ /* 0x0001e4000c101b04 */
.L_x_5424:
[----:B------:R-:W-:-:S13]  /*0bb0*/  ISETP.GE.AND P0, PT, R2, R0, PT ;  /* 0x000000000200720c */ /* 0x000fda0003f06270 */
[----:B------:R-:W-:Y:S01]  /*0bc0*/  @P0 BREAK B1 ;  /* 0x0000000000010942 */ /* 0x000fe20003800000 */
[----:B------:R-:W-:Y:S05]  /*0bd0*/  @P0 BRA `(.L_x_5426) ;  /* 0x000000c000000947 */ /* 0x000fea0003800000 */
[----:B0-----:R-:W-:Y:S01]  /*0be0*/  IMAD.IADD R4, R3, 0x1, R2 ;  /* 0x0000000103047824 */ /* 0x001fe200078e0202 */
[----:B------:R-:W-:Y:S01]  /*0bf0*/  IADD3 R2, R2, 0x80, RZ ;  /* 0x0000008002027810 */ /* 0x000fe20007ffe0ff */
[----:B------:R-:W-:-:S04]  /*0c00*/  IMAD.MOV.U32 R5, RZ, RZ, 0x8 ;  /* 0x00000008ff057424 */ /* 0x000fc800078e00ff */
[----:B------:R-:W-:-:S05]  /*0c10*/  IMAD.WIDE.U32 R4, R4, R5, c[0x0][0x178] ;  /* 0x00005e0004047625 */ /* 0x000fca00078e0005 */
[----:B------:R0:W-:Y:S02]  /*0c20*/  STG.E.64 [R4.64], R14 ;  /* 0x0000000e04007986 */ /* 0x0001e4000c101b04 */
.L_x_5425:
[----:B------:R-:W-:Y:S05]  /*0c30*/  BSYNC B1 ;  /* 0x0000000000017941 */ /* 0x000fea0003800000 */
.L_x_5421:
[----:B------:R-:W-:-:S13]  /*0c40*/  ISETP.GE.AND P0, PT, R2, R0, PT ;  /* 0x000000000200720c */ /* 0x000fda0003f06270 */
[----:B0-----:R-:W-:Y:S01]  /*0c50*/  @!P0 IMAD.IADD R4, R3, 0x1, R2 ;  /* 0x0000000103048824 */ /* 0x001fe200078e0202 */
[----:B------:R-:W-:Y:S01]  /*0c60*/  @!P0 IADD3 R2, R2, 0x80, RZ ;  /* 0x0000008002028810 */ /* 0x000fe20007ffe0ff */
[----:B------:R-:W-:-:S04]  /*0c70*/  @!P0 IMAD.MOV.U32 R5, RZ, RZ, 0x8 ;  /* 0x00000008ff058424 */ /* 0x000fc800078e00ff */
[----:B------:R-:W-:-:S05]  /*0c80*/  @!P0 IMAD.WIDE.U32 R4, R4, R5, c[0x0][0x178] ;  /* 0x00005e0004048625 */ /* 0x000fca00078e0005 */
[----:B------:R0:W-:Y:S02]  /*0c90*/  @!P0 STG.E.64 [R4.64], R12 ;  /* 0x0000000c04008986 */ /* 0x0001e4000c101b04 */
.L_x_5426:
[----:B------:R-:W-:Y:S05]  /*0ca0*/  BSYNC B0 ;  /* 0x0000000000007941 */ /* 0x000fea0003800000 */
.L_x_5420:
        /* <DEDUP_REMOVED lines=8> */
.L_x_5427:
        /* <DEDUP_REMOVED lines=13> */
.L_x_5491:


//--------------------- .text._ZN2at6native29vectorized_elementwise_kernelILi4EZZZNS0_66_GLOBAL__N__d53a5ca4_28_ActivationLeakyReluKernel_cu_9e10b42f_310517leaky_relu_kernelERNS_18TensorIteratorBaseERKN3c106ScalarEENKUlvE_clEvENKUlvE_clEvEUldE_St5arrayIPcLm2EEEEviT0_T1_ --------------------------
	.section	.text._ZN2at6native29vectorized_elementwise_kernelILi4EZZZNS0_66_GLOBAL__N__d53a5ca4_28_ActivationLeakyReluKernel_cu_9e10b42f_310517leaky_relu_kernelERNS_18TensorIteratorBaseERKN3c106ScalarEENKUlvE_clEvENKUlvE_clEvEUldE_St5arrayIPcLm2EEEEviT0_T1_,"ax",@progbits
	.sectioninfo	@"SHI_REGISTERS=32"
	.align	128
        .global         _ZN2at6native29vectorized_elementwise_kernelILi4EZZZNS0_66_GLOBAL__N__d53a5ca4_28_ActivationLeakyReluKernel_cu_9e10b42f_310517leaky_relu_kernelERNS_18TensorIteratorBaseERKN3c106ScalarEENKUlvE_clEvENKUlvE_clEvEUldE_St5arrayIPcLm2EEEEviT0_T1_
        .type           _ZN2at6native29vectorized_elementwise_kernelILi4EZZZNS0_66_GLOBAL__N__d53a5ca4_28_ActivationLeakyReluKernel_cu_9e10b42f_310517leaky_relu_kernelERNS_18TensorIteratorBaseERKN3c106ScalarEENKUlvE_clEvENKUlvE_clEvEUldE_St5arrayIPcLm2EEEEviT0_T1_,@function
        .size           _ZN2at6native29vectorized_elementwise_kernelILi4EZZZNS0_66_GLOBAL__N__d53a5ca4_28_ActivationLeakyReluKernel_cu_9e10b42f_310517leaky_relu_kernelERNS_18TensorIteratorBaseERKN3c106ScalarEENKUlvE_clEvENKUlvE_clEvEUldE_St5arrayIPcLm2EEEEviT0_T1_,(.L_x_5492 - _ZN2at6native29vectorized_elementwise_kernelILi4EZZZNS0_66_GLOBAL__N__d53a5ca4_28_ActivationLeakyReluKernel_cu_9e10b42f_310517leaky_relu_kernelERNS_18TensorIteratorBaseERKN3c106ScalarEENKUlvE_clEvENKUlvE_clEvEUldE_St5arrayIPcLm2EEEEviT0_T1_)
        .other          _ZN2at6native29vectorized_elementwise_kernelILi4EZZZNS0_66_GLOBAL__N__d53a5ca4_28_ActivationLeakyReluKernel_cu_9e10b42f_310517leaky_relu_kernelERNS_18TensorIteratorBaseERKN3c106ScalarEENKUlvE_clEvENKUlvE_clEvEUldE_St5arrayIPcLm2EEEEviT0_T1_,@"STO_CUDA_ENTRY STV_DEFAULT"
_ZN2at6native29vectorized_elementwise_kernelILi4EZZZNS0_66_GLOBAL__N__d53a5ca4_28_ActivationLeakyReluKernel_cu_9e10b42f_310517leaky_relu_kernelERNS_18TensorIteratorBaseERKN3c106ScalarEENKUlvE_clEvENKUlvE_clEvEUldE_St5arrayIPcLm2EEEEviT0_T1_:
.text._ZN2at6native29vectorized_elementwise_kernelILi4EZZZNS0_66_GLOBAL__N__d53a5ca4_28_ActivationLeakyReluKernel_cu_9e10b42f_310517leaky_relu_kernelERNS_18TensorIteratorBaseERKN3c106ScalarEENKUlvE_clEvENKUlvE_clEvEUldE_St5arrayIPcLm2EEEEviT0_T1_:
        /* <DEDUP_REMOVED lines=62> */
.L_x_5428:
        /* <DEDUP_REMOVED lines=111> */
.L_x_5431:
[----:B0-----:R-:W-:-:S13]  /*0ad0*/  ISETP.GE.AND P0, PT, R2, R0, PT ;  /* 0x000000000200720c */ /* 0x001fda0003f06270 */
[----:B------:R-:W-:Y:S05]  /*0ae0*/  @P0 BRA `(.L_x_5433) ;  /* 0x000000c000000947 */ /* 0x000fea0003800000 */
[----:B------:R-:W-:Y:S01]  /*0af0*/  MOV R5, 0x8 ;  /* 0x0000000800057802 */ /* 0x000fe20000000f00 */
[----:B------:R-:W-:Y:S01]  /*0b00*/  IMAD.IADD R4, R3, 0x1, R2 ;  /* 0x0000000103047824 */ /* 0x000fe200078e0202 */
[----:B------:R-:W-:-:S03]  /*0b10*/  IADD3 R2, R2, 0x80, RZ ;  /* 0x0000008002027810 */ /* 0x000fc60007ffe0ff */
[----:B------:R-:W-:-:S05]  /*0b20*/  IMAD.WIDE.U32 R4, R4, R5, c[0x0][0x178] ;  /* 0x00005e0004047625 */ /* 0x000fca00078e0005 */
[----:B------:R0:W-:Y:S02]  /*0b30*/  STG.E.64 [R4.64], R8 ;  /* 0x0000000804007986 */ /* 0x0001e4000c101b04 */
.L_x_5432:
[----:B------:R-:W-:-:S13]  /*0b40*/  ISETP.GE.AND P0, PT, R2, R0, PT ;  /* 0x000000000200720c */ /* 0x000fda0003f06270 */
[----:B------:R-:W-:Y:S05]  /*0b50*/  @P0 BRA `(.L_x_5434) ;  /* 0x000000d000000947 */ /* 0x000fea0003800000 */
[----:B0-----:R-:W-:Y:S01]  /*0b60*/  IMAD.IADD R4, R3, 0x1, R2 ;  /* 0x0000000103047824 */ /* 0x001fe200078e0202 */
[----:B------:R-:W-:Y:S01]  /*0b70*/  IADD3 R2, R2, 0x80, RZ ;  /* 0x0000008002027810 */ /* 0x000fe20007ffe0ff */
[----:B------:R-:W-:-:S04]  /*0b80*/  IMAD.MOV.U32 R5, RZ, RZ, 0x8 ;  /* 0x00000008ff057424 */ /* 0x000fc800078e00ff */
[----:B------:R-:W-:-:S05]  /*0b90*/  IMAD.WIDE.U32 R4, R4, R5, c[0x0][0x178] ;  /* 0x00005e0004047625 */ /* 0x000fca00078e0005 */
[----:B------:R0:W-:Y:S02]  /*0ba0*/  STG.E.64 [R4.64], R6 ;  /* 0x0000000604007986 */ /* 0x0001e4000c101b04 */
.L_x_5433:
        /* <DEDUP_REMOVED lines=8> */
.L_x_5434:
[----:B------:R-:W-:Y:S05]  /*0c30*/  BSYNC B1 ;  /* 0x0000000000017941 */ /* 0x000fea0003800000 */
.L_x_5430:
[----:B------:R-:W-:-:S13]  /*0c40*/  ISETP.GE.AND P0, PT, R2, R0, PT ;  /* 0x000000000200720c */ /* 0x000fda0003f06270 */
[----:B0-----:R-:W-:Y:S01]  /*0c50*/  @!P0 IMAD.IADD R4, R3, 0x1, R2 ;  /* 0x0000000103048824 */ /* 0x001fe200078e0202 */
[----:B------:R-:W-:Y:S01]  /*0c60*/  @!P0 IADD3 R2, R2, 0x80, RZ ;  /* 0x0000008002028810 */ /* 0x000fe20007ffe0ff */
[----:B------:R-:W-:-:S04]  /*0c70*/  @!P0 IMAD.MOV.U32 R5, RZ, RZ, 0x8 ;  /* 0x00000008ff058424 */ /* 0x000fc800078e00ff */
[----:B------:R-:W-:-:S05]  /*0c80*/  @!P0 IMAD.WIDE.U32 R4, R4, R5, c[0x0][0x178] ;  /* 0x00005e0004048625 */ /* 0x000fca00078e0005 */
[----:B------:R0:W-:Y:S02]  /*0c90*/  @!P0 STG.E.64 [R4.64], R12 ;  /* 0x0000000c04008986 */ /* 0x0001e4000c101b04 */
.L_x_5435:
[----:B------:R-:W-:Y:S05]  /*0ca0*/  BSYNC B0 ;  /* 0x0000000000007941 */ /* 0x000fea0003800000 */
.L_x_5429:
        /* <DEDUP_REMOVED lines=8> */
.L_x_5436:
        /* <DEDUP_REMOVED lines=13> */
.L_x_5492:


//--------------------- .text._ZN2at6native29vectorized_elementwise_kernelILi8EZZZNS0_66_GLOBAL__N__d53a5ca4_28_ActivationLeakyReluKernel_cu_9e10b42f_310517leaky_relu_kernelERNS_18TensorIteratorBaseERKN3c106ScalarEENKUlvE_clEvENKUlvE_clEvEUldE_St5arrayIPcLm2EEEEviT0_T1_ --------------------------
	.section	.text._ZN2at6native29vectorized_elementwise_kernelILi8EZZZNS0_66_GLOBAL__N__d53a5ca4_28_ActivationLeakyReluKernel_cu_9e10b42f_310517leaky_relu_kernelERNS_18TensorIteratorBaseERKN3c106ScalarEENKUlvE_clEvENKUlvE_clEvEUldE_St5arrayIPcLm2EEEEviT0_T1_,"ax",@progbits
	.sectioninfo	@"SHI_REGISTERS=4"
	.align	128
        .global         _ZN2at6native29vectorized_elementwise_kernelILi8EZZZNS0_66_GLOBAL__N__d53a5ca4_28_ActivationLeakyReluKernel_cu_9e10b42f_310517leaky_relu_kernelERNS_18TensorIteratorBaseERKN3c106ScalarEENKUlvE_clEvENKUlvE_clEvEUldE_St5arrayIPcLm2EEEEviT0_T1_
        .type           _ZN2at6native29vectorized_elementwise_kernelILi8EZZZNS0_66_GLOBAL__N__d53a5ca4_28_ActivationLeakyReluKernel_cu_9e10b42f_310517leaky_relu_kernelERNS_18TensorIteratorBaseERKN3c106ScalarEENKUlvE_clEvENKUlvE_clEvEUldE_St5arrayIPcLm2EEEEviT0_T1_,@function
        .size           _ZN2at6native29vectorized_elementwise_kernelILi8EZZZNS0_66_GLOBAL__N__d53a5ca4_28_ActivationLeakyReluKernel_cu_9e10b42f_310517leaky_relu_kernelERNS_18TensorIteratorBaseERKN3c106ScalarEENKUlvE_clEvENKUlvE_clEvEUldE_St5arrayIPcLm2EEEEviT0_T1_,(.L_x_5493 - _ZN2at6native29vectorized_elementwise_kernelILi8EZZZNS0_66_GLOBAL__N__d53a5ca4_28_ActivationLeakyReluKernel_cu_9e10b42f_310517leaky_relu_kernelERNS_18TensorIteratorBaseERKN3c106ScalarEENKUlvE_clEvENKUlvE_clEvEUldE_St5arrayIPcLm2EEEEviT0_T1_)
        .other          _ZN2at6native29vectorized_elementwise_kernelILi8EZZZNS0_66_GLOBAL__N__d53a5ca4_28_ActivationLeakyReluKernel_cu_9e10b42f_310517leaky_relu_kernelERNS_18TensorIteratorBaseERKN3c106ScalarEENKUlvE_clEvENKUlvE_clEvEUldE_St5arrayIPcLm2EEEEviT0_T1_,@"STO_CUDA_ENTRY STV_DEFAULT"
_ZN2at6native29vectorized_elementwise_kernelILi8EZZZNS0_66_GLOBAL__N__d53a5ca4_28_ActivationLeakyReluKernel_cu_9e10b42f_310517leaky_relu_kernelERNS_18TensorIteratorBaseERKN3c106ScalarEENKUlvE_clEvENKUlvE_clEvEUldE_St5arrayIPcLm2EEEEviT0_T1_:
.text._ZN2at6native29vectorized_elementwise_kernelILi8EZZZNS0_66_GLOBAL__N__d53a5ca4_28_ActivationLeakyReluKernel_cu_9e10b42f_310517leaky_relu_kernelERNS_18TensorIteratorBaseERKN3c106ScalarEENKUlvE_clEvENKUlvE_clEvEUldE_St5arrayIPcLm2EEEEviT0_T1_:
[----:B------:R-:W-:Y:S02]  /*0000*/  MOV R1, c[0x0][0x28] ;  /* 0x00000a0000017a02 */ /* 0x000fe40000000f00 */
[----:B------:R-:W-:Y:S05]  /*0010*/  EXIT ;  /* 0x000000000000794d */ /* 0x000fea0003800000 */
.L_x_5437:
        /* <DEDUP_REMOVED lines=14> */
.L_x_5493:


//--------------------- .nv.global.init           --------------------------
	.section	.nv.global.init,"aw",@progbits
.nv.global.init:
	.type		$str$6,@object
	.size		$str$6,(__unnamed_1 - $str$6)
$str$6:
        /*0000*/ 	.byte	0x66, 0x61, 0x6c, 0x73, 0x65, 0x00
	.type		__unnamed_1,@object
	.size		__unnamed_1,(__unnamed_5 - __unnamed_1)
__unnamed_1:
        /*0006*/ 	.byte	0x66, 0x65, 0x74, 0x63, 0x68, 0x5f, 0x61, 0x6e, 0x64, 0x5f, 0x63, 0x61, 0x73, 0x74, 0x00
	.type		__unnamed_5,@object
	.size		__unnamed_5,(__unnamed_3 - __unnamed_5)
__unnamed_5:
        /*0015*/ 	.byte	0x66, 0x65, 0x74, 0x63, 0x68, 0x5f, 0x61, 0x6e, 0x64, 0x5f, 0x63, 0x61, 0x73, 0x74, 0x00
	.type		__unnamed_3,@object
	.size		__unnamed_3,(__unnamed_7 - __unnamed_3)
__unnamed_3:
        /*0024*/ 	.byte	0x66, 0x65, 0x74, 0x63, 0x68, 0x5f, 0x61, 0x6e, 0x64, 0x5f, 0x63, 0x61, 0x73, 0x74, 0x00
	.type		__unnamed_7,@object
	.size		__unnamed_7,(__unnamed_2 - __unnamed_7)
__unnamed_7:
        /*0033*/ 	.byte	0x66, 0x65, 0x74, 0x63, 0x68, 0x5f, 0x61, 0x6e, 0x64, 0x5f, 0x63, 0x61, 0x73, 0x74, 0x00
	.type		__unnamed_2,@object
	.size		__unnamed_2,(__unnamed_6 - __unnamed_2)
__unnamed_2:
        /*0042*/ 	.byte	0x63, 0x61, 0x73, 0x74, 0x5f, 0x61, 0x6e, 0x64, 0x5f, 0x73, 0x74, 0x6f, 0x72, 0x65, 0x00
	.type		__unnamed_6,@object
	.size		__unnamed_6,(__unnamed_4 - __unnamed_6)
__unnamed_6:
        /*0051*/ 	.byte	0x63, 0x61, 0x73, 0x74, 0x5f, 0x61, 0x6e, 0x64, 0x5f, 0x73, 0x74, 0x6f, 0x72, 0x65, 0x00
	.type		__unnamed_4,@object
	.size		__unnamed_4,(__unnamed_8 - __unnamed_4)
__unnamed_4:
        /*0060*/ 	.byte	0x63, 0x61, 0x73, 0x74, 0x5f, 0x61, 0x6e, 0x64, 0x5f, 0x73, 0x74, 0x6f, 0x72, 0x65, 0x00
	.type		__unnamed_8,@object
	.size		__unnamed_8,($str$7 - __unnamed_8)
__unnamed_8:
        /*006f*/ 	.byte	0x63, 0x61, 0x73, 0x74, 0x5f, 0x61, 0x6e, 0x64, 0x5f, 0x73, 0x74, 0x6f, 0x72, 0x65, 0x00
	.type		$str$7,@object
	.size		$str$7,(.L_37 - $str$7)
$str$7:
        /*007e*/ 	.byte	0x2f, 0x72, 0x6f, 0x6f, 0x74, 0x2f, 0x2e, 0x70, 0x79, 0x65, 0x6e, 0x76, 0x2f, 0x76, 0x65, 0x72
        /*008e*/ 	.byte	0x73, 0x69, 0x6f, 0x6e, 0x73, 0x2f, 0x33, 0x2e, 0x31, 0x33, 0x2e, 0x31, 0x32, 0x2f, 0x6c, 0x69
        /*009e*/ 	.byte	0x62, 0x2f, 0x70, 0x79, 0x74, 0x68, 0x6f, 0x6e, 0x33, 0x2e, 0x31, 0x33, 0x2f, 0x73, 0x69, 0x74
        /*00ae*/ 	.byte	0x65, 0x2d, 0x70, 0x61, 0x63, 0x6b, 0x61, 0x67, 0x65, 0x73, 0x2f, 0x74, 0x6f, 0x72, 0x63, 0x68
        /*00be*/ 	.byte	0x2f, 0x69, 0x6e, 0x63, 0x6c, 0x75, 0x64, 0x65, 0x2f, 0x63, 0x31, 0x30, 0x2f, 0x63, 0x6f, 0x72
        /*00ce*/ 	.byte	0x65, 0x2f, 0x44, 0x79, 0x6e, 0x61, 0x6d, 0x69, 0x63, 0x43, 0x61, 0x73, 0x74, 0x2e, 0x68, 0x00
.L_37:


//--------------------- .nv.global                --------------------------
	.section	.nv.global,"aw",@nobits
.nv.global:
	.type		_ZN64_INTERNAL_d53a5ca4_28_ActivationLeakyReluKernel_cu_9e10b42f_31054cuda3std3__48in_placeE,@object
	.size		_ZN64_INTERNAL_d53a5ca4_28_ActivationLeakyReluKernel_cu_9e10b42f_31054cuda3std3__48in_placeE,(_ZN64_INTERNAL_d53a5ca4_28_ActivationLeakyReluKernel_cu_9e10b42f_31054cuda3std6ranges3__45__cpo8distanceE - _ZN64_INTERNAL_d53a5ca4_28_ActivationLeakyReluKernel_cu_9e10b42f_31054cuda3std3__48in_placeE)
_ZN64_INTERNAL_d53a5ca4_28_ActivationLeakyReluKernel_cu_9e10b42f_31054cuda3std3__48in_placeE:
	.zero		1
	.type		_ZN64_INTERNAL_d53a5ca4_28_ActivationLeakyReluKernel_cu_9e10b42f_31054cuda3std6ranges3__45__cpo8distanceE,@object
	.size		_ZN64_INTERNAL_d53a5ca4_28_ActivationLeakyReluKernel_cu_9e10b42f_31054cuda3std6ranges3__45__cpo8distanceE,(_ZN64_INTERNAL_d53a5ca4_28_ActivationLeakyReluKernel_cu_9e10b42f_31054cuda3std3__45__cpo3endE - _ZN64_INTERNAL_d53a5ca4_28_ActivationLeakyReluKernel_cu_9e10b42f_31054cuda3std6ranges3__45__cpo8distanceE)
_ZN64_INTERNAL_d53a5ca4_28_ActivationLeakyReluKernel_cu_9e10b42f_31054cuda3std6ranges3__45__cpo8distanceE:
	.zero		1
	.type		_ZN64_INTERNAL_d53a5ca4_28_ActivationLeakyReluKernel_cu_9e10b42f_31054cuda3std3__45__cpo3endE,@object
	.size		_ZN64_INTERNAL_d53a5ca4_28_ActivationLeakyReluKernel_cu_9e10b42f_31054cuda3std3__45__cpo3endE,(_ZN64_INTERNAL_d53a5ca4_28_ActivationLeakyReluKernel_cu_9e10b42f_31054cuda3std6ranges3__45__cpo7advanceE - _ZN64_INTERNAL_d53a5ca4_28_ActivationLeakyReluKernel_cu_9e10b42f_31054cuda3std3__45__cpo3endE)
_ZN64_INTERNAL_d53a5ca4_28_ActivationLeakyReluKernel_cu_9e10b42f_31054cuda3std3__45__cpo3endE:
	.zero		1
	.type		_ZN64_INTERNAL_d53a5ca4_28_ActivationLeakyReluKernel_cu_9e10b42f_31054cuda3std6ranges3__45__cpo7advanceE,@object
	.size		_ZN64_INTERNAL_d53a5ca4_28_ActivationLeakyReluKernel_cu_9e10b42f_31054cuda3std6ranges3__45__cpo7advanceE,(_ZN64_INTERNAL_d53a5ca4_28_ActivationLeakyReluKernel_cu_9e10b42f_31054cuda3std3__45__cpo4rendE - _ZN64_INTERNAL_d53a5ca4_28_ActivationLeakyReluKernel_cu_9e10b42f_31054cuda3std6ranges3__45__cpo7advanceE)
_ZN64_INTERNAL_d53a5ca4_28_ActivationLeakyReluKernel_cu_9e10b42f_31054cuda3std6ranges3__45__cpo7advanceE:
	.zero		1
	.type		_ZN64_INTERNAL_d53a5ca4_28_ActivationLeakyReluKernel_cu_9e10b42f_31054cuda3std3__45__cpo4rendE,@object
	.size		_ZN64_INTERNAL_d53a5ca4_28_ActivationLeakyReluKernel_cu_9e10b42f_31054cuda3std3__45__cpo4rendE,(_ZN64_INTERNAL_d53a5ca4_28_ActivationLeakyReluKernel_cu_9e10b42f_31054cuda3std6ranges3__45__cpo4dataE - _ZN64_INTERNAL_d53a5ca4_28_ActivationLeakyReluKernel_cu_9e10b42f_31054cuda3std3__45__cpo4rendE)
_ZN64_INTERNAL_d53a5ca4_28_ActivationLeakyReluKernel_cu_9e10b42f_31054cuda3std3__45__cpo4rendE:
	.zero		1
	.type		_ZN64_INTERNAL_d53a5ca4_28_ActivationLeakyReluKernel_cu_9e10b42f_31054cuda3std6ranges3__45__cpo4dataE,@object
	.size		_ZN64_INTERNAL_d53a5ca4_28_ActivationLeakyReluKernel_cu_9e10b42f_31054cuda3std6ranges3__45__cpo4dataE,(_ZN64_INTERNAL_d53a5ca4_28_ActivationLeakyReluKernel_cu_9e10b42f_31054cuda3std6ranges3__45__cpo5beginE - _ZN64_INTERNAL_d53a5ca4_28_ActivationLeakyReluKernel_cu_9e10b42f_31054cuda3std6ranges3__45__cpo4dataE)
_ZN64_INTERNAL_d53a5ca4_28_ActivationLeakyReluKernel_cu_9e10b42f_31054cuda3std6ranges3__45__cpo4dataE:
	.zero		1
	.type		_ZN64_INTERNAL_d53a5ca4_28_ActivationLeakyReluKernel_cu_9e10b42f_31054cuda3std6ranges3__45__cpo5beginE,@object
	.size		_ZN64_INTERNAL_d53a5ca4_28_ActivationLeakyReluKernel_cu_9e10b42f_31054cuda3std6ranges3__45__cpo5beginE,(_ZN64_INTERNAL_d53a5ca4_28_ActivationLeakyReluKernel_cu_9e10b42f_31054cuda3std3__45__cpo5crendE - _ZN64_INTERNAL_d53a5ca4_28_ActivationLeakyReluKernel_cu_9e10b42f_31054cuda3std6ranges3__45__cpo5beginE)
_ZN64_INTERNAL_d53a5ca4_28_ActivationLeakyReluKernel_cu_9e10b42f_31054cuda3std6ranges3__45__cpo5beginE:
	.zero		1
	.type		_ZN64_INTERNAL_d53a5ca4_28_ActivationLeakyReluKernel_cu_9e10b42f_31054cuda3std3__45__cpo5crendE,@object
	.size		_ZN64_INTERNAL_d53a5ca4_28_ActivationLeakyReluKernel_cu_9e10b42f_31054cuda3std3__45__cpo5crendE,(_ZN64_INTERNAL_d53a5ca4_28_ActivationLeakyReluKernel_cu_9e10b42f_31054cuda3std6ranges3__45__cpo4sizeE - _ZN64_INTERNAL_d53a5ca4_28_ActivationLeakyReluKernel_cu_9e10b42f_31054cuda3std3__45__cpo5crendE)
_ZN64_INTERNAL_d53a5ca4_28_ActivationLeakyReluKernel_cu_9e10b42f_31054cuda3std3__45__cpo5crendE:
	.zero		1
	.type		_ZN64_INTERNAL_d53a5ca4_28_ActivationLeakyReluKernel_cu_9e10b42f_31054cuda3std6ranges3__45__cpo4sizeE,@object
	.size		_ZN64_INTERNAL_d53a5ca4_28_ActivationLeakyReluKernel_cu_9e10b42f_31054cuda3std6ranges3__45__cpo4sizeE,(_ZN64_INTERNAL_d53a5ca4_28_ActivationLeakyReluKernel_cu_9e10b42f_31054cuda3std3__466_GLOBAL__N__d53a5ca4_28_ActivationLeakyReluKernel_cu_9e10b42f_31056ignoreE - _ZN64_INTERNAL_d53a5ca4_28_ActivationLeakyReluKernel_cu_9e10b42f_31054cuda3std6ranges3__45__cpo4sizeE)
_ZN64_INTERNAL_d53a5ca4_28_ActivationLeakyReluKernel_cu_9e10b42f_31054cuda3std6ranges3__45__cpo4sizeE:
	.zero		1
	.type		_ZN64_INTERNAL_d53a5ca4_28_ActivationLeakyReluKernel_cu_9e10b42f_31054cuda3std3__466_GLOBAL__N__d53a5ca4_28_ActivationLeakyReluKernel_cu_9e10b42f_31056ignoreE,@object
	.size		_ZN64_INTERNAL_d53a5ca4_28_ActivationLeakyReluKernel_cu_9e10b42f_31054cuda3std3__466_GLOBAL__N__d53a5ca4_28_ActivationLeakyReluKernel_cu_9e10b42f_31056ignoreE,(_ZN64_INTERNAL_d53a5ca4_28_ActivationLeakyReluKernel_cu_9e10b42f_31054cuda3std6ranges3__45__cpo6cbeginE - _ZN64_INTERNAL_d53a5ca4_28_ActivationLeakyReluKernel_cu_9e10b42f_31054cuda3std3__466_GLOBAL__N__d53a5ca4_28_ActivationLeakyReluKernel_cu_9e10b42f_31056ignoreE)
_ZN64_INTERNAL_d53a5ca4_28_ActivationLeakyReluKernel_cu_9e10b42f_31054cuda3std3__466_GLOBAL__N__d53a5ca4_28_ActivationLeakyReluKernel_cu_9e10b42f_31056ignoreE:
	.zero		1
	.type		_ZN64_INTERNAL_d53a5ca4_28_ActivationLeakyReluKernel_cu_9e10b42f_31054cuda3std6ranges3__45__cpo6cbeginE,@object
	.size		_ZN64_INTERNAL_d53a5ca4_28_ActivationLeakyReluKernel_cu_9e10b42f_31054cuda3std6ranges3__45__cpo6cbeginE,(_ZN64_INTERNAL_d53a5ca4_28_ActivationLeakyReluKernel_cu_9e10b42f_31054cuda3std3__45__cpo4cendE - _ZN64_INTERNAL_d53a5ca4_28_ActivationLeakyReluKernel_cu_9e10b42f_31054cuda3std6ranges3__45__cpo6cbeginE)
_ZN64_INTERNAL_d53a5ca4_28_ActivationLeakyReluKernel_cu_9e10b42f_31054cuda3std6ranges3__45__cpo6cbeginE:
	.zero		1
	.type		_ZN64_INTERNAL_d53a5ca4_28_ActivationLeakyReluKernel_cu_9e10b42f_31054cuda3std3__45__cpo4cendE,@object
	.size		_ZN64_INTERNAL_d53a5ca4_28_ActivationLeakyReluKernel_cu_9e10b42f_31054cuda3std3__45__cpo4cendE,(_ZN64_INTERNAL_d53a5ca4_28_ActivationLeakyReluKernel_cu_9e10b42f_31054cuda3std6ranges3__45__cpo4nextE - _ZN64_INTERNAL_d53a5ca4_28_ActivationLeakyReluKernel_cu_9e10b42f_31054cuda3std3__45__cpo4cendE)
_ZN64_INTERNAL_d53a5ca4_28_ActivationLeakyReluKernel_cu_9e10b42f_31054cuda3std3__45__cpo4cendE:
	.zero		1
	.type		_ZN64_INTERNAL_d53a5ca4_28_ActivationLeakyReluKernel_cu_9e10b42f_31054cuda3std6ranges3__45__cpo4nextE,@object
	.size		_ZN64_INTERNAL_d53a5ca4_28_ActivationLeakyReluKernel_cu_9e10b42f_31054cuda3std6ranges3__45__cpo4nextE,(_ZN64_INTERNAL_d53a5ca4_28_ActivationLeakyReluKernel_cu_9e10b42f_31054cuda3std6ranges3__45__cpo4swapE - _ZN64_INTERNAL_d53a5ca4_28_ActivationLeakyReluKernel_cu_9e10b42f_31054cuda3std6ranges3__45__cpo4nextE)
_ZN64_INTERNAL_d53a5ca4_28_ActivationLeakyReluKernel_cu_9e10b42f_31054cuda3std6ranges3__45__cpo4nextE:
	.zero		1
	.type		_ZN64_INTERNAL_d53a5ca4_28_ActivationLeakyReluKernel_cu_9e10b42f_31054cuda3std6ranges3__45__cpo4swapE,@object
	.size		_ZN64_INTERNAL_d53a5ca4_28_ActivationLeakyReluKernel_cu_9e10b42f_31054cuda3std6ranges3__45__cpo4swapE,(_ZN64_INTERNAL_d53a5ca4_28_ActivationLeakyReluKernel_cu_9e10b42f_31054cuda3std3__420unreachable_sentinelE - _ZN64_INTERNAL_d53a5ca4_28_ActivationLeakyReluKernel_cu_9e10b42f_31054cuda3std6ranges3__45__cpo4swapE)
_ZN64_INTERNAL_d53a5ca4_28_ActivationLeakyReluKernel_cu_9e10b42f_31054cuda3std6ranges3__45__cpo4swapE:
	.zero		1
	.type		_ZN64_INTERNAL_d53a5ca4_28_ActivationLeakyReluKernel_cu_9e10b42f_31054cuda3std3__420unreachable_sentinelE,@object
	.size		_ZN64_INTERNAL_d53a5ca4_28_ActivationLeakyReluKernel_cu_9e10b42f_31054cuda3std3__420unreachable_sentinelE,(_ZN64_INTERNAL_d53a5ca4_28_ActivationLeakyReluKernel_cu_9e10b42f_31056thrust23THRUST_300001_SM_800_NS6system6detail10sequential3seqE - _ZN64_INTERNAL_d53a5ca4_28_ActivationLeakyReluKernel_cu_9e10b42f_31054cuda3std3__420unreachable_sentinelE)
_ZN64_INTERNAL_d53a5ca4_28_ActivationLeakyReluKernel_cu_9e10b42f_31054cuda3std3__420unreachable_sentinelE:
	.zero		1
	.type		_ZN64_INTERNAL_d53a5ca4_28_ActivationLeakyReluKernel_cu_9e10b42f_31056thrust23THRUST_300001_SM_800_NS6system6detail10sequential3seqE,@object
	.size		_ZN64_INTERNAL_d53a5ca4_28_ActivationLeakyReluKernel_cu_9e10b42f_31056thrust23THRUST_300001_SM_800_NS6system6detail10sequential3seqE,(_ZN64_INTERNAL_d53a5ca4_28_ActivationLeakyReluKernel_cu_9e10b42f_31054cuda3std3__45__cpo6cbeginE - _ZN64_INTERNAL_d53a5ca4_28_ActivationLeakyReluKernel_cu_9e10b42f_31056thrust23THRUST_300001_SM_800_NS6system6detail10sequential3seqE)
_ZN64_INTERNAL_d53a5ca4_28_ActivationLeakyReluKernel_cu_9e10b42f_31056thrust23THRUST_300001_SM_800_NS6system6detail10sequential3seqE:
	.zero		1
	.type		_ZN64_INTERNAL_d53a5ca4_28_ActivationLeakyReluKernel_cu_9e10b42f_31054cuda3std3__45__cpo6cbeginE,@object
	.size		_ZN64_INTERNAL_d53a5ca4_28_ActivationLeakyReluKernel_cu_9e10b42f_31054cuda3std3__45__cpo6cbeginE,(_ZN64_INTERNAL_d53a5ca4_28_ActivationLeakyReluKernel_cu_9e10b42f_31054cuda3std6ranges3__45__cpo9iter_swapE - _ZN64_INTERNAL_d53a5ca4_28_ActivationLeakyReluKernel_cu_9e10b42f_31054cuda3std3__45__cpo6cbeginE)
_ZN64_INTERNAL_d53a5ca4_28_ActivationLeakyReluKernel_cu_9e10b42f_31054cuda3std3__45__cpo6cbeginE:
	.zero		1
	.type		_ZN64_INTERNAL_d53a5ca4_28_ActivationLeakyReluKernel_cu_9e10b42f_31054cuda3std6ranges3__45__cpo9iter_swapE,@object
	.size		_ZN64_INTERNAL_d53a5ca4_28_ActivationLeakyReluKernel_cu_9e10b42f_31054cuda3std6ranges3__45__cpo9iter_swapE,(_ZN64_INTERNAL_d53a5ca4_28_ActivationLeakyReluKernel_cu_9e10b42f_31054cuda3std3__45__cpo7crbeginE - _ZN64_INTERNAL_d53a5ca4_28_ActivationLeakyReluKernel_cu_9e10b42f_31054cuda3std6ranges3__45__cpo9iter_swapE)
_ZN64_INTERNAL_d53a5ca4_28_ActivationLeakyReluKernel_cu_9e10b42f_31054cuda3std6ranges3__45__cpo9iter_swapE:
	.zero		1
	.type		_ZN64_INTERNAL_d53a5ca4_28_ActivationLeakyReluKernel_cu_9e10b42f_31054cuda3std3__45__cpo7crbeginE,@object
	.size		_ZN64_INTERNAL_d53a5ca4_28_ActivationLeakyReluKernel_cu_9e10b42f_31054cuda3std3__45__cpo7crbeginE,(_ZN64_INTERNAL_d53a5ca4_28_ActivationLeakyReluKernel_cu_9e10b42f_31054cuda3std6ranges3__45__cpo5cdataE - _ZN64_INTERNAL_d53a5ca4_28_ActivationLeakyReluKernel_cu_9e10b42f_31054cuda3std3__45__cpo7crbeginE)
_ZN64_INTERNAL_d53a5ca4_28_ActivationLeakyReluKernel_cu_9e10b42f_31054cuda3std3__45__cpo7crbeginE:
	.zero		1
	.type		_ZN64_INTERNAL_d53a5ca4_28_ActivationLeakyReluKernel_cu_9e10b42f_31054cuda3std6ranges3__45__cpo5cdataE,@object
	.size		_ZN64_INTERNAL_d53a5ca4_28_ActivationLeakyReluKernel_cu_9e10b42f_31054cuda3std6ranges3__45__cpo5cdataE,(_ZN64_INTERNAL_d53a5ca4_28_ActivationLeakyReluKernel_cu_9e10b42f_31054cuda3std6ranges3__45__cpo3endE - _ZN64_INTERNAL_d53a5ca4_28_ActivationLeakyReluKernel_cu_9e10b42f_31054cuda3std6ranges3__45__cpo5cdataE)
_ZN64_INTERNAL_d53a5ca4_28_ActivationLeakyReluKernel_cu_9e10b42f_31054cuda3std6ranges3__45__cpo5cdataE:
	.zero		1
	.type		_ZN64_INTERNAL_d53a5ca4_28_ActivationLeakyReluKernel_cu_9e10b42f_31054cuda3std6ranges3__45__cpo3endE,@object
	.size		_ZN64_INTERNAL_d53a5ca4_28_ActivationLeakyReluKernel_cu_9e10b42f_31054cuda3std6ranges3__45__cpo3endE,(_ZN64_INTERNAL_d53a5ca4_28_ActivationLeakyReluKernel_cu_9e10b42f_31054cuda3std3__419piecewise_constructE - _ZN64_INTERNAL_d53a5ca4_28_ActivationLeakyReluKernel_cu_9e10b42f_31054cuda3std6ranges3__45__cpo3endE)
_ZN64_INTERNAL_d53a5ca4_28_ActivationLeakyReluKernel_cu_9e10b42f_31054cuda3std6ranges3__45__cpo3endE:
	.zero		1
	.type		_ZN64_INTERNAL_d53a5ca4_28_ActivationLeakyReluKernel_cu_9e10b42f_31054cuda3std3__419piecewise_constructE,@object
	.size		_ZN64_INTERNAL_d53a5ca4_28_ActivationLeakyReluKernel_cu_9e10b42f_31054cuda3std3__419piecewise_constructE,(_ZN64_INTERNAL_d53a5ca4_28_ActivationLeakyReluKernel_cu_9e10b42f_31054cuda3std6ranges3__45__cpo5ssizeE - _ZN64_INTERNAL_d53a5ca4_28_ActivationLeakyReluKernel_cu_9e10b42f_31054cuda3std3__419piecewise_constructE)
_ZN64_INTERNAL_d53a5ca4_28_ActivationLeakyReluKernel_cu_9e10b42f_31054cuda3std3__419piecewise_constructE:
	.zero		1
	.type		_ZN64_INTERNAL_d53a5ca4_28_ActivationLeakyReluKernel_cu_9e10b42f_31054cuda3std6ranges3__45__cpo5ssizeE,@object
	.size		_ZN64_INTERNAL_d53a5ca4_28_ActivationLeakyReluKernel_cu_9e10b42f_31054cuda3std6ranges3__45__cpo5ssizeE,(_ZN64_INTERNAL_d53a5ca4_28_ActivationLeakyReluKernel_cu_9e10b42f_31054cuda3std3__45__cpo5beginE - _ZN64_INTERNAL_d53a5ca4_28_ActivationLeakyReluKernel_cu_9e10b42f_31054cuda3std6ranges3__45__cpo5ssizeE)
_ZN64_INTERNAL_d53a5ca4_28_ActivationLeakyReluKernel_cu_9e10b42f_31054cuda3std6ranges3__45__cpo5ssizeE:
	.zero		1
	.type		_ZN64_INTERNAL_d53a5ca4_28_ActivationLeakyReluKernel_cu_9e10b42f_31054cuda3std3__45__cpo5beginE,@object
	.size		_ZN64_INTERNAL_d53a5ca4_28_ActivationLeakyReluKernel_cu_9e10b42f_31054cuda3std3__45__cpo5beginE,(_ZN64_INTERNAL_d53a5ca4_28_ActivationLeakyReluKernel_cu_9e10b42f_31054cuda3std6ranges3__45__cpo4cendE - _ZN64_INTERNAL_d53a5ca4_28_ActivationLeakyReluKernel_cu_9e10b42f_31054cuda3std3__45__cpo5beginE)
_ZN64_INTERNAL_d53a5ca4_28_ActivationLeakyReluKernel_cu_9e10b42f_31054cuda3std3__45__cpo5beginE:
	.zero		1
	.type		_ZN64_INTERNAL_d53a5ca4_28_ActivationLeakyReluKernel_cu_9e10b42f_31054cuda3std6ranges3__45__cpo4cendE,@object
	.size		_ZN64_INTERNAL_d53a5ca4_28_ActivationLeakyReluKernel_cu_9e10b42f_31054cuda3std6ranges3__45__cpo4cendE,(_ZN64_INTERNAL_d53a5ca4_28_ActivationLeakyReluKernel_cu_9e10b42f_31054cuda3std3__45__cpo6rbeginE - _ZN64_INTERNAL_d53a5ca4_28_ActivationLeakyReluKernel_cu_9e10b42f_31054cuda3std6ranges3__45__cpo4cendE)
_ZN64_INTERNAL_d53a5ca4_28_ActivationLeakyReluKernel_cu_9e10b42f_31054cuda3std6ranges3__45__cpo4cendE:
	.zero		1
	.type		_ZN64_INTERNAL_d53a5ca4_28_ActivationLeakyReluKernel_cu_9e10b42f_31054cuda3std3__45__cpo6rbeginE,@object
	.size		_ZN64_INTERNAL_d53a5ca4_28_ActivationLeakyReluKernel_cu_9e10b42f_31054cuda3std3__45__cpo6rbeginE,(_ZN64_INTERNAL_d53a5ca4_28_ActivationLeakyReluKernel_cu_9e10b42f_31054cuda3std6ranges3__45__cpo4prevE - _ZN64_INTERNAL_d53a5ca4_28_ActivationLeakyReluKernel_cu_9e10b42f_31054cuda3std3__45__cpo6rbeginE)
_ZN64_INTERNAL_d53a5ca4_28_ActivationLeakyReluKernel_cu_9e10b42f_31054cuda3std3__45__cpo6rbeginE:
	.zero		1
	.type		_ZN64_INTERNAL_d53a5ca4_28_ActivationLeakyReluKernel_cu_9e10b42f_31054cuda3std6ranges3__45__cpo4prevE,@object
	.size		_ZN64_INTERNAL_d53a5ca4_28_ActivationLeakyReluKernel_cu_9e10b42f_31054cuda3std6ranges3__45__cpo4prevE,(_ZN64_INTERNAL_d53a5ca4_28_ActivationLeakyReluKernel_cu_9e10b42f_31054cuda3std6ranges3__45__cpo9iter_moveE - _ZN64_INTERNAL_d53a5ca4_28_ActivationLeakyReluKernel_cu_9e10b42f_31054cuda3std6ranges3__45__cpo4prevE)
_ZN64_INTERNAL_d53a5ca4_28_ActivationLeakyReluKernel_cu_9e10b42f_31054cuda3std6ranges3__45__cpo4prevE:
	.zero		1
	.type		_ZN64_INTERNAL_d53a5ca4_28_ActivationLeakyReluKernel_cu_9e10b42f_31054cuda3std6ranges3__45__cpo9iter_moveE,@object
	.size		_ZN64_INTERNAL_d53a5ca4_28_ActivationLeakyReluKernel_cu_9e10b42f_31054cuda3std6ranges3__45__cpo9iter_moveE,(.L_21 - _ZN64_INTERNAL_d53a5ca4_28_ActivationLeakyReluKernel_cu_9e10b42f_31054cuda3std6ranges3__45__cpo9iter_moveE)
_ZN64_INTERNAL_d53a5ca4_28_ActivationLeakyReluKernel_cu_9e10b42f_31054cuda3std6ranges3__45__cpo9iter_moveE:
	.zero		1
.L_21:


//--------------------- SYMBOLS --------------------------

	.type		__assertfail,@function
